// auto-generated by cutlass_sweep.gemm — config: {"arch": "sm_100", "cluster_m": 4, "cluster_n": 2, "dtype": "bf16", "dtype_b": "bf16", "layout": "nt", "stages": 0, "tile_k": 128, "tile_m": 256, "tile_n": 256}
#include "cutlass/cutlass.h"
#include "cutlass/gemm/collective/collective_builder.hpp"
#include "cutlass/gemm/device/gemm_universal_adapter.h"
#include "cutlass/gemm/kernel/gemm_universal.hpp"
#include "cutlass/epilogue/collective/collective_builder.hpp"

using ElemA = cutlass::bfloat16_t;
using ElemB = cutlass::bfloat16_t;
using ElemCD = cutlass::bfloat16_t;
using Acc  = float;
using TileShape    = cute::Shape<cute::_256, cute::_256, cute::_128>;
using ClusterShape = cute::Shape<cute::_4, cute::_2, cute::_1>;

using CollectiveEpilogue = typename cutlass::epilogue::collective::CollectiveBuilder<
    cutlass::arch::Sm100, cutlass::arch::OpClassTensorOp,
    TileShape, ClusterShape,
    cutlass::epilogue::collective::EpilogueTileAuto,
    Acc, Acc,
    ElemCD, cutlass::layout::RowMajor, 128 / cutlass::sizeof_bits<ElemCD>::value,
    ElemCD, cutlass::layout::RowMajor, 128 / cutlass::sizeof_bits<ElemCD>::value,
    cutlass::epilogue::collective::EpilogueScheduleAuto
  >::CollectiveOp;

using CollectiveMainloop = typename cutlass::gemm::collective::CollectiveBuilder<
    cutlass::arch::Sm100, cutlass::arch::OpClassTensorOp,
    ElemA, cutlass::layout::RowMajor, 128 / cutlass::sizeof_bits<ElemA>::value,
    ElemB, cutlass::layout::ColumnMajor, 128 / cutlass::sizeof_bits<ElemB>::value,
    Acc,
    TileShape, ClusterShape,
    cutlass::gemm::collective::StageCountAutoCarveout<static_cast<int>(sizeof(typename CollectiveEpilogue::SharedStorage))>,
    cutlass::gemm::collective::KernelScheduleAuto
  >::CollectiveOp;

using GemmKernel = cutlass::gemm::kernel::GemmUniversal<
    cute::Shape<int,int,int,int>,
    CollectiveMainloop,
    CollectiveEpilogue
>;
using Gemm = cutlass::gemm::device::GemmUniversalAdapter<GemmKernel>;

// Force the device kernel symbol into the cubin without needing a host main.
auto* _anchor = &cutlass::device_kernel<GemmKernel>;


// ===== COMPILED SASS (sm_100a) =====

	.target	sm_100a

	.elftype	@"ET_EXEC"


//--------------------- .note.nv.tkinfo           --------------------------
	.section	.note.nv.tkinfo,"",@"SHT_NOTE"
	.sectionflags	@"SHF_NOTE_NV_TKINFO"
	.tkinfo
        /*0018*/ 	.word	0x00000002
        /*0030*/ 	.string	""
        /*0030*/ 	.string	"ptxas"
        /*0030*/ 	.string	"Cuda compilation tools, release 13.0, V13.0.88"
        /*0030*/ 	.string	"Build cuda_13.0.r13.0/compiler.36424714_0"
        /*0030*/ 	.string	"-arch sm_100a -m 64 "



//--------------------- .note.nv.cuinfo           --------------------------
	.section	.note.nv.cuinfo,"",@"SHT_NOTE"
	.sectionflags	@"SHF_NOTE_NV_CUINFO"
        /*0018*/ 	.short	0x0002
        /*001a*/ 	.short	0x0064
        /*001c*/ 	.short	0x0082
	.zero		2


//--------------------- .nv.info                  --------------------------
	.section	.nv.info,"",@"SHT_CUDA_INFO"
	.align	4


	//----- nvinfo : EIATTR_REGCOUNT
	.align		4
        /*0000*/ 	.byte	0x04, 0x2f
        /*0002*/ 	.short	(.L_19 - .L_18)
	.align		4
.L_18:
        /*0004*/ 	.word	index@(_ZN7cutlass13device_kernelINS_4gemm6kernel13GemmUniversalIN4cute5tupleIJiiiiEEENS1_10collective13CollectiveMmaINS1_35MainloopSm100TmaUmmaWarpSpecializedILi2ELi2ELi2ENS5_IJNS4_1CILi4EEENSA_ILi2EEENSA_ILi1EEEEEEEENS5_IJNSA_ILi256EEESG_NSA_ILi128EEEEEENS_10bfloat16_tENS5_IJlSD_lEEESJ_SK_NS4_8TiledMMAINS4_8MMA_AtomIJNS4_26SM100_MMA_F16BF16_2x1SM_SSISJ_SJ_fLi256ELi256ELNS4_4UMMA5MajorE0ELSP_0ELNSO_7ScaleInE0ELSQ_0EEEEEENS4_6LayoutINS5_IJSD_SD_SD_EEENS5_IJNSA_ILi0EEESV_SV_EEEEENS5_IJNS4_10UnderscoreESY_SY_EEEEENS4_28SM100_TMA_2SM_LOAD_MULTICASTENS4_14ComposedLayoutINS4_7SwizzleILi3ELi4ELi3EEENS4_18smem_ptr_flag_bitsILi16EEENST_INS5_IJNSA_ILi8EEENSA_ILi64EEEEEENS5_IJS18_SD_EEEEEEEvNS4_8identityES11_S1C_vS1D_EENS_8epilogue10collective18CollectiveEpilogueINS1F_23Sm100TmaWarpSpecializedILi4ELi2ELi64ELb1ELb0EEEJNS5_IJSH_SG_SH_EEENS5_IJNST_ISH_SD_EENST_IS18_SD_EEEEESJ_SK_SJ_SK_NS1F_6fusion15FusionCallbacksIS1J_NS1O_17LinearCombinationISJ_fSJ_fLNS_15FloatRoundStyleE2EEES1K_S1N_JEEENS4_5SM1004TMEM4LOAD26SM100_TMEM_LOAD_32dp32b64xENS4_13SM90_TMA_LOADES1C_NS4_39AutoVectorizingCopyWithAssumedAlignmentILi128EEENS4_14SM90_TMA_STOREES1C_S20_S20_EEEvvEEEEvNT_6ParamsE)
        /*0008*/ 	.word	0x000000ae


	//----- nvinfo : EIATTR_FRAME_SIZE
	.align		4
.L_19:
        /*000c*/ 	.byte	0x04, 0x11
        /*000e*/ 	.short	(.L_21 - .L_20)
	.align		4
.L_20:
        /*0010*/ 	.word	index@($__internal_2_$__cuda_sm10x_tcgen05_guardrail_trap_unallocated_columns_being_dealloced)
        /*0014*/ 	.word	0x00000000


	//----- nvinfo : EIATTR_FRAME_SIZE
	.align		4
.L_21:
        /*0018*/ 	.byte	0x04, 0x11
        /*001a*/ 	.short	(.L_23 - .L_22)
	.align		4
.L_22:
        /*001c*/ 	.word	index@($__internal_1_$__cuda_sm10x_tcgen05_guardrail_trap_phase_invalid_during_alloc)
        /*0020*/ 	.word	0x00000000


	//----- nvinfo : EIATTR_FRAME_SIZE
	.align		4
.L_23:
        /*0024*/ 	.byte	0x04, 0x11
        /*0026*/ 	.short	(.L_25 - .L_24)
	.align		4
.L_24:
        /*0028*/ 	.word	index@($__internal_0_$__cuda_sm10x_tcgen05_guardrail_trap_col_being_dealloced_not_returned_by_alloc)
        /*002c*/ 	.word	0x00000000


	//----- nvinfo : EIATTR_FRAME_SIZE
	.align		4
.L_25:
        /*0030*/ 	.byte	0x04, 0x11
        /*0032*/ 	.short	(.L_27 - .L_26)
	.align		4
.L_26:
        /*0034*/ 	.word	index@(_ZN7cutlass13device_kernelINS_4gemm6kernel13GemmUniversalIN4cute5tupleIJiiiiEEENS1_10collective13CollectiveMmaINS1_35MainloopSm100TmaUmmaWarpSpecializedILi2ELi2ELi2ENS5_IJNS4_1CILi4EEENSA_ILi2EEENSA_ILi1EEEEEEEENS5_IJNSA_ILi256EEESG_NSA_ILi128EEEEEENS_10bfloat16_tENS5_IJlSD_lEEESJ_SK_NS4_8TiledMMAINS4_8MMA_AtomIJNS4_26SM100_MMA_F16BF16_2x1SM_SSISJ_SJ_fLi256ELi256ELNS4_4UMMA5MajorE0ELSP_0ELNSO_7ScaleInE0ELSQ_0EEEEEENS4_6LayoutINS5_IJSD_SD_SD_EEENS5_IJNSA_ILi0EEESV_SV_EEEEENS5_IJNS4_10UnderscoreESY_SY_EEEEENS4_28SM100_TMA_2SM_LOAD_MULTICASTENS4_14ComposedLayoutINS4_7SwizzleILi3ELi4ELi3EEENS4_18smem_ptr_flag_bitsILi16EEENST_INS5_IJNSA_ILi8EEENSA_ILi64EEEEEENS5_IJS18_SD_EEEEEEEvNS4_8identityES11_S1C_vS1D_EENS_8epilogue10collective18CollectiveEpilogueINS1F_23Sm100TmaWarpSpecializedILi4ELi2ELi64ELb1ELb0EEEJNS5_IJSH_SG_SH_EEENS5_IJNST_ISH_SD_EENST_IS18_SD_EEEEESJ_SK_SJ_SK_NS1F_6fusion15FusionCallbacksIS1J_NS1O_17LinearCombinationISJ_fSJ_fLNS_15FloatRoundStyleE2EEES1K_S1N_JEEENS4_5SM1004TMEM4LOAD26SM100_TMEM_LOAD_32dp32b64xENS4_13SM90_TMA_LOADES1C_NS4_39AutoVectorizingCopyWithAssumedAlignmentILi128EEENS4_14SM90_TMA_STOREES1C_S20_S20_EEEvvEEEEvNT_6ParamsE)
        /*0038*/ 	.word	0x00000000


	//----- nvinfo : EIATTR_MIN_STACK_SIZE
	.align		4
.L_27:
        /*003c*/ 	.byte	0x04, 0x12
        /*003e*/ 	.short	(.L_29 - .L_28)
	.align		4
.L_28:
        /*0040*/ 	.word	index@(_ZN7cutlass13device_kernelINS_4gemm6kernel13GemmUniversalIN4cute5tupleIJiiiiEEENS1_10collective13CollectiveMmaINS1_35MainloopSm100TmaUmmaWarpSpecializedILi2ELi2ELi2ENS5_IJNS4_1CILi4EEENSA_ILi2EEENSA_ILi1EEEEEEEENS5_IJNSA_ILi256EEESG_NSA_ILi128EEEEEENS_10bfloat16_tENS5_IJlSD_lEEESJ_SK_NS4_8TiledMMAINS4_8MMA_AtomIJNS4_26SM100_MMA_F16BF16_2x1SM_SSISJ_SJ_fLi256ELi256ELNS4_4UMMA5MajorE0ELSP_0ELNSO_7ScaleInE0ELSQ_0EEEEEENS4_6LayoutINS5_IJSD_SD_SD_EEENS5_IJNSA_ILi0EEESV_SV_EEEEENS5_IJNS4_10UnderscoreESY_SY_EEEEENS4_28SM100_TMA_2SM_LOAD_MULTICASTENS4_14ComposedLayoutINS4_7SwizzleILi3ELi4ELi3EEENS4_18smem_ptr_flag_bitsILi16EEENST_INS5_IJNSA_ILi8EEENSA_ILi64EEEEEENS5_IJS18_SD_EEEEEEEvNS4_8identityES11_S1C_vS1D_EENS_8epilogue10collective18CollectiveEpilogueINS1F_23Sm100TmaWarpSpecializedILi4ELi2ELi64ELb1ELb0EEEJNS5_IJSH_SG_SH_EEENS5_IJNST_ISH_SD_EENST_IS18_SD_EEEEESJ_SK_SJ_SK_NS1F_6fusion15FusionCallbacksIS1J_NS1O_17LinearCombinationISJ_fSJ_fLNS_15FloatRoundStyleE2EEES1K_S1N_JEEENS4_5SM1004TMEM4LOAD26SM100_TMEM_LOAD_32dp32b64xENS4_13SM90_TMA_LOADES1C_NS4_39AutoVectorizingCopyWithAssumedAlignmentILi128EEENS4_14SM90_TMA_STOREES1C_S20_S20_EEEvvEEEEvNT_6ParamsE)
        /*0044*/ 	.word	0x00000000
.L_29:


//--------------------- .nv.compat                --------------------------
	.section	.nv.compat,"",@"SHT_CUDA_COMPAT_INFO"
	.align	4
        /*0000*/ 	.byte	0x02, 0x09, 0x01, 0x00, 0x02, 0x02, 0x02, 0x00, 0x02, 0x05, 0x05, 0x00, 0x03, 0x07, 0x01, 0x01
        /*0010*/ 	.byte	0x02, 0x03, 0x01, 0x00, 0x02, 0x06, 0x01, 0x00, 0x04, 0x0b, 0x08, 0x00, 0x09, 0x00, 0x00, 0x00
        /*0020*/ 	.byte	0x00, 0x00, 0x00, 0x00


//--------------------- .nv.info._ZN7cutlass13device_kernelINS_4gemm6kernel13GemmUniversalIN4cute5tupleIJiiiiEEENS1_10collective13CollectiveMmaINS1_35MainloopSm100TmaUmmaWarpSpecializedILi2ELi2ELi2ENS5_IJNS4_1CILi4EEENSA_ILi2EEENSA_ILi1EEEEEEEENS5_IJNSA_ILi256EEESG_NSA_ILi128EEEEEENS_10bfloat16_tENS5_IJlSD_lEEESJ_SK_NS4_8TiledMMAINS4_8MMA_AtomIJNS4_26SM100_MMA_F16BF16_2x1SM_SSISJ_SJ_fLi256ELi256ELNS4_4UMMA5MajorE0ELSP_0ELNSO_7ScaleInE0ELSQ_0EEEEEENS4_6LayoutINS5_IJSD_SD_SD_EEENS5_IJNSA_ILi0EEESV_SV_EEEEENS5_IJNS4_10UnderscoreESY_SY_EEEEENS4_28SM100_TMA_2SM_LOAD_MULTICASTENS4_14ComposedLayoutINS4_7SwizzleILi3ELi4ELi3EEENS4_18smem_ptr_flag_bitsILi16EEENST_INS5_IJNSA_ILi8EEENSA_ILi64EEEEEENS5_IJS18_SD_EEEEEEEvNS4_8identityES11_S1C_vS1D_EENS_8epilogue10collective18CollectiveEpilogueINS1F_23Sm100TmaWarpSpecializedILi4ELi2ELi64ELb1ELb0EEEJNS5_IJSH_SG_SH_EEENS5_IJNST_ISH_SD_EENST_IS18_SD_EEEEESJ_SK_SJ_SK_NS1F_6fusion15FusionCallbacksIS1J_NS1O_17LinearCombinationISJ_fSJ_fLNS_15FloatRoundStyleE2EEES1K_S1N_JEEENS4_5SM1004TMEM4LOAD26SM100_TMEM_LOAD_32dp32b64xENS4_13SM90_TMA_LOADES1C_NS4_39AutoVectorizingCopyWithAssumedAlignmentILi128EEENS4_14SM90_TMA_STOREES1C_S20_S20_EEEvvEEEEvNT_6ParamsE --------------------------
	.section	.nv.info._ZN7cutlass13device_kernelINS_4gemm6kernel13GemmUniversalIN4cute5tupleIJiiiiEEENS1_10collective13CollectiveMmaINS1_35MainloopSm100TmaUmmaWarpSpecializedILi2ELi2ELi2ENS5_IJNS4_1CILi4EEENSA_ILi2EEENSA_ILi1EEEEEEEENS5_IJNSA_ILi256EEESG_NSA_ILi128EEEEEENS_10bfloat16_tENS5_IJlSD_lEEESJ_SK_NS4_8TiledMMAINS4_8MMA_AtomIJNS4_26SM100_MMA_F16BF16_2x1SM_SSISJ_SJ_fLi256ELi256ELNS4_4UMMA5MajorE0ELSP_0ELNSO_7ScaleInE0ELSQ_0EEEEEENS4_6LayoutINS5_IJSD_SD_SD_EEENS5_IJNSA_ILi0EEESV_SV_EEEEENS5_IJNS4_10UnderscoreESY_SY_EEEEENS4_28SM100_TMA_2SM_LOAD_MULTICASTENS4_14ComposedLayoutINS4_7SwizzleILi3ELi4ELi3EEENS4_18smem_ptr_flag_bitsILi16EEENST_INS5_IJNSA_ILi8EEENSA_ILi64EEEEEENS5_IJS18_SD_EEEEEEEvNS4_8identityES11_S1C_vS1D_EENS_8epilogue10collective18CollectiveEpilogueINS1F_23Sm100TmaWarpSpecializedILi4ELi2ELi64ELb1ELb0EEEJNS5_IJSH_SG_SH_EEENS5_IJNST_ISH_SD_EENST_IS18_SD_EEEEESJ_SK_SJ_SK_NS1F_6fusion15FusionCallbacksIS1J_NS1O_17LinearCombinationISJ_fSJ_fLNS_15FloatRoundStyleE2EEES1K_S1N_JEEENS4_5SM1004TMEM4LOAD26SM100_TMEM_LOAD_32dp32b64xENS4_13SM90_TMA_LOADES1C_NS4_39AutoVectorizingCopyWithAssumedAlignmentILi128EEENS4_14SM90_TMA_STOREES1C_S20_S20_EEEvvEEEEvNT_6ParamsE,"",@"SHT_CUDA_INFO"
	.sectionflags	@""
	.align	4


	//----- nvinfo : EIATTR_CUDA_API_VERSION
	.align		4
        /*0000*/ 	.byte	0x04, 0x37
        /*0002*/ 	.short	(.L_31 - .L_30)
.L_30:
        /*0004*/ 	.word	0x00000082


	//----- nvinfo : EIATTR_KPARAM_INFO
	.align		4
.L_31:
        /*0008*/ 	.byte	0x04, 0x17
        /*000a*/ 	.short	(.L_33 - .L_32)
.L_32:
        /*000c*/ 	.word	0x00000000
        /*0010*/ 	.short	0x0000
        /*0012*/ 	.short	0x0000
        /*0014*/ 	.byte	0x00, 0xf0, 0x01, 0x20


	//----- nvinfo : EIATTR_AT_ENTRY_FRAGMENTS
	.align		4
.L_33:
        /*0018*/ 	.byte	0x04, 0x4f
        /*001a*/ 	.short	(.L_35 - .L_34)


	//   ....[0]....
.L_34:
        /*001c*/ 	.word	0x00000007


	//----- nvinfo : EIATTR_RESERVED_SMEM_USED
	.align		4
.L_35:
        /*0020*/ 	.byte	0x01, 0x41
	.zero		2


	//----- nvinfo : EIATTR_SPARSE_MMA_MASK
	.align		4
        /*0024*/ 	.byte	0x03, 0x50
        /*0026*/ 	.short	0x0000


	//----- nvinfo : EIATTR_TCGEN05_2CTA_USED
	.align		4
        /*0028*/ 	.byte	0x01, 0x52
	.zero		2


	//----- nvinfo : EIATTR_MAXREG_COUNT
	.align		4
        /*002c*/ 	.byte	0x03, 0x1b
        /*002e*/ 	.short	0x00ff


	//----- nvinfo : EIATTR_NUM_BARRIERS
	.align		4
        /*0030*/ 	.byte	0x02, 0x4c
        /*0032*/ 	.byte	0x07
	.zero		1


	//----- nvinfo : EIATTR_EXTERNS
	.align		4
        /*0034*/ 	.byte	0x04, 0x0f
        /*0036*/ 	.short	(.L_37 - .L_36)


	//   ....[0]....
	.align		4
.L_36:
        /*0038*/ 	.word	index@(__assertfail)


	//----- nvinfo : EIATTR_MERCURY_ISA_VERSION
	.align		4
.L_37:
        /*003c*/ 	.byte	0x03, 0x5f
        /*003e*/ 	.short	0x0101


	//----- nvinfo : EIATTR_INT_WARP_WIDE_INSTR_OFFSETS
	.align		4
        /*0040*/ 	.byte	0x04, 0x31
        /*0042*/ 	.short	(.L_39 - .L_38)


	//   ....[0]....
.L_38:
        /*0044*/ 	.word	0x00000ce0


	//   ....[1]....
        /*0048*/ 	.word	0x00000d80


	//   ....[2]....
        /*004c*/ 	.word	0x000045b0


	//   ....[3]....
        /*0050*/ 	.word	0x000045d0


	//   ....[4]....
        /*0054*/ 	.word	0x00004600


	//   ....[5]....
        /*0058*/ 	.word	0x00005140


	//   ....[6]....
        /*005c*/ 	.word	0x000051b0


	//   ....[7]....
        /*0060*/ 	.word	0x00005290


	//   ....[8]....
        /*0064*/ 	.word	0x00005310


	//   ....[9]....
        /*0068*/ 	.word	0x00005410


	//   ....[10]....
        /*006c*/ 	.word	0x00005490


	//   ....[11]....
        /*0070*/ 	.word	0x00005580


	//   ....[12]....
        /*0074*/ 	.word	0x00005630


	//----- nvinfo : EIATTR_COOP_GROUP_MASK_REGIDS
	.align		4
.L_39:
        /*0078*/ 	.byte	0x04, 0x29
        /*007a*/ 	.short	(.L_41 - .L_40)


	//   ....[0]....
.L_40:
        /*007c*/ 	.word	0xffffffff


	//   ....[1]....
        /*0080*/ 	.word	0xffffffff


	//   ....[2]....
        /*0084*/ 	.word	0xffffffff


	//   ....[3]....
        /*0088*/ 	.word	0xffffffff


	//   ....[4]....
        /*008c*/ 	.word	0xffffffff


	//   ....[5]....
        /*0090*/ 	.word	0xffffffff


	//   ....[6]....
        /*0094*/ 	.word	0xffffffff


	//   ....[7]....
        /*0098*/ 	.word	0xffffffff


	//   ....[8]....
        /*009c*/ 	.word	0xffffffff


	//   ....[9]....
        /*00a0*/ 	.word	0xffffffff


	//   ....[10]....
        /*00a4*/ 	.word	0xffffffff


	//   ....[11]....
        /*00a8*/ 	.word	0xffffffff


	//   ....[12]....
        /*00ac*/ 	.word	0xffffffff


	//   ....[13]....
        /*00b0*/ 	.word	0xffffffff


	//----- nvinfo : EIATTR_COOP_GROUP_INSTR_OFFSETS
	.align		4
.L_41:
        /*00b4*/ 	.byte	0x04, 0x28
        /*00b6*/ 	.short	(.L_43 - .L_42)


	//   ....[0]....
.L_42:
        /*00b8*/ 	.word	0x000000b0


	//   ....[1]....
        /*00bc*/ 	.word	0x00000510


	//   ....[2]....
        /*00c0*/ 	.word	0x00000690


	//   ....[3]....
        /*00c4*/ 	.word	0x00000820


	//   ....[4]....
        /*00c8*/ 	.word	0x00000910


	//   ....[5]....
        /*00cc*/ 	.word	0x00000a70


	//   ....[6]....
        /*00d0*/ 	.word	0x00000bc0


	//   ....[7]....
        /*00d4*/ 	.word	0x00000e00


	//   ....[8]....
        /*00d8*/ 	.word	0x00002560


	//   ....[9]....
        /*00dc*/ 	.word	0x000032f0


	//   ....[10]....
        /*00e0*/ 	.word	0x000037c0


	//   ....[11]....
        /*00e4*/ 	.word	0x000037f0


	//   ....[12]....
        /*00e8*/ 	.word	0x000044b0


	//   ....[13]....
        /*00ec*/ 	.word	0x000046c0


	//----- nvinfo : EIATTR_VRC_CTA_INIT_COUNT
	.align		4
.L_43:
        /*00f0*/ 	.byte	0x02, 0x4a
        /*00f2*/ 	.byte	0x80
	.zero		1


	//----- nvinfo : EIATTR_SYSCALL_OFFSETS
	.align		4
        /*00f4*/ 	.byte	0x04, 0x46
        /*00f6*/ 	.short	(.L_45 - .L_44)


	//   ....[0]....
.L_44:
        /*00f8*/ 	.word	0x000062b0


	//   ....[1]....
        /*00fc*/ 	.word	0x000063a0


	//   ....[2]....
        /*0100*/ 	.word	0x00006d10


	//   ....[3]....
        /*0104*/ 	.word	0x00008160


	//   ....[4]....
        /*0108*/ 	.word	0x00009590


	//   ....[5]....
        /*010c*/ 	.word	0x0000a9b0


	//----- nvinfo : EIATTR_MBARRIER_INSTR_OFFSETS
	.align		4
.L_45:
        /*0110*/ 	.byte	0x04, 0x39
        /*0112*/ 	.short	(.L_47 - .L_46)


	//   ....[0]....
.L_46:
        /*0114*/ 	.word	0x00000640
        /*0118*/ 	.word	0x000000ff
        /*011c*/ 	.word	0x00000000
        /*0120*/ 	.short	0x0100
        /*0122*/ 	.byte	0x04
	.zero		1


	//   ....[1]....
        /*0124*/ 	.word	0x00000650
        /*0128*/ 	.word	0x000000ff
        /*012c*/ 	.word	0x00000010
        /*0130*/ 	.short	0x0100
        /*0132*/ 	.byte	0x04
	.zero		1


	//   ....[2]....
        /*0134*/ 	.word	0x00000660
        /*0138*/ 	.word	0x000000ff
        /*013c*/ 	.word	0x00000008
        /*0140*/ 	.short	0x0100
        /*0142*/ 	.byte	0x04
	.zero		1


	//   ....[3]....
        /*0144*/ 	.word	0x00000670
        /*0148*/ 	.word	0x000000ff
        /*014c*/ 	.word	0x00000018
        /*0150*/ 	.short	0x0100
        /*0152*/ 	.byte	0x04
	.zero		1


	//   ....[4]....
        /*0154*/ 	.word	0x00000790
        /*0158*/ 	.word	0x000000ff
        /*015c*/ 	.word	0x00000020
        /*0160*/ 	.short	0x0100
        /*0162*/ 	.byte	0x04
	.zero		1


	//   ....[5]....
        /*0164*/ 	.word	0x000007a0
        /*0168*/ 	.word	0x000000ff
        /*016c*/ 	.word	0x00000040
        /*0170*/ 	.short	0x0100
        /*0172*/ 	.byte	0x04
	.zero		1


	//   ....[6]....
        /*0174*/ 	.word	0x000007b0
        /*0178*/ 	.word	0x000000ff
        /*017c*/ 	.word	0x00000028
        /*0180*/ 	.short	0x0100
        /*0182*/ 	.byte	0x04
	.zero		1


	//   ....[7]....
        /*0184*/ 	.word	0x000007c0
        /*0188*/ 	.word	0x000000ff
        /*018c*/ 	.word	0x00000048
        /*0190*/ 	.short	0x0100
        /*0192*/ 	.byte	0x04
	.zero		1


	//   ....[8]....
        /*0194*/ 	.word	0x000007d0
        /*0198*/ 	.word	0x000000ff
        /*019c*/ 	.word	0x00000030
        /*01a0*/ 	.short	0x0100
        /*01a2*/ 	.byte	0x04
	.zero		1


	//   ....[9]....
        /*01a4*/ 	.word	0x000007e0
        /*01a8*/ 	.word	0x000000ff
        /*01ac*/ 	.word	0x00000050
        /*01b0*/ 	.short	0x0100
        /*01b2*/ 	.byte	0x04
	.zero		1


	//   ....[10]....
        /*01b4*/ 	.word	0x000007f0
        /*01b8*/ 	.word	0x000000ff
        /*01bc*/ 	.word	0x00000038
        /*01c0*/ 	.short	0x0100
        /*01c2*/ 	.byte	0x04
	.zero		1


	//   ....[11]....
        /*01c4*/ 	.word	0x00000800
        /*01c8*/ 	.word	0x000000ff
        /*01cc*/ 	.word	0x00000058
        /*01d0*/ 	.short	0x0100
        /*01d2*/ 	.byte	0x04
	.zero		1


	//   ....[12]....
        /*01d4*/ 	.word	0x000008e0
        /*01d8*/ 	.word	0x000000ff
        /*01dc*/ 	.word	0x00000060
        /*01e0*/ 	.short	0x0100
        /*01e2*/ 	.byte	0x06
	.zero		1


	//   ....[13]....
        /*01e4*/ 	.word	0x000008f0
        /*01e8*/ 	.word	0x000000ff
        /*01ec*/ 	.word	0x00000068
        /*01f0*/ 	.short	0x0100
        /*01f2*/ 	.byte	0x06
	.zero		1


	//   ....[14]....
        /*01f4*/ 	.word	0x00000a20
        /*01f8*/ 	.word	0x000000ff
        /*01fc*/ 	.word	0x00000070
        /*0200*/ 	.short	0x0100
        /*0202*/ 	.byte	0x06
	.zero		1


	//   ....[15]....
        /*0204*/ 	.word	0x00000a30
        /*0208*/ 	.word	0x000000ff
        /*020c*/ 	.word	0x00000080
        /*0210*/ 	.short	0x0100
        /*0212*/ 	.byte	0x06
	.zero		1


	//   ....[16]....
        /*0214*/ 	.word	0x00000a40
        /*0218*/ 	.word	0x000000ff
        /*021c*/ 	.word	0x00000078
        /*0220*/ 	.short	0x0100
        /*0222*/ 	.byte	0x06
	.zero		1


	//   ....[17]....
        /*0224*/ 	.word	0x00000a50
        /*0228*/ 	.word	0x000000ff
        /*022c*/ 	.word	0x00000088
        /*0230*/ 	.short	0x0100
        /*0232*/ 	.byte	0x06
	.zero		1


	//   ....[18]....
        /*0234*/ 	.word	0x00000b70
        /*0238*/ 	.word	0x000000ff
        /*023c*/ 	.word	0x00000090
        /*0240*/ 	.short	0x0100
        /*0242*/ 	.byte	0x04
	.zero		1


	//   ....[19]....
        /*0244*/ 	.word	0x00000b80
        /*0248*/ 	.word	0x000000ff
        /*024c*/ 	.word	0x000000a0
        /*0250*/ 	.short	0x0100
        /*0252*/ 	.byte	0x04
	.zero		1


	//   ....[20]....
        /*0254*/ 	.word	0x00000b90
        /*0258*/ 	.word	0x000000ff
        /*025c*/ 	.word	0x00000098
        /*0260*/ 	.short	0x0100
        /*0262*/ 	.byte	0x04
	.zero		1


	//   ....[21]....
        /*0264*/ 	.word	0x00000ba0
        /*0268*/ 	.word	0x000000ff
        /*026c*/ 	.word	0x000000a8
        /*0270*/ 	.short	0x0100
        /*0272*/ 	.byte	0x04
	.zero		1


	//   ....[22]....
        /*0274*/ 	.word	0x00000c90
        /*0278*/ 	.word	0x000000ff
        /*027c*/ 	.word	0x000000b0
        /*0280*/ 	.short	0x0100
        /*0282*/ 	.byte	0x04
	.zero		1


	//   ....[23]....
        /*0284*/ 	.word	0x00000ca0
        /*0288*/ 	.word	0x000000ff
        /*028c*/ 	.word	0x000000c0
        /*0290*/ 	.short	0x0100
        /*0292*/ 	.byte	0x04
	.zero		1


	//   ....[24]....
        /*0294*/ 	.word	0x00000cb0
        /*0298*/ 	.word	0x000000ff
        /*029c*/ 	.word	0x000000b8
        /*02a0*/ 	.short	0x0100
        /*02a2*/ 	.byte	0x04
	.zero		1


	//   ....[25]....
        /*02a4*/ 	.word	0x00000cc0
        /*02a8*/ 	.word	0x000000ff
        /*02ac*/ 	.word	0x000000c8
        /*02b0*/ 	.short	0x0100
        /*02b2*/ 	.byte	0x04
	.zero		1


	//   ....[26]....
        /*02b4*/ 	.word	0x00000dc0
        /*02b8*/ 	.word	0x000000ff
        /*02bc*/ 	.word	0x000000d0
        /*02c0*/ 	.short	0x0100
        /*02c2*/ 	.byte	0x06
	.zero		1


	//   ....[27]....
        /*02c4*/ 	.word	0x00001b00
        /*02c8*/ 	.word	0x00000003
        /*02cc*/ 	.word	0x000000c0
        /*02d0*/ 	.short	0x010a
        /*02d2*/ 	.byte	0xff
	.zero		1


	//   ....[28]....
        /*02d4*/ 	.word	0x00001b30
        /*02d8*/ 	.word	0x00000003
        /*02dc*/ 	.word	0x000000b0
        /*02e0*/ 	.short	0x0101
        /*02e2*/ 	.byte	0xff
	.zero		1


	//   ....[29]....
        /*02e4*/ 	.word	0x00001bf0
        /*02e8*/ 	.word	0x000000ff
        /*02ec*/ 	.word	0x00000010
        /*02f0*/ 	.short	0x010a
        /*02f2*/ 	.byte	0x04
	.zero		1


	//   ....[30]....
        /*02f4*/ 	.word	0x00001cc0
        /*02f8*/ 	.word	0x000000ff
        /*02fc*/ 	.word	0x00000010
        /*0300*/ 	.short	0x010a
        /*0302*/ 	.byte	0x05
	.zero		1


	//   ....[31]....
        /*0304*/ 	.word	0x00001e20
        /*0308*/ 	.word	0x000000ff
        /*030c*/ 	.word	0x00000010
        /*0310*/ 	.short	0x010a
        /*0312*/ 	.byte	0x04
	.zero		1


	//   ....[32]....
        /*0314*/ 	.word	0x000020d0
        /*0318*/ 	.word	0x000000ff
        /*031c*/ 	.word	0x00000068
        /*0320*/ 	.short	0x0101
        /*0322*/ 	.byte	0x15
	.zero		1


	//   ....[33]....
        /*0324*/ 	.word	0x000020f0
        /*0328*/ 	.word	0x000000ff
        /*032c*/ 	.word	0x00000010
        /*0330*/ 	.short	0x010a
        /*0332*/ 	.byte	0x04
	.zero		1


	//   ....[34]....
        /*0334*/ 	.word	0x00002170
        /*0338*/ 	.word	0x000000ff
        /*033c*/ 	.word	0x00000010
        /*0340*/ 	.short	0x010a
        /*0342*/ 	.byte	0x06
	.zero		1


	//   ....[35]....
        /*0344*/ 	.word	0x000022b0
        /*0348*/ 	.word	0x000000ff
        /*034c*/ 	.word	0x00000010
        /*0350*/ 	.short	0x010a
        /*0352*/ 	.byte	0x04
	.zero		1


	//   ....[36]....
        /*0354*/ 	.word	0x00002590
        /*0358*/ 	.word	0x00000003
        /*035c*/ 	.word	0x00000070
        /*0360*/ 	.short	0x010a
        /*0362*/ 	.byte	0xff
	.zero		1


	//   ....[37]....
        /*0364*/ 	.word	0x000026e0
        /*0368*/ 	.word	0x00000000
        /*036c*/ 	.word	0x00000000
        /*0370*/ 	.short	0x0101
        /*0372*/ 	.byte	0xff
	.zero		1


	//   ....[38]....
        /*0374*/ 	.word	0x00002c90
        /*0378*/ 	.word	0x000000ff
        /*037c*/ 	.word	0x00000000
        /*0380*/ 	.short	0x010a
        /*0382*/ 	.byte	0x04
	.zero		1


	//   ....[39]....
        /*0384*/ 	.word	0x00002d30
        /*0388*/ 	.word	0x00000000
        /*038c*/ 	.word	0x00000000
        /*0390*/ 	.short	0x010a
        /*0392*/ 	.byte	0xff
	.zero		1


	//   ....[40]....
        /*0394*/ 	.word	0x00002e50
        /*0398*/ 	.word	0x00000002
        /*039c*/ 	.word	0x000000b0
        /*03a0*/ 	.short	0x010a
        /*03a2*/ 	.byte	0xff
	.zero		1


	//   ....[41]....
        /*03a4*/ 	.word	0x00002eb0
        /*03a8*/ 	.word	0x00000004
        /*03ac*/ 	.word	0x00000000
        /*03b0*/ 	.short	0x0101
        /*03b2*/ 	.byte	0xff
	.zero		1


	//   ....[42]....
        /*03b4*/ 	.word	0x00002ed0
        /*03b8*/ 	.word	0x000000ff
        /*03bc*/ 	.word	0x00000080
        /*03c0*/ 	.short	0x010a
        /*03c2*/ 	.byte	0x04
	.zero		1


	//   ....[43]....
        /*03c4*/ 	.word	0x00002ff0
        /*03c8*/ 	.word	0x00000002
        /*03cc*/ 	.word	0x00000070
        /*03d0*/ 	.short	0x010a
        /*03d2*/ 	.byte	0xff
	.zero		1


	//   ....[44]....
        /*03d4*/ 	.word	0x00003100
        /*03d8*/ 	.word	0x00000002
        /*03dc*/ 	.word	0x00000000
        /*03e0*/ 	.short	0x0101
        /*03e2*/ 	.byte	0xff
	.zero		1


	//   ....[45]....
        /*03e4*/ 	.word	0x00003190
        /*03e8*/ 	.word	0x000000ff
        /*03ec*/ 	.word	0x00000080
        /*03f0*/ 	.short	0x0106
        /*03f2*/ 	.byte	0x04
	.zero		1


	//   ....[46]....
        /*03f4*/ 	.word	0x000031b0
        /*03f8*/ 	.word	0x000000ff
        /*03fc*/ 	.word	0x00000080
        /*0400*/ 	.short	0x010a
        /*0402*/ 	.byte	0x04
	.zero		1


	//   ....[47]....
        /*0404*/ 	.word	0x00003240
        /*0408*/ 	.word	0x000000ff
        /*040c*/ 	.word	0x00000080
        /*0410*/ 	.short	0x0106
        /*0412*/ 	.byte	0x07
	.zero		1


	//   ....[48]....
        /*0414*/ 	.word	0x00003280
        /*0418*/ 	.word	0x00000000
        /*041c*/ 	.word	0x00000080
        /*0420*/ 	.short	0x010a
        /*0422*/ 	.byte	0xff
	.zero		1


	//   ....[49]....
        /*0424*/ 	.word	0x000034c0
        /*0428*/ 	.word	0x000000ff
        /*042c*/ 	.word	0x00000008
        /*0430*/ 	.short	0x010a
        /*0432*/ 	.byte	0x05
	.zero		1


	//   ....[50]....
        /*0434*/ 	.word	0x000034e0
        /*0438*/ 	.word	0x000000ff
        /*043c*/ 	.word	0x00000008
        /*0440*/ 	.short	0x010a
        /*0442*/ 	.byte	0x05
	.zero		1


	//   ....[51]....
        /*0444*/ 	.word	0x00003670
        /*0448*/ 	.word	0x000000ff
        /*044c*/ 	.word	0x00000008
        /*0450*/ 	.short	0x010a
        /*0452*/ 	.byte	0x05
	.zero		1


	//   ....[52]....
        /*0454*/ 	.word	0x00003690
        /*0458*/ 	.word	0x000000ff
        /*045c*/ 	.word	0x00000008
        /*0460*/ 	.short	0x010a
        /*0462*/ 	.byte	0x05
	.zero		1


	//   ....[53]....
        /*0464*/ 	.word	0x00003750
        /*0468*/ 	.word	0x000000ff
        /*046c*/ 	.word	0x00000000
        /*0470*/ 	.short	0x0101
        /*0472*/ 	.byte	0x04
	.zero		1


	//   ....[54]....
        /*0474*/ 	.word	0x00003b10
        /*0478*/ 	.word	0x00000000
        /*047c*/ 	.word	0x00000070
        /*0480*/ 	.short	0x010a
        /*0482*/ 	.byte	0xff
	.zero		1


	//   ....[55]....
        /*0484*/ 	.word	0x00003bd0
        /*0488*/ 	.word	0x00000000
        /*048c*/ 	.word	0x00000000
        /*0490*/ 	.short	0x0101
        /*0492*/ 	.byte	0xff
	.zero		1


	//   ....[56]....
        /*0494*/ 	.word	0x00003c90
        /*0498*/ 	.word	0x000000ff
        /*049c*/ 	.word	0x00000000
        /*04a0*/ 	.short	0x010a
        /*04a2*/ 	.byte	0x04
	.zero		1


	//   ....[57]....
        /*04a4*/ 	.word	0x00003ca0
        /*04a8*/ 	.word	0x000000ff
        /*04ac*/ 	.word	0x000000a0
        /*04b0*/ 	.short	0x010a
        /*04b2*/ 	.byte	0x2e
	.zero		1


	//   ....[58]....
        /*04b4*/ 	.word	0x00003d50
        /*04b8*/ 	.word	0x000000ff
        /*04bc*/ 	.word	0x00000000
        /*04c0*/ 	.short	0x010a
        /*04c2*/ 	.byte	0x07
	.zero		1


	//   ....[59]....
        /*04c4*/ 	.word	0x00003e80
        /*04c8*/ 	.word	0x000000ff
        /*04cc*/ 	.word	0x00000000
        /*04d0*/ 	.short	0x010a
        /*04d2*/ 	.byte	0x04
	.zero		1


	//   ....[60]....
        /*04d4*/ 	.word	0x000042c0
        /*04d8*/ 	.word	0x000000ff
        /*04dc*/ 	.word	0x00000000
        /*04e0*/ 	.short	0x010a
        /*04e2*/ 	.byte	0x04
	.zero		1


	//   ....[61]....
        /*04e4*/ 	.word	0x00004360
        /*04e8*/ 	.word	0x00000000
        /*04ec*/ 	.word	0x00000000
        /*04f0*/ 	.short	0x010a
        /*04f2*/ 	.byte	0xff
	.zero		1


	//   ....[62]....
        /*04f4*/ 	.word	0x000043a0
        /*04f8*/ 	.word	0x00000000
        /*04fc*/ 	.word	0x00000000
        /*0500*/ 	.short	0x010a
        /*0502*/ 	.byte	0xff
	.zero		1


	//   ....[63]....
        /*0504*/ 	.word	0x00004410
        /*0508*/ 	.word	0x000000ff
        /*050c*/ 	.word	0x00000000
        /*0510*/ 	.short	0x0101
        /*0512*/ 	.byte	0x04
	.zero		1


	//   ....[64]....
        /*0514*/ 	.word	0x00004450
        /*0518*/ 	.word	0x000000ff
        /*051c*/ 	.word	0x000000d0
        /*0520*/ 	.short	0x010a
        /*0522*/ 	.byte	0x29
	.zero		1


	//   ....[65]....
        /*0524*/ 	.word	0x000044a0
        /*0528*/ 	.word	0x000000ff
        /*052c*/ 	.word	0x00000000
        /*0530*/ 	.short	0x0101
        /*0532*/ 	.byte	0x04
	.zero		1


	//   ....[66]....
        /*0534*/ 	.word	0x00004940
        /*0538*/ 	.word	0x0000000c
        /*053c*/ 	.word	0x00000070
        /*0540*/ 	.short	0x010a
        /*0542*/ 	.byte	0xff
	.zero		1


	//   ....[67]....
        /*0544*/ 	.word	0x00004ab0
        /*0548*/ 	.word	0x00000000
        /*054c*/ 	.word	0x00000000
        /*0550*/ 	.short	0x0101
        /*0552*/ 	.byte	0xff
	.zero		1


	//   ....[68]....
        /*0554*/ 	.word	0x00004f40
        /*0558*/ 	.word	0x000000ff
        /*055c*/ 	.word	0x00000068
        /*0560*/ 	.short	0x010a
        /*0562*/ 	.byte	0x15
	.zero		1


	//   ....[69]....
        /*0564*/ 	.word	0x000050c0
        /*0568*/ 	.word	0x000000ff
        /*056c*/ 	.word	0x00000040
        /*0570*/ 	.short	0x010a
        /*0572*/ 	.byte	0x15
	.zero		1


	//   ....[70]....
        /*0574*/ 	.word	0x00005240
        /*0578*/ 	.word	0x000000ff
        /*057c*/ 	.word	0x00000020
        /*0580*/ 	.short	0x010b
        /*0582*/ 	.byte	0x15
	.zero		1


	//   ....[71]....
        /*0584*/ 	.word	0x00005250
        /*0588*/ 	.word	0x000000ff
        /*058c*/ 	.word	0x00000000
        /*0590*/ 	.short	0x0101
        /*0592*/ 	.byte	0x06
	.zero		1


	//   ....[72]....
        /*0594*/ 	.word	0x00005260
        /*0598*/ 	.word	0x000000ff
        /*059c*/ 	.word	0x00000048
        /*05a0*/ 	.short	0x010a
        /*05a2*/ 	.byte	0x15
	.zero		1


	//   ....[73]....
        /*05a4*/ 	.word	0x000053c0
        /*05a8*/ 	.word	0x000000ff
        /*05ac*/ 	.word	0x00000028
        /*05b0*/ 	.short	0x010b
        /*05b2*/ 	.byte	0x15
	.zero		1


	//   ....[74]....
        /*05b4*/ 	.word	0x000053d0
        /*05b8*/ 	.word	0x000000ff
        /*05bc*/ 	.word	0x00000000
        /*05c0*/ 	.short	0x0101
        /*05c2*/ 	.byte	0x06
	.zero		1


	//   ....[75]....
        /*05c4*/ 	.word	0x000053e0
        /*05c8*/ 	.word	0x000000ff
        /*05cc*/ 	.word	0x00000050
        /*05d0*/ 	.short	0x010a
        /*05d2*/ 	.byte	0x15
	.zero		1


	//   ....[76]....
        /*05d4*/ 	.word	0x00005530
        /*05d8*/ 	.word	0x000000ff
        /*05dc*/ 	.word	0x00000030
        /*05e0*/ 	.short	0x010b
        /*05e2*/ 	.byte	0x15
	.zero		1


	//   ....[77]....
        /*05e4*/ 	.word	0x00005540
        /*05e8*/ 	.word	0x000000ff
        /*05ec*/ 	.word	0x00000000
        /*05f0*/ 	.short	0x0101
        /*05f2*/ 	.byte	0x06
	.zero		1


	//   ....[78]....
        /*05f4*/ 	.word	0x00005550
        /*05f8*/ 	.word	0x000000ff
        /*05fc*/ 	.word	0x00000058
        /*0600*/ 	.short	0x010a
        /*0602*/ 	.byte	0x15
	.zero		1


	//   ....[79]....
        /*0604*/ 	.word	0x00005740
        /*0608*/ 	.word	0x000000ff
        /*060c*/ 	.word	0x00000038
        /*0610*/ 	.short	0x010b
        /*0612*/ 	.byte	0x15
	.zero		1


	//   ....[80]....
        /*0614*/ 	.word	0x00005750
        /*0618*/ 	.word	0x000000ff
        /*061c*/ 	.word	0x00000000
        /*0620*/ 	.short	0x0101
        /*0622*/ 	.byte	0x25
	.zero		1


	//   ....[81]....
        /*0624*/ 	.word	0x00005780
        /*0628*/ 	.word	0x000000ff
        /*062c*/ 	.word	0x00000040
        /*0630*/ 	.short	0x010a
        /*0632*/ 	.byte	0x15
	.zero		1


	//   ....[82]....
        /*0634*/ 	.word	0x000057a0
        /*0638*/ 	.word	0x000000ff
        /*063c*/ 	.word	0x00000048
        /*0640*/ 	.short	0x010a
        /*0642*/ 	.byte	0x15
	.zero		1


	//   ....[83]....
        /*0644*/ 	.word	0x000057c0
        /*0648*/ 	.word	0x000000ff
        /*064c*/ 	.word	0x00000050
        /*0650*/ 	.short	0x010a
        /*0652*/ 	.byte	0x15
	.zero		1


	//   ....[84]....
        /*0654*/ 	.word	0x00005800
        /*0658*/ 	.word	0x00000000
        /*065c*/ 	.word	0x00000058
        /*0660*/ 	.short	0x010a
        /*0662*/ 	.byte	0xff
	.zero		1


	//   ....[85]....
        /*0664*/ 	.word	0x00005b40
        /*0668*/ 	.word	0x00000003
        /*066c*/ 	.word	0x00000070
        /*0670*/ 	.short	0x010a
        /*0672*/ 	.byte	0xff
	.zero		1


	//   ....[86]....
        /*0674*/ 	.word	0x00005cc0
        /*0678*/ 	.word	0x00000000
        /*067c*/ 	.word	0x00000000
        /*0680*/ 	.short	0x0101
        /*0682*/ 	.byte	0xff
	.zero		1


	//   ....[87]....
        /*0684*/ 	.word	0x00006840
        /*0688*/ 	.word	0x000000ff
        /*068c*/ 	.word	0x00000020
        /*0690*/ 	.short	0x010a
        /*0692*/ 	.byte	0x2c
	.zero		1


	//   ....[88]....
        /*0694*/ 	.word	0x00006930
        /*0698*/ 	.word	0x000000ab
        /*069c*/ 	.word	0x00000090
        /*06a0*/ 	.short	0x010a
        /*06a2*/ 	.byte	0xff
	.zero		1


	//   ....[89]....
        /*06a4*/ 	.word	0x00006ac0
        /*06a8*/ 	.word	0x000000ff
        /*06ac*/ 	.word	0x00000020
        /*06b0*/ 	.short	0x010a
        /*06b2*/ 	.byte	0x2c
	.zero		1


	//   ....[90]....
        /*06b4*/ 	.word	0x00006bf0
        /*06b8*/ 	.word	0x000000ab
        /*06bc*/ 	.word	0x00000090
        /*06c0*/ 	.short	0x010a
        /*06c2*/ 	.byte	0xff
	.zero		1


	//   ....[91]....
        /*06c4*/ 	.word	0x00007e00
        /*06c8*/ 	.word	0x00000000
        /*06cc*/ 	.word	0x00000000
        /*06d0*/ 	.short	0x0101
        /*06d2*/ 	.byte	0xff
	.zero		1


	//   ....[92]....
        /*06d4*/ 	.word	0x00007e10
        /*06d8*/ 	.word	0x00000003
        /*06dc*/ 	.word	0x00000020
        /*06e0*/ 	.short	0x010a
        /*06e2*/ 	.byte	0xff
	.zero		1


	//   ....[93]....
        /*06e4*/ 	.word	0x00007ef0
        /*06e8*/ 	.word	0x00000003
        /*06ec*/ 	.word	0x00000020
        /*06f0*/ 	.short	0x010a
        /*06f2*/ 	.byte	0xff
	.zero		1


	//   ....[94]....
        /*06f4*/ 	.word	0x00009230
        /*06f8*/ 	.word	0x0000004d
        /*06fc*/ 	.word	0x00000000
        /*0700*/ 	.short	0x0101
        /*0702*/ 	.byte	0xff
	.zero		1


	//   ....[95]....
        /*0704*/ 	.word	0x00009250
        /*0708*/ 	.word	0x00000000
        /*070c*/ 	.word	0x00000020
        /*0710*/ 	.short	0x010a
        /*0712*/ 	.byte	0xff
	.zero		1


	//   ....[96]....
        /*0714*/ 	.word	0x00009320
        /*0718*/ 	.word	0x00000000
        /*071c*/ 	.word	0x00000020
        /*0720*/ 	.short	0x010a
        /*0722*/ 	.byte	0xff
	.zero		1


	//   ....[97]....
        /*0724*/ 	.word	0x0000a660
        /*0728*/ 	.word	0x0000004a
        /*072c*/ 	.word	0x00000000
        /*0730*/ 	.short	0x0101
        /*0732*/ 	.byte	0xff
	.zero		1


	//   ....[98]....
        /*0734*/ 	.word	0x0000a680
        /*0738*/ 	.word	0x00000003
        /*073c*/ 	.word	0x00000020
        /*0740*/ 	.short	0x010a
        /*0742*/ 	.byte	0xff
	.zero		1


	//   ....[99]....
        /*0744*/ 	.word	0x0000a750
        /*0748*/ 	.word	0x00000003
        /*074c*/ 	.word	0x00000020
        /*0750*/ 	.short	0x010a
        /*0752*/ 	.byte	0xff
	.zero		1


	//   ....[100]....
        /*0754*/ 	.word	0x0000abe0
        /*0758*/ 	.word	0x000000ab
        /*075c*/ 	.word	0x00000000
        /*0760*/ 	.short	0x0101
        /*0762*/ 	.byte	0xff
	.zero		1


	//   ....[101]....
        /*0764*/ 	.word	0x0000bad0
        /*0768*/ 	.word	0x00000000
        /*076c*/ 	.word	0x00000000
        /*0770*/ 	.short	0x0101
        /*0772*/ 	.byte	0xff
	.zero		1


	//   ....[102]....
        /*0774*/ 	.word	0x0000bd70
        /*0778*/ 	.word	0x000000ff
        /*077c*/ 	.word	0x00000000
        /*0780*/ 	.short	0x0101
        /*0782*/ 	.byte	0x06
	.zero		1


	//   ....[103]....
        /*0784*/ 	.word	0x0000bd90
        /*0788*/ 	.word	0x00000003
        /*078c*/ 	.word	0x000000c0
        /*0790*/ 	.short	0x010a
        /*0792*/ 	.byte	0xff
	.zero		1


	//   ....[104]....
        /*0794*/ 	.word	0x0000bdf0
        /*0798*/ 	.word	0x00000000
        /*079c*/ 	.word	0x00000010
        /*07a0*/ 	.short	0x010a
        /*07a2*/ 	.byte	0xff
	.zero		1


	//   ....[105]....
        /*07a4*/ 	.word	0x0000be50
        /*07a8*/ 	.word	0x00000000
        /*07ac*/ 	.word	0x00000010
        /*07b0*/ 	.short	0x010a
        /*07b2*/ 	.byte	0xff
	.zero		1


	//   ....[106]....
        /*07b4*/ 	.word	0x0000bea0
        /*07b8*/ 	.word	0x00000003
        /*07bc*/ 	.word	0x00000070
        /*07c0*/ 	.short	0x010a
        /*07c2*/ 	.byte	0xff
	.zero		1


	//   ....[107]....
        /*07c4*/ 	.word	0x0000bf00
        /*07c8*/ 	.word	0x00000000
        /*07cc*/ 	.word	0x00000000
        /*07d0*/ 	.short	0x010a
        /*07d2*/ 	.byte	0xff
	.zero		1


	//   ....[108]....
        /*07d4*/ 	.word	0x0000bf50
        /*07d8*/ 	.word	0x00000002
        /*07dc*/ 	.word	0x000000b0
        /*07e0*/ 	.short	0x010a
        /*07e2*/ 	.byte	0xff
	.zero		1


	//   ....[109]....
        /*07e4*/ 	.word	0x0000bfb0
        /*07e8*/ 	.word	0x00000002
        /*07ec*/ 	.word	0x00000080
        /*07f0*/ 	.short	0x010a
        /*07f2*/ 	.byte	0xff
	.zero		1


	//   ....[110]....
        /*07f4*/ 	.word	0x0000c000
        /*07f8*/ 	.word	0x00000002
        /*07fc*/ 	.word	0x00000070
        /*0800*/ 	.short	0x010a
        /*0802*/ 	.byte	0xff
	.zero		1


	//   ....[111]....
        /*0804*/ 	.word	0x0000c060
        /*0808*/ 	.word	0x00000000
        /*080c*/ 	.word	0x00000080
        /*0810*/ 	.short	0x010a
        /*0812*/ 	.byte	0xff
	.zero		1


	//   ....[112]....
        /*0814*/ 	.word	0x0000c0c0
        /*0818*/ 	.word	0x00000000
        /*081c*/ 	.word	0x00000008
        /*0820*/ 	.short	0x010a
        /*0822*/ 	.byte	0xff
	.zero		1


	//   ....[113]....
        /*0824*/ 	.word	0x0000c1a0
        /*0828*/ 	.word	0x00000000
        /*082c*/ 	.word	0x00000008
        /*0830*/ 	.short	0x010a
        /*0832*/ 	.byte	0xff
	.zero		1


	//   ....[114]....
        /*0834*/ 	.word	0x0000c1f0
        /*0838*/ 	.word	0x00000000
        /*083c*/ 	.word	0x00000070
        /*0840*/ 	.short	0x010a
        /*0842*/ 	.byte	0xff
	.zero		1


	//   ....[115]....
        /*0844*/ 	.word	0x0000c250
        /*0848*/ 	.word	0x00000000
        /*084c*/ 	.word	0x000000a0
        /*0850*/ 	.short	0x010a
        /*0852*/ 	.byte	0xff
	.zero		1


	//   ....[116]....
        /*0854*/ 	.word	0x0000c2b0
        /*0858*/ 	.word	0x00000000
        /*085c*/ 	.word	0x00000000
        /*0860*/ 	.short	0x010a
        /*0862*/ 	.byte	0xff
	.zero		1


	//   ....[117]....
        /*0864*/ 	.word	0x0000c310
        /*0868*/ 	.word	0x00000000
        /*086c*/ 	.word	0x00000000
        /*0870*/ 	.short	0x010a
        /*0872*/ 	.byte	0xff
	.zero		1


	//   ....[118]....
        /*0874*/ 	.word	0x0000c370
        /*0878*/ 	.word	0x00000000
        /*087c*/ 	.word	0x000000d0
        /*0880*/ 	.short	0x010a
        /*0882*/ 	.byte	0xff
	.zero		1


	//   ....[119]....
        /*0884*/ 	.word	0x0000c3c0
        /*0888*/ 	.word	0x0000000c
        /*088c*/ 	.word	0x00000070
        /*0890*/ 	.short	0x010a
        /*0892*/ 	.byte	0xff
	.zero		1


	//   ....[120]....
        /*0894*/ 	.word	0x0000c420
        /*0898*/ 	.word	0x00000000
        /*089c*/ 	.word	0x00000068
        /*08a0*/ 	.short	0x010a
        /*08a2*/ 	.byte	0xff
	.zero		1


	//   ....[121]....
        /*08a4*/ 	.word	0x0000c480
        /*08a8*/ 	.word	0x00000000
        /*08ac*/ 	.word	0x00000040
        /*08b0*/ 	.short	0x010a
        /*08b2*/ 	.byte	0xff
	.zero		1


	//   ....[122]....
        /*08b4*/ 	.word	0x0000c4e0
        /*08b8*/ 	.word	0x00000000
        /*08bc*/ 	.word	0x00000048
        /*08c0*/ 	.short	0x010a
        /*08c2*/ 	.byte	0xff
	.zero		1


	//   ....[123]....
        /*08c4*/ 	.word	0x0000c540
        /*08c8*/ 	.word	0x00000000
        /*08cc*/ 	.word	0x00000050
        /*08d0*/ 	.short	0x010a
        /*08d2*/ 	.byte	0xff
	.zero		1


	//   ....[124]....
        /*08d4*/ 	.word	0x0000c5a0
        /*08d8*/ 	.word	0x00000000
        /*08dc*/ 	.word	0x00000058
        /*08e0*/ 	.short	0x010a
        /*08e2*/ 	.byte	0xff
	.zero		1


	//   ....[125]....
        /*08e4*/ 	.word	0x0000c600
        /*08e8*/ 	.word	0x00000000
        /*08ec*/ 	.word	0x00000040
        /*08f0*/ 	.short	0x010a
        /*08f2*/ 	.byte	0xff
	.zero		1


	//   ....[126]....
        /*08f4*/ 	.word	0x0000c660
        /*08f8*/ 	.word	0x00000000
        /*08fc*/ 	.word	0x00000048
        /*0900*/ 	.short	0x010a
        /*0902*/ 	.byte	0xff
	.zero		1


	//   ....[127]....
        /*0904*/ 	.word	0x0000c6c0
        /*0908*/ 	.word	0x00000000
        /*090c*/ 	.word	0x00000050
        /*0910*/ 	.short	0x010a
        /*0912*/ 	.byte	0xff
	.zero		1


	//   ....[128]....
        /*0914*/ 	.word	0x0000c710
        /*0918*/ 	.word	0x00000003
        /*091c*/ 	.word	0x00000070
        /*0920*/ 	.short	0x010a
        /*0922*/ 	.byte	0xff
	.zero		1


	//   ....[129]....
        /*0924*/ 	.word	0x0000c770
        /*0928*/ 	.word	0x00000002
        /*092c*/ 	.word	0x00000020
        /*0930*/ 	.short	0x010a
        /*0932*/ 	.byte	0xff
	.zero		1


	//   ....[130]....
        /*0934*/ 	.word	0x0000c7c0
        /*0938*/ 	.word	0x000000ab
        /*093c*/ 	.word	0x00000090
        /*0940*/ 	.short	0x010a
        /*0942*/ 	.byte	0xff
	.zero		1


	//   ....[131]....
        /*0944*/ 	.word	0x0000c810
        /*0948*/ 	.word	0x00000003
        /*094c*/ 	.word	0x00000020
        /*0950*/ 	.short	0x010a
        /*0952*/ 	.byte	0xff
	.zero		1


	//   ....[132]....
        /*0954*/ 	.word	0x0000c860
        /*0958*/ 	.word	0x00000000
        /*095c*/ 	.word	0x00000020
        /*0960*/ 	.short	0x010a
        /*0962*/ 	.byte	0xff
	.zero		1


	//   ....[133]....
        /*0964*/ 	.word	0x0000c8b0
        /*0968*/ 	.word	0x00000003
        /*096c*/ 	.word	0x00000020
        /*0970*/ 	.short	0x010a
        /*0972*/ 	.byte	0xff
	.zero		1


	//----- nvinfo : EIATTR_NUM_MBARRIERS
	.align		4
.L_47:
        /*0974*/ 	.byte	0x03, 0x38
        /*0976*/ 	.short	0x001b


	//----- nvinfo : EIATTR_EXIT_INSTR_OFFSETS
	.align		4
        /*0978*/ 	.byte	0x04, 0x1c
        /*097a*/ 	.short	(.L_49 - .L_48)


	//   ....[0]....
.L_48:
        /*097c*/ 	.word	0x00002d60


	//   ....[1]....
        /*0980*/ 	.word	0x00003250


	//   ....[2]....
        /*0984*/ 	.word	0x000032b0


	//   ....[3]....
        /*0988*/ 	.word	0x000046d0


	//   ....[4]....
        /*098c*/ 	.word	0x00005830


	//   ....[5]....
        /*0990*/ 	.word	0x00005870


	//   ....[6]....
        /*0994*/ 	.word	0x0000bc70


	//   ....[7]....
        /*0998*/ 	.word	0x0000bce0


	//   ....[8]....
        /*099c*/ 	.word	0x0000bd10


	//   ....[9]....
        /*09a0*/ 	.word	0x0000bd80


	//----- nvinfo : EIATTR_MAX_THREADS
	.align		4
.L_49:
        /*09a4*/ 	.byte	0x04, 0x05
        /*09a6*/ 	.short	(.L_51 - .L_50)
.L_50:
        /*09a8*/ 	.word	0x00000100
        /*09ac*/ 	.word	0x00000001
        /*09b0*/ 	.word	0x00000001


	//----- nvinfo : EIATTR_CRS_STACK_SIZE
	.align		4
.L_51:
        /*09b4*/ 	.byte	0x04, 0x1e
        /*09b6*/ 	.short	(.L_53 - .L_52)
.L_52:
        /*09b8*/ 	.word	0x00000000


	//----- nvinfo : EIATTR_CBANK_PARAM_SIZE
	.align		4
.L_53:
        /*09bc*/ 	.byte	0x03, 0x19
        /*09be*/ 	.short	0x0800


	//----- nvinfo : EIATTR_PARAM_CBANK
	.align		4
        /*09c0*/ 	.byte	0x04, 0x0a
        /*09c2*/ 	.short	(.L_55 - .L_54)
	.align		4
.L_54:
        /*09c4*/ 	.word	index@(.nv.constant0._ZN7cutlass13device_kernelINS_4gemm6kernel13GemmUniversalIN4cute5tupleIJiiiiEEENS1_10collective13CollectiveMmaINS1_35MainloopSm100TmaUmmaWarpSpecializedILi2ELi2ELi2ENS5_IJNS4_1CILi4EEENSA_ILi2EEENSA_ILi1EEEEEEEENS5_IJNSA_ILi256EEESG_NSA_ILi128EEEEEENS_10bfloat16_tENS5_IJlSD_lEEESJ_SK_NS4_8TiledMMAINS4_8MMA_AtomIJNS4_26SM100_MMA_F16BF16_2x1SM_SSISJ_SJ_fLi256ELi256ELNS4_4UMMA5MajorE0ELSP_0ELNSO_7ScaleInE0ELSQ_0EEEEEENS4_6LayoutINS5_IJSD_SD_SD_EEENS5_IJNSA_ILi0EEESV_SV_EEEEENS5_IJNS4_10UnderscoreESY_SY_EEEEENS4_28SM100_TMA_2SM_LOAD_MULTICASTENS4_14ComposedLayoutINS4_7SwizzleILi3ELi4ELi3EEENS4_18smem_ptr_flag_bitsILi16EEENST_INS5_IJNSA_ILi8EEENSA_ILi64EEEEEENS5_IJS18_SD_EEEEEEEvNS4_8identityES11_S1C_vS1D_EENS_8epilogue10collective18CollectiveEpilogueINS1F_23Sm100TmaWarpSpecializedILi4ELi2ELi64ELb1ELb0EEEJNS5_IJSH_SG_SH_EEENS5_IJNST_ISH_SD_EENST_IS18_SD_EEEEESJ_SK_SJ_SK_NS1F_6fusion15FusionCallbacksIS1J_NS1O_17LinearCombinationISJ_fSJ_fLNS_15FloatRoundStyleE2EEES1K_S1N_JEEENS4_5SM1004TMEM4LOAD26SM100_TMEM_LOAD_32dp32b64xENS4_13SM90_TMA_LOADES1C_NS4_39AutoVectorizingCopyWithAssumedAlignmentILi128EEENS4_14SM90_TMA_STOREES1C_S20_S20_EEEvvEEEEvNT_6ParamsE)
        /*09c8*/ 	.short	0x0380
        /*09ca*/ 	.short	0x0800


	//----- nvinfo : EIATTR_SW_WAR
	.align		4
.L_55:
        /*09cc*/ 	.byte	0x04, 0x36
        /*09ce*/ 	.short	(.L_57 - .L_56)
.L_56:
        /*09d0*/ 	.word	0x00000008
.L_57:


//--------------------- .nv.callgraph             --------------------------
	.section	.nv.callgraph,"",@"SHT_CUDA_CALLGRAPH"
	.align	4
	.sectionentsize	8
	.align		4
        /*0000*/ 	.word	0x00000000
	.align		4
        /*0004*/ 	.word	0xffffffff
	.align		4
        /*0008*/ 	.word	index@(_ZN7cutlass13device_kernelINS_4gemm6kernel13GemmUniversalIN4cute5tupleIJiiiiEEENS1_10collective13CollectiveMmaINS1_35MainloopSm100TmaUmmaWarpSpecializedILi2ELi2ELi2ENS5_IJNS4_1CILi4EEENSA_ILi2EEENSA_ILi1EEEEEEEENS5_IJNSA_ILi256EEESG_NSA_ILi128EEEEEENS_10bfloat16_tENS5_IJlSD_lEEESJ_SK_NS4_8TiledMMAINS4_8MMA_AtomIJNS4_26SM100_MMA_F16BF16_2x1SM_SSISJ_SJ_fLi256ELi256ELNS4_4UMMA5MajorE0ELSP_0ELNSO_7ScaleInE0ELSQ_0EEEEEENS4_6LayoutINS5_IJSD_SD_SD_EEENS5_IJNSA_ILi0EEESV_SV_EEEEENS5_IJNS4_10UnderscoreESY_SY_EEEEENS4_28SM100_TMA_2SM_LOAD_MULTICASTENS4_14ComposedLayoutINS4_7SwizzleILi3ELi4ELi3EEENS4_18smem_ptr_flag_bitsILi16EEENST_INS5_IJNSA_ILi8EEENSA_ILi64EEEEEENS5_IJS18_SD_EEEEEEEvNS4_8identityES11_S1C_vS1D_EENS_8epilogue10collective18CollectiveEpilogueINS1F_23Sm100TmaWarpSpecializedILi4ELi2ELi64ELb1ELb0EEEJNS5_IJSH_SG_SH_EEENS5_IJNST_ISH_SD_EENST_IS18_SD_EEEEESJ_SK_SJ_SK_NS1F_6fusion15FusionCallbacksIS1J_NS1O_17LinearCombinationISJ_fSJ_fLNS_15FloatRoundStyleE2EEES1K_S1N_JEEENS4_5SM1004TMEM4LOAD26SM100_TMEM_LOAD_32dp32b64xENS4_13SM90_TMA_LOADES1C_NS4_39AutoVectorizingCopyWithAssumedAlignmentILi128EEENS4_14SM90_TMA_STOREES1C_S20_S20_EEEvvEEEEvNT_6ParamsE)
	.align		4
        /*000c*/ 	.word	index@(__assertfail)
	.align		4
        /*0010*/ 	.word	0x00000000
	.align		4
        /*0014*/ 	.word	0xfffffffe
	.align		4
        /*0018*/ 	.word	0x00000000
	.align		4
        /*001c*/ 	.word	0xfffffffd
	.align		4
        /*0020*/ 	.word	0x00000000
	.align		4
        /*0024*/ 	.word	0xfffffffc


//--------------------- .nv.constant4             --------------------------
	.section	.nv.constant4,"a",@progbits
	.align	8
	.align		8
.nv.constant4:
        /*0000*/ 	.dword	__assertfail
	.align		8
        /*0008*/ 	.dword	__unnamed_1
	.align		8
        /*0010*/ 	.dword	__unnamed_2
	.align		8
        /*0018*/ 	.dword	_ZN40_INTERNAL_e179f071_4_k_cu_01c9890e_283254cuda3std3__45__cpo5beginE
	.align		8
        /*0020*/ 	.dword	_ZN40_INTERNAL_e179f071_4_k_cu_01c9890e_283254cuda3std3__45__cpo3endE
	.align		8
        /*0028*/ 	.dword	_ZN40_INTERNAL_e179f071_4_k_cu_01c9890e_283254cuda3std3__45__cpo6cbeginE
	.align		8
        /*0030*/ 	.dword	_ZN40_INTERNAL_e179f071_4_k_cu_01c9890e_283254cuda3std3__45__cpo4cendE
	.align		8
        /*0038*/ 	.dword	_ZN40_INTERNAL_e179f071_4_k_cu_01c9890e_283254cuda3std3__442_GLOBAL__N__e179f071_4_k_cu_01c9890e_283256ignoreE
	.align		8
        /*0040*/ 	.dword	_ZN40_INTERNAL_e179f071_4_k_cu_01c9890e_283254cuda3std3__419piecewise_constructE
	.align		8
        /*0048*/ 	.dword	_ZN40_INTERNAL_e179f071_4_k_cu_01c9890e_283254cuda3std3__48in_placeE
	.align		8
        /*0050*/ 	.dword	_ZN40_INTERNAL_e179f071_4_k_cu_01c9890e_283254cuda3std6ranges3__45__cpo4swapE
	.align		8
        /*0058*/ 	.dword	_ZN40_INTERNAL_e179f071_4_k_cu_01c9890e_283254cuda3std6ranges3__45__cpo9iter_moveE
	.align		8
        /*0060*/ 	.dword	_ZN40_INTERNAL_e179f071_4_k_cu_01c9890e_283254cute7productE
	.align		8
        /*0068*/ 	.dword	_ZN40_INTERNAL_e179f071_4_k_cu_01c9890e_283254cute1_E
	.align		8
        /*0070*/ 	.dword	$str$25
	.align		8
        /*0078*/ 	.dword	$str$26
	.align		8
        /*0080*/ 	.dword	$str$27
	.align		8
        /*0088*/ 	.dword	$str$28


//--------------------- .text._ZN7cutlass13device_kernelINS_4gemm6kernel13GemmUniversalIN4cute5tupleIJiiiiEEENS1_10collective13CollectiveMmaINS1_35MainloopSm100TmaUmmaWarpSpecializedILi2ELi2ELi2ENS5_IJNS4_1CILi4EEENSA_ILi2EEENSA_ILi1EEEEEEEENS5_IJNSA_ILi256EEESG_NSA_ILi128EEEEEENS_10bfloat16_tENS5_IJlSD_lEEESJ_SK_NS4_8TiledMMAINS4_8MMA_AtomIJNS4_26SM100_MMA_F16BF16_2x1SM_SSISJ_SJ_fLi256ELi256ELNS4_4UMMA5MajorE0ELSP_0ELNSO_7ScaleInE0ELSQ_0EEEEEENS4_6LayoutINS5_IJSD_SD_SD_EEENS5_IJNSA_ILi0EEESV_SV_EEEEENS5_IJNS4_10UnderscoreESY_SY_EEEEENS4_28SM100_TMA_2SM_LOAD_MULTICASTENS4_14ComposedLayoutINS4_7SwizzleILi3ELi4ELi3EEENS4_18smem_ptr_flag_bitsILi16EEENST_INS5_IJNSA_ILi8EEENSA_ILi64EEEEEENS5_IJS18_SD_EEEEEEEvNS4_8identityES11_S1C_vS1D_EENS_8epilogue10collective18CollectiveEpilogueINS1F_23Sm100TmaWarpSpecializedILi4ELi2ELi64ELb1ELb0EEEJNS5_IJSH_SG_SH_EEENS5_IJNST_ISH_SD_EENST_IS18_SD_EEEEESJ_SK_SJ_SK_NS1F_6fusion15FusionCallbacksIS1J_NS1O_17LinearCombinationISJ_fSJ_fLNS_15FloatRoundStyleE2EEES1K_S1N_JEEENS4_5SM1004TMEM4LOAD26SM100_TMEM_LOAD_32dp32b64xENS4_13SM90_TMA_LOADES1C_NS4_39AutoVectorizingCopyWithAssumedAlignmentILi128EEENS4_14SM90_TMA_STOREES1C_S20_S20_EEEvvEEEEvNT_6ParamsE --------------------------
	.section	.text._ZN7cutlass13device_kernelINS_4gemm6kernel13GemmUniversalIN4cute5tupleIJiiiiEEENS1_10collective13CollectiveMmaINS1_35MainloopSm100TmaUmmaWarpSpecializedILi2ELi2ELi2ENS5_IJNS4_1CILi4EEENSA_ILi2EEENSA_ILi1EEEEEEEENS5_IJNSA_ILi256EEESG_NSA_ILi128EEEEEENS_10bfloat16_tENS5_IJlSD_lEEESJ_SK_NS4_8TiledMMAINS4_8MMA_AtomIJNS4_26SM100_MMA_F16BF16_2x1SM_SSISJ_SJ_fLi256ELi256ELNS4_4UMMA5MajorE0ELSP_0ELNSO_7ScaleInE0ELSQ_0EEEEEENS4_6LayoutINS5_IJSD_SD_SD_EEENS5_IJNSA_ILi0EEESV_SV_EEEEENS5_IJNS4_10UnderscoreESY_SY_EEEEENS4_28SM100_TMA_2SM_LOAD_MULTICASTENS4_14ComposedLayoutINS4_7SwizzleILi3ELi4ELi3EEENS4_18smem_ptr_flag_bitsILi16EEENST_INS5_IJNSA_ILi8EEENSA_ILi64EEEEEENS5_IJS18_SD_EEEEEEEvNS4_8identityES11_S1C_vS1D_EENS_8epilogue10collective18CollectiveEpilogueINS1F_23Sm100TmaWarpSpecializedILi4ELi2ELi64ELb1ELb0EEEJNS5_IJSH_SG_SH_EEENS5_IJNST_ISH_SD_EENST_IS18_SD_EEEEESJ_SK_SJ_SK_NS1F_6fusion15FusionCallbacksIS1J_NS1O_17LinearCombinationISJ_fSJ_fLNS_15FloatRoundStyleE2EEES1K_S1N_JEEENS4_5SM1004TMEM4LOAD26SM100_TMEM_LOAD_32dp32b64xENS4_13SM90_TMA_LOADES1C_NS4_39AutoVectorizingCopyWithAssumedAlignmentILi128EEENS4_14SM90_TMA_STOREES1C_S20_S20_EEEvvEEEEvNT_6ParamsE,"ax",@progbits
	.align	128
.text._ZN7cutlass13device_kernelINS_4gemm6kernel13GemmUniversalIN4cute5tupleIJiiiiEEENS1_10collective13CollectiveMmaINS1_35MainloopSm100TmaUmmaWarpSpecializedILi2ELi2ELi2ENS5_IJNS4_1CILi4EEENSA_ILi2EEENSA_ILi1EEEEEEEENS5_IJNSA_ILi256EEESG_NSA_ILi128EEEEEENS_10bfloat16_tENS5_IJlSD_lEEESJ_SK_NS4_8TiledMMAINS4_8MMA_AtomIJNS4_26SM100_MMA_F16BF16_2x1SM_SSISJ_SJ_fLi256ELi256ELNS4_4UMMA5MajorE0ELSP_0ELNSO_7ScaleInE0ELSQ_0EEEEEENS4_6LayoutINS5_IJSD_SD_SD_EEENS5_IJNSA_ILi0EEESV_SV_EEEEENS5_IJNS4_10UnderscoreESY_SY_EEEEENS4_28SM100_TMA_2SM_LOAD_MULTICASTENS4_14ComposedLayoutINS4_7SwizzleILi3ELi4ELi3EEENS4_18smem_ptr_flag_bitsILi16EEENST_INS5_IJNSA_ILi8EEENSA_ILi64EEEEEENS5_IJS18_SD_EEEEEEEvNS4_8identityES11_S1C_vS1D_EENS_8epilogue10collective18CollectiveEpilogueINS1F_23Sm100TmaWarpSpecializedILi4ELi2ELi64ELb1ELb0EEEJNS5_IJSH_SG_SH_EEENS5_IJNST_ISH_SD_EENST_IS18_SD_EEEEESJ_SK_SJ_SK_NS1F_6fusion15FusionCallbacksIS1J_NS1O_17LinearCombinationISJ_fSJ_fLNS_15FloatRoundStyleE2EEES1K_S1N_JEEENS4_5SM1004TMEM4LOAD26SM100_TMEM_LOAD_32dp32b64xENS4_13SM90_TMA_LOADES1C_NS4_39AutoVectorizingCopyWithAssumedAlignmentILi128EEENS4_14SM90_TMA_STOREES1C_S20_S20_EEEvvEEEEvNT_6ParamsE:
        .type           _ZN7cutlass13device_kernelINS_4gemm6kernel13GemmUniversalIN4cute5tupleIJiiiiEEENS1_10collective13CollectiveMmaINS1_35MainloopSm100TmaUmmaWarpSpecializedILi2ELi2ELi2ENS5_IJNS4_1CILi4EEENSA_ILi2EEENSA_ILi1EEEEEEEENS5_IJNSA_ILi256EEESG_NSA_ILi128EEEEEENS_10bfloat16_tENS5_IJlSD_lEEESJ_SK_NS4_8TiledMMAINS4_8MMA_AtomIJNS4_26SM100_MMA_F16BF16_2x1SM_SSISJ_SJ_fLi256ELi256ELNS4_4UMMA5MajorE0ELSP_0ELNSO_7ScaleInE0ELSQ_0EEEEEENS4_6LayoutINS5_IJSD_SD_SD_EEENS5_IJNSA_ILi0EEESV_SV_EEEEENS5_IJNS4_10UnderscoreESY_SY_EEEEENS4_28SM100_TMA_2SM_LOAD_MULTICASTENS4_14ComposedLayoutINS4_7SwizzleILi3ELi4ELi3EEENS4_18smem_ptr_flag_bitsILi16EEENST_INS5_IJNSA_ILi8EEENSA_ILi64EEEEEENS5_IJS18_SD_EEEEEEEvNS4_8identityES11_S1C_vS1D_EENS_8epilogue10collective18CollectiveEpilogueINS1F_23Sm100TmaWarpSpecializedILi4ELi2ELi64ELb1ELb0EEEJNS5_IJSH_SG_SH_EEENS5_IJNST_ISH_SD_EENST_IS18_SD_EEEEESJ_SK_SJ_SK_NS1F_6fusion15FusionCallbacksIS1J_NS1O_17LinearCombinationISJ_fSJ_fLNS_15FloatRoundStyleE2EEES1K_S1N_JEEENS4_5SM1004TMEM4LOAD26SM100_TMEM_LOAD_32dp32b64xENS4_13SM90_TMA_LOADES1C_NS4_39AutoVectorizingCopyWithAssumedAlignmentILi128EEENS4_14SM90_TMA_STOREES1C_S20_S20_EEEvvEEEEvNT_6ParamsE,@function
        .size           _ZN7cutlass13device_kernelINS_4gemm6kernel13GemmUniversalIN4cute5tupleIJiiiiEEENS1_10collective13CollectiveMmaINS1_35MainloopSm100TmaUmmaWarpSpecializedILi2ELi2ELi2ENS5_IJNS4_1CILi4EEENSA_ILi2EEENSA_ILi1EEEEEEEENS5_IJNSA_ILi256EEESG_NSA_ILi128EEEEEENS_10bfloat16_tENS5_IJlSD_lEEESJ_SK_NS4_8TiledMMAINS4_8MMA_AtomIJNS4_26SM100_MMA_F16BF16_2x1SM_SSISJ_SJ_fLi256ELi256ELNS4_4UMMA5MajorE0ELSP_0ELNSO_7ScaleInE0ELSQ_0EEEEEENS4_6LayoutINS5_IJSD_SD_SD_EEENS5_IJNSA_ILi0EEESV_SV_EEEEENS5_IJNS4_10UnderscoreESY_SY_EEEEENS4_28SM100_TMA_2SM_LOAD_MULTICASTENS4_14ComposedLayoutINS4_7SwizzleILi3ELi4ELi3EEENS4_18smem_ptr_flag_bitsILi16EEENST_INS5_IJNSA_ILi8EEENSA_ILi64EEEEEENS5_IJS18_SD_EEEEEEEvNS4_8identityES11_S1C_vS1D_EENS_8epilogue10collective18CollectiveEpilogueINS1F_23Sm100TmaWarpSpecializedILi4ELi2ELi64ELb1ELb0EEEJNS5_IJSH_SG_SH_EEENS5_IJNST_ISH_SD_EENST_IS18_SD_EEEEESJ_SK_SJ_SK_NS1F_6fusion15FusionCallbacksIS1J_NS1O_17LinearCombinationISJ_fSJ_fLNS_15FloatRoundStyleE2EEES1K_S1N_JEEENS4_5SM1004TMEM4LOAD26SM100_TMEM_LOAD_32dp32b64xENS4_13SM90_TMA_LOADES1C_NS4_39AutoVectorizingCopyWithAssumedAlignmentILi128EEENS4_14SM90_TMA_STOREES1C_S20_S20_EEEvvEEEEvNT_6ParamsE,(.L_x_189 - _ZN7cutlass13device_kernelINS_4gemm6kernel13GemmUniversalIN4cute5tupleIJiiiiEEENS1_10collective13CollectiveMmaINS1_35MainloopSm100TmaUmmaWarpSpecializedILi2ELi2ELi2ENS5_IJNS4_1CILi4EEENSA_ILi2EEENSA_ILi1EEEEEEEENS5_IJNSA_ILi256EEESG_NSA_ILi128EEEEEENS_10bfloat16_tENS5_IJlSD_lEEESJ_SK_NS4_8TiledMMAINS4_8MMA_AtomIJNS4_26SM100_MMA_F16BF16_2x1SM_SSISJ_SJ_fLi256ELi256ELNS4_4UMMA5MajorE0ELSP_0ELNSO_7ScaleInE0ELSQ_0EEEEEENS4_6LayoutINS5_IJSD_SD_SD_EEENS5_IJNSA_ILi0EEESV_SV_EEEEENS5_IJNS4_10UnderscoreESY_SY_EEEEENS4_28SM100_TMA_2SM_LOAD_MULTICASTENS4_14ComposedLayoutINS4_7SwizzleILi3ELi4ELi3EEENS4_18smem_ptr_flag_bitsILi16EEENST_INS5_IJNSA_ILi8EEENSA_ILi64EEEEEENS5_IJS18_SD_EEEEEEEvNS4_8identityES11_S1C_vS1D_EENS_8epilogue10collective18CollectiveEpilogueINS1F_23Sm100TmaWarpSpecializedILi4ELi2ELi64ELb1ELb0EEEJNS5_IJSH_SG_SH_EEENS5_IJNST_ISH_SD_EENST_IS18_SD_EEEEESJ_SK_SJ_SK_NS1F_6fusion15FusionCallbacksIS1J_NS1O_17LinearCombinationISJ_fSJ_fLNS_15FloatRoundStyleE2EEES1K_S1N_JEEENS4_5SM1004TMEM4LOAD26SM100_TMEM_LOAD_32dp32b64xENS4_13SM90_TMA_LOADES1C_NS4_39AutoVectorizingCopyWithAssumedAlignmentILi128EEENS4_14SM90_TMA_STOREES1C_S20_S20_EEEvvEEEEvNT_6ParamsE)
        .other          _ZN7cutlass13device_kernelINS_4gemm6kernel13GemmUniversalIN4cute5tupleIJiiiiEEENS1_10collective13CollectiveMmaINS1_35MainloopSm100TmaUmmaWarpSpecializedILi2ELi2ELi2ENS5_IJNS4_1CILi4EEENSA_ILi2EEENSA_ILi1EEEEEEEENS5_IJNSA_ILi256EEESG_NSA_ILi128EEEEEENS_10bfloat16_tENS5_IJlSD_lEEESJ_SK_NS4_8TiledMMAINS4_8MMA_AtomIJNS4_26SM100_MMA_F16BF16_2x1SM_SSISJ_SJ_fLi256ELi256ELNS4_4UMMA5MajorE0ELSP_0ELNSO_7ScaleInE0ELSQ_0EEEEEENS4_6LayoutINS5_IJSD_SD_SD_EEENS5_IJNSA_ILi0EEESV_SV_EEEEENS5_IJNS4_10UnderscoreESY_SY_EEEEENS4_28SM100_TMA_2SM_LOAD_MULTICASTENS4_14ComposedLayoutINS4_7SwizzleILi3ELi4ELi3EEENS4_18smem_ptr_flag_bitsILi16EEENST_INS5_IJNSA_ILi8EEENSA_ILi64EEEEEENS5_IJS18_SD_EEEEEEEvNS4_8identityES11_S1C_vS1D_EENS_8epilogue10collective18CollectiveEpilogueINS1F_23Sm100TmaWarpSpecializedILi4ELi2ELi64ELb1ELb0EEEJNS5_IJSH_SG_SH_EEENS5_IJNST_ISH_SD_EENST_IS18_SD_EEEEESJ_SK_SJ_SK_NS1F_6fusion15FusionCallbacksIS1J_NS1O_17LinearCombinationISJ_fSJ_fLNS_15FloatRoundStyleE2EEES1K_S1N_JEEENS4_5SM1004TMEM4LOAD26SM100_TMEM_LOAD_32dp32b64xENS4_13SM90_TMA_LOADES1C_NS4_39AutoVectorizingCopyWithAssumedAlignmentILi128EEENS4_14SM90_TMA_STOREES1C_S20_S20_EEEvvEEEEvNT_6ParamsE,@"STO_CUDA_ENTRY STV_DEFAULT"
_ZN7cutlass13device_kernelINS_4gemm6kernel13GemmUniversalIN4cute5tupleIJiiiiEEENS1_10collective13CollectiveMmaINS1_35MainloopSm100TmaUmmaWarpSpecializedILi2ELi2ELi2ENS5_IJNS4_1CILi4EEENSA_ILi2EEENSA_ILi1EEEEEEEENS5_IJNSA_ILi256EEESG_NSA_ILi128EEEEEENS_10bfloat16_tENS5_IJlSD_lEEESJ_SK_NS4_8TiledMMAINS4_8MMA_AtomIJNS4_26SM100_MMA_F16BF16_2x1SM_SSISJ_SJ_fLi256ELi256ELNS4_4UMMA5MajorE0ELSP_0ELNSO_7ScaleInE0ELSQ_0EEEEEENS4_6LayoutINS5_IJSD_SD_SD_EEENS5_IJNSA_ILi0EEESV_SV_EEEEENS5_IJNS4_10UnderscoreESY_SY_EEEEENS4_28SM100_TMA_2SM_LOAD_MULTICASTENS4_14ComposedLayoutINS4_7SwizzleILi3ELi4ELi3EEENS4_18smem_ptr_flag_bitsILi16EEENST_INS5_IJNSA_ILi8EEENSA_ILi64EEEEEENS5_IJS18_SD_EEEEEEEvNS4_8identityES11_S1C_vS1D_EENS_8epilogue10collective18CollectiveEpilogueINS1F_23Sm100TmaWarpSpecializedILi4ELi2ELi64ELb1ELb0EEEJNS5_IJSH_SG_SH_EEENS5_IJNST_ISH_SD_EENST_IS18_SD_EEEEESJ_SK_SJ_SK_NS1F_6fusion15FusionCallbacksIS1J_NS1O_17LinearCombinationISJ_fSJ_fLNS_15FloatRoundStyleE2EEES1K_S1N_JEEENS4_5SM1004TMEM4LOAD26SM100_TMEM_LOAD_32dp32b64xENS4_13SM90_TMA_LOADES1C_NS4_39AutoVectorizingCopyWithAssumedAlignmentILi128EEENS4_14SM90_TMA_STOREES1C_S20_S20_EEEvvEEEEvNT_6ParamsE:
[----:B------:R-:W1:Y:S01]  /*0000*/  LDC R1, c[0x0][0x37c] ;  /* 0x0000df00ff017b82 */ /* 0x000e620000000800 */
[----:B------:R-:W2:Y:S01]  /*0010*/  S2R R166, SR_TID.X ;  /* 0x0000000000a67919 */ /* 0x000ea20000002100 */
[----:B------:R-:W3:Y:S06]  /*0020*/  LDCU.64 UR8, c[0x0][0x890] ;  /* 0x00011200ff0877ac */ /* 0x000eec0008000a00 */
[----:B------:R-:W4:Y:S01]  /*0030*/  S2UR UR52, SR_CgaCtaId ;  /* 0x00000000003479c3 */ /* 0x000f220000008800 */
[----:B------:R-:W-:Y:S02]  /*0040*/  PRMT R150, RZ, 0x7610, R150 ;  /* 0x00007610ff967816 */ /* 0x000fe40000000096 */
[----:B------:R-:W-:-:S02]  /*0050*/  ELECT P0, URZ, PT ;  /* 0x0000000000ff782f */ /* 0x000fc40003800000 */
[----:B---3--:R-:W-:-:S04]  /*0060*/  ISETP.NE.U32.AND P1, PT, RZ, UR8, PT ;  /* 0x00000008ff007c0c */ /* 0x008fc8000bf25070 */
[----:B------:R-:W-:Y:S01]  /*0070*/  ISETP.NE.AND.EX P2, PT, RZ, UR9, PT, P1 ;  /* 0x00000009ff007c0c */ /* 0x000fe2000bf45310 */
[----:B----4-:R-:W-:Y:S02]  /*0080*/  ULOP3.LUT UR69, UR52, 0x1, URZ, 0xc0, !UPT ;  /* 0x0000000134457892 */ /* 0x010fe4000f8ec0ff */
[----:B------:R-:W-:Y:S01]  /*0090*/  ULOP3.LUT UR68, UR52, 0x1, URZ, 0x3c, !UPT ;  /* 0x0000000134447892 */ /* 0x000fe2000f8e3cff */
[----:B--2---:R-:W-:-:S05]  /*00a0*/  SHF.R.U32.HI R151, RZ, 0x5, R166 ;  /* 0x00000005ff977819 */ /* 0x004fca00000116a6 */
[----:B------:R-:W2:Y:S02]  /*00b0*/  SHFL.IDX PT, R0, R151, RZ, 0x1f ;  /* 0x00001fff97007589 */ /* 0x000ea400000e0000 */
[----:B--2---:R-:W-:Y:S02]  /*00c0*/  R2UR UR21, R0 ;  /* 0x00000000001572ca */ /* 0x004fe400000e0000 */
[----:B-1----:R-:W-:Y:S05]  /*00d0*/  @P2 BRA `(.L_x_0) ;  /* 0x0000000000302947 */ /* 0x002fea0003800000 */
[----:B------:R-:W1:Y:S02]  /*00e0*/  LDCU.64 UR4, c[0x0][0x888] ;  /* 0x00011100ff0477ac */ /* 0x000e640008000a00 */
[----:B-1----:R-:W-:-:S04]  /*00f0*/  UISETP.NE.U32.AND UP0, UPT, UR4, URZ, UPT ;  /* 0x000000ff0400728c */ /* 0x002fc8000bf05070 */
[----:B------:R-:W-:-:S09]  /*0100*/  UISETP.NE.AND.EX UP0, UPT, UR5, URZ, UPT, UP0 ;  /* 0x000000ff0500728c */ /* 0x000fd2000bf05300 */
[----:B------:R-:W-:Y:S05]  /*0110*/  BRA.U !UP0, `(.L_x_1) ;  /* 0x0000000108147547 */ /* 0x000fea000b800000 */
[----:B------:R-:W1:Y:S01]  /*0120*/  LDC.64 R2, c[0x0][0x888] ;  /* 0x00022200ff027b82 */ /* 0x000e620000000a00 */
[----:B------:R-:W1:Y:S02]  /*0130*/  LDCU.64 UR4, c[0x0][0x358] ;  /* 0x00006b00ff0477ac */ /* 0x000e640008000a00 */
[----:B-1----:R1:W5:Y:S01]  /*0140*/  LDG.E R73, desc[UR4][R2.64] ;  /* 0x0000000402497981 */ /* 0x002362000c1e1900 */
[----:B------:R-:W-:Y:S01]  /*0150*/  HFMA2 R150, -RZ, RZ, 0, 5.9604644775390625e-08 ;  /* 0x00000001ff967431 */ /* 0x000fe200000001ff */
[----:B------:R-:W-:Y:S05]  /*0160*/  BRA `(.L_x_0) ;  /* 0x00000000000c7947 */ /* 0x000fea0003800000 */
.L_x_1:
[----:B------:R-:W1:Y:S01]  /*0170*/  LDCU UR4, c[0x0][0x880] ;  /* 0x00011000ff0477ac */ /* 0x000e620008000800 */
[----:B------:R-:W-:Y:S01]  /*0180*/  HFMA2 R150, -RZ, RZ, 0, 5.9604644775390625e-08 ;  /* 0x00000001ff967431 */ /* 0x000fe200000001ff */
[----:B-1----:R-:W-:-:S07]  /*0190*/  MOV R73, UR4 ;  /* 0x0000000400497c02 */ /* 0x002fce0008000f00 */
.L_x_0:
[----:B------:R-:W2:Y:S02]  /*01a0*/  LDCU.64 UR4, c[0x0][0x8b0] ;  /* 0x00011600ff0477ac */ /* 0x000ea40008000a00 */
[----:B--2---:R-:W-:-:S04]  /*01b0*/  UISETP.NE.U32.AND UP0, UPT, UR4, URZ, UPT ;  /* 0x000000ff0400728c */ /* 0x004fc8000bf05070 */
[----:B------:R-:W-:-:S09]  /*01c0*/  UISETP.NE.AND.EX UP0, UPT, UR5, URZ, UPT, UP0 ;  /* 0x000000ff0500728c */ /* 0x000fd2000bf05300 */
[----:B------:R-:W-:Y:S05]  /*01d0*/  BRA.U UP0, `(.L_x_2) ;  /* 0x0000000100287547 */ /* 0x000fea000b800000 */
[----:B------:R-:W2:Y:S02]  /*01e0*/  LDCU.64 UR4, c[0x0][0x8a8] ;  /* 0x00011500ff0477ac */ /* 0x000ea40008000a00 */
[----:B--2---:R-:W-:-:S04]  /*01f0*/  UISETP.NE.U32.AND UP0, UPT, UR4, URZ, UPT ;  /* 0x000000ff0400728c */ /* 0x004fc8000bf05070 */
[----:B------:R-:W-:-:S09]  /*0200*/  UISETP.NE.AND.EX UP0, UPT, UR5, URZ, UPT, UP0 ;  /* 0x000000ff0500728c */ /* 0x000fd2000bf05300 */
[----:B------:R-:W-:Y:S05]  /*0210*/  BRA.U !UP0, `(.L_x_3) ;  /* 0x0000000108107547 */ /* 0x000fea000b800000 */
[----:B------:R-:W2:Y:S01]  /*0220*/  LDC.64 R70, c[0x0][0x8a8] ;  /* 0x00022a00ff467b82 */ /* 0x000ea20000000a00 */
[----:B------:R-:W2:Y:S02]  /*0230*/  LDCU.64 UR4, c[0x0][0x358] ;  /* 0x00006b00ff0477ac */ /* 0x000ea40008000a00 */
[----:B--2---:R2:W5:Y:S01]  /*0240*/  LDG.E R70, desc[UR4][R70.64] ;  /* 0x0000000446467981 */ /* 0x004562000c1e1900 */
[----:B------:R-:W-:Y:S05]  /*0250*/  BRA `(.L_x_2) ;  /* 0x0000000000087947 */ /* 0x000fea0003800000 */
.L_x_3:
[----:B------:R-:W2:Y:S02]  /*0260*/  LDCU UR4, c[0x0][0x8a0] ;  /* 0x00011400ff0477ac */ /* 0x000ea40008000800 */
[----:B--2---:R-:W-:Y:S02]  /*0270*/  MOV R70, UR4 ;  /* 0x0000000400467c02 */ /* 0x004fe40008000f00 */
.L_x_2:
[----:B------:R-:W-:Y:S01]  /*0280*/  IMAD.U32 R0, RZ, RZ, UR21 ;  /* 0x00000015ff007e24 */ /* 0x000fe2000f8e00ff */
[----:B------:R-:W-:Y:S04]  /*0290*/  BSSY.RECONVERGENT B0, `(.L_x_4) ;  /* 0x000000c000007945 */ /* 0x000fe80003800200 */
[C---:B------:R-:W-:Y:S02]  /*02a0*/  ISETP.NE.OR P3, PT, R0.reuse, 0x1, !P0 ;  /* 0x000000010000780c */ /* 0x040fe40004765670 */
[----:B------:R-:W-:-:S11]  /*02b0*/  ISETP.NE.OR P2, PT, R0, 0x3, !P0 ;  /* 0x000000030000780c */ /* 0x000fd60004745670 */
[----:B------:R-:W-:Y:S05]  /*02c0*/  @P3 BRA `(.L_x_5) ;  /* 0x0000000000203947 */ /* 0x000fea0003800000 */
[----:B------:R-:W3:Y:S02]  /*02d0*/  LDCU.64 UR4, c[0x0][0x348] ;  /* 0x00006900ff0477ac */ /* 0x000ee40008000a00 */
[----:B---3--:R-:W-:Y:S02]  /*02e0*/  UIADD3 UR6, UP1, UPT, UR4, 0x80, URZ ;  /* 0x0000008004067890 */ /* 0x008fe4000ff3e0ff */
[----:B------:R-:W-:Y:S02]  /*02f0*/  UIADD3 UR4, UP0, UPT, UR4, 0x180, URZ ;  /* 0x0000018004047890 */ /* 0x000fe4000ff1e0ff */
[----:B------:R-:W-:Y:S02]  /*0300*/  UIADD3.X UR7, UPT, UPT, URZ, UR5, URZ, UP1, !UPT ;  /* 0x00000005ff077290 */ /* 0x000fe40008ffe4ff */
[----:B------:R-:W-:-:S07]  /*0310*/  UIADD3.X UR5, UPT, UPT, URZ, UR5, URZ, UP0, !UPT ;  /* 0x00000005ff057290 */ /* 0x000fce00087fe4ff */
[----:B------:R3:W-:Y:S02]  /*0320*/  UTMACCTL.PF [UR6] ;  /* 0x00000000060079b9 */ /* 0x0007e40008040000 */
[----:B------:R3:W-:Y:S02]  /*0330*/  UTMACCTL.PF [UR4] ;  /* 0x00000000040079b9 */ /* 0x0007e40008040000 */
[----:B---3--:R-:W-:Y:S01]  /*0340*/  NOP ;  /* 0x0000000000007918 */ /* 0x008fe20000000000 */
.L_x_5:
[----:B------:R-:W-:Y:S05]  /*0350*/  BSYNC.RECONVERGENT B0 ;  /* 0x0000000000007941 */ /* 0x000fea0003800200 */
.L_x_4:
[----:B------:R-:W-:Y:S04]  /*0360*/  BSSY.RECONVERGENT B0, `(.L_x_6) ;  /* 0x000000a000007945 */ /* 0x000fe80003800200 */
        /* <DEDUP_REMOVED lines=9> */
.L_x_7:
[----:B------:R-:W-:Y:S05]  /*0400*/  BSYNC.RECONVERGENT B0 ;  /* 0x0000000000007941 */ /* 0x000fea0003800200 */
.L_x_6:
[----:B------:R-:W3:Y:S01]  /*0410*/  LDCU.64 UR4, c[0x0][0x888] ;  /* 0x00011100ff0477ac */ /* 0x000ee20008000a00 */
[----:B------:R-:W-:Y:S01]  /*0420*/  ISETP.NE.AND.EX P1, PT, RZ, UR9, PT, P1 ;  /* 0x00000009ff007c0c */ /* 0x000fe2000bf25310 */
[----:B------:R-:W-:Y:S01]  /*0430*/  UPLOP3.LUT UP5, UPT, UPT, UPT, UPT, 0x80, 0x8 ;  /* 0x000000000008789c */ /* 0x000fe20003faf070 */
[----:B---3--:R-:W-:-:S04]  /*0440*/  ISETP.NE.U32.AND P2, PT, RZ, UR4, PT ;  /* 0x00000004ff007c0c */ /* 0x008fc8000bf45070 */
[----:B------:R-:W-:-:S13]  /*0450*/  ISETP.NE.AND.EX P2, PT, RZ, UR5, PT, P2 ;  /* 0x00000005ff007c0c */ /* 0x000fda000bf45320 */
[----:B------:R-:W-:Y:S05]  /*0460*/  @P2 BRA P1, `(.L_x_8) ;  /* 0x0000000000282947 */ /* 0x000fea0000800000 */
[----:B------:R-:W-:Y:S01]  /*0470*/  UISETP.NE.U32.AND UP0, UPT, UR8, URZ, UPT ;  /* 0x000000ff0800728c */ /* 0x000fe2000bf05070 */
[----:B-----5:R-:W-:Y:S01]  /*0480*/  FSETP.NEU.AND P1, PT, R73, RZ, PT ;  /* 0x000000ff4900720b */ /* 0x020fe20003f2d000 */
[----:B------:R-:W-:Y:S02]  /*0490*/  UISETP.NE.U32.AND UP2, UPT, UR4, URZ, UPT ;  /* 0x000000ff0400728c */ /* 0x000fe4000bf45070 */
[----:B------:R-:W-:Y:S02]  /*04a0*/  UISETP.NE.AND.EX UP1, UPT, UR9, URZ, UPT, UP0 ;  /* 0x000000ff0900728c */ /* 0x000fe4000bf25300 */
[----:B------:R-:W-:-:S04]  /*04b0*/  UISETP.NE.AND.EX UP0, UPT, UR5, URZ, UPT, UP2 ;  /* 0x000000ff0500728c */ /* 0x000fc8000bf05320 */
[----:B------:R-:W-:-:S04]  /*04c0*/  USEL UR4, URZ, 0xffffffff, UP0 ;  /* 0xffffffffff047887 */ /* 0x000fc80008000000 */
[----:B------:R-:W-:Y:S01]  /*04d0*/  VOTEU.ANY UP0, P1 ;  /* 0x0000000000ff7886 */ /* 0x000fe20000800100 */
[----:B------:R-:W-:-:S04]  /*04e0*/  @!UP1 USEL UR4, URZ, 0xffffffff, UP0 ;  /* 0xffffffffff049887 */ /* 0x000fc80008000000 */
[----:B------:R-:W-:-:S04]  /*04f0*/  ULOP3.LUT UR4, UR4, 0x1, URZ, 0xc0, !UPT ;  /* 0x0000000104047892 */ /* 0x000fc8000f8ec0ff */
[----:B------:R-:W-:-:S11]  /*0500*/  UISETP.NE.U32.AND UP5, UPT, UR4, 0x1, UPT ;  /* 0x000000010400788c */ /* 0x000fd6000bfa5070 */
.L_x_8:
[----:B------:R-:W3:Y:S01]  /*0510*/  SHFL.IDX PT, R0, R151, RZ, 0x1f ;  /* 0x00001fff97007589 */ /* 0x000ee200000e0000 */
[----:B------:R-:W-:-:S04]  /*0520*/  UISETP.NE.AND UP0, UPT, UR21, 0x2, UPT ;  /* 0x000000021500788c */ /* 0x000fc8000bf05270 */
[----:B------:R-:W-:Y:S02]  /*0530*/  UISETP.EQ.AND UP1, UPT, UR69, URZ, !UP0 ;  /* 0x000000ff4500728c */ /* 0x000fe4000c722270 */
[----:B------:R-:W-:-:S04]  /*0540*/  USEL UR41, URZ, 0x1, UP0 ;  /* 0x00000001ff297887 */ /* 0x000fc80008000000 */
[----:B------:R-:W-:Y:S02]  /*0550*/  PLOP3.LUT P4, PT, P0, PT, UP1, 0x80, 0x8 ;  /* 0x000000000008781c */ /* 0x000fe4000078f018 */
[----:B---3--:R-:W-:-:S13]  /*0560*/  ISETP.NE.AND P1, PT, R0, RZ, PT ;  /* 0x000000ff0000720c */ /* 0x008fda0003f25270 */
[----:B------:R-:W-:Y:S05]  /*0570*/  @P1 BRA `(.L_x_9) ;  /* 0x0000000000441947 */ /* 0x000fea0003800000 */
[----:B------:R-:W-:Y:S01]  /*0580*/  UMOV UR4, 0x400 ;  /* 0x0000040000047882 */ /* 0x000fe20000000000 */
[----:B------:R-:W-:Y:S01]  /*0590*/  UMOV UR8, 0x1 ;  /* 0x0000000100087882 */ /* 0x000fe20000000000 */
[----:B------:R-:W-:Y:S01]  /*05a0*/  UMOV UR6, 0x3 ;  /* 0x0000000300067882 */ /* 0x000fe20000000000 */
[----:B------:R-:W-:Y:S02]  /*05b0*/  ULEA UR4, UR52, UR4, 0x18 ;  /* 0x0000000434047291 */ /* 0x000fe4000f8ec0ff */
[----:B------:R-:W-:-:S04]  /*05c0*/  UIADD3 UR8, UPT, UPT, -UR8, 0x100000, URZ ;  /* 0x0010000008087890 */ /* 0x000fc8000fffe1ff */
[----:B------:R-:W-:Y:S02]  /*05d0*/  USHF.L.U32 UR9, UR8, 0xb, URZ ;  /* 0x0000000b08097899 */ /* 0x000fe400080006ff */
[----:B------:R-:W-:Y:S02]  /*05e0*/  USHF.L.U32 UR8, UR8, 0x1, URZ ;  /* 0x0000000108087899 */ /* 0x000fe400080006ff */
[----:B------:R-:W-:-:S04]  /*05f0*/  UIADD3 UR6, UPT, UPT, -UR6, 0x100000, URZ ;  /* 0x0010000006067890 */ /* 0x000fc8000fffe1ff */
[----:B------:R-:W-:Y:S02]  /*0600*/  USHF.L.U32 UR7, UR6, 0xb, URZ ;  /* 0x0000000b06077899 */ /* 0x000fe400080006ff */
[----:B------:R-:W-:Y:S01]  /*0610*/  USHF.L.U32 UR6, UR6, 0x1, URZ ;  /* 0x0000000106067899 */ /* 0x000fe200080006ff */
[----:B------:R-:W-:Y:S01]  /*0620*/  ELECT P1, URZ, PT ;  /* 0x0000000000ff782f */ /* 0x000fe20003820000 */
[----:B------:R-:W3:Y:S02]  /*0630*/  FENCE.VIEW.ASYNC.S ;  /* 0x00000000000073c6 */ /* 0x000ee40000000000 */
[----:B---3--:R3:W4:Y:S08]  /*0640*/  SYNCS.EXCH.64 URZ, [UR4], UR8 ;  /* 0x0000000804ff75b2 */ /* 0x0087300008000100 */
[----:B------:R3:W1:Y:S01]  /*0650*/  SYNCS.EXCH.64 URZ, [UR4+0x10], UR6 ;  /* 0x0000100604ff75b2 */ /* 0x0006620008000100 */
[----:B------:R3:W1:Y:S01]  /*0660*/  SYNCS.EXCH.64 URZ, [UR4+0x8], UR8 ;  /* 0x0000080804ff75b2 */ /* 0x0006620008000100 */
[----:B------:R3:W1:Y:S01]  /*0670*/  SYNCS.EXCH.64 URZ, [UR4+0x18], UR6 ;  /* 0x0000180604ff75b2 */ /* 0x0006620008000100 */
[----:B------:R-:W-:Y:S01]  /*0680*/  NOP ;  /* 0x0000000000007918 */ /* 0x000fe20000000000 */
.L_x_9:
[----:B------:R-:W2:Y:S01]  /*0690*/  SHFL.IDX PT, R0, R151, RZ, 0x1f ;  /* 0x00001fff97007589 */ /* 0x000ea200000e0000 */
[----:B------:R-:W-:Y:S01]  /*06a0*/  NOP ;  /* 0x0000000000007918 */ /* 0x000fe20000000000 */
[----:B--2---:R-:W-:-:S13]  /*06b0*/  ISETP.NE.AND P1, PT, R0, 0x1, PT ;  /* 0x000000010000780c */ /* 0x004fda0003f25270 */
[----:B------:R-:W-:Y:S05]  /*06c0*/  @P1 BRA `(.L_x_10) ;  /* 0x0000000000541947 */ /* 0x000fea0003800000 */
[----:B---3--:R-:W-:Y:S01]  /*06d0*/  UMOV UR4, 0x400 ;  /* 0x0000040000047882 */ /* 0x008fe20000000000 */
        /* <DEDUP_REMOVED lines=10> */
[----:B------:R-:W2:Y:S02]  /*0780*/  FENCE.VIEW.ASYNC.S ;  /* 0x00000000000073c6 */ /* 0x000ea40000000000 */
[----:B--2---:R2:W3:Y:S08]  /*0790*/  SYNCS.EXCH.64 URZ, [UR4+0x20], UR8 ;  /* 0x0000200804ff75b2 */ /* 0x0044f00008000100 */
[----:B------:R2:W1:Y:S01]  /*07a0*/  SYNCS.EXCH.64 URZ, [UR4+0x40], UR6 ;  /* 0x0000400604ff75b2 */ /* 0x0004620008000100 */
[----:B------:R2:W1:Y:S01]  /*07b0*/  SYNCS.EXCH.64 URZ, [UR4+0x28], UR8 ;  /* 0x0000280804ff75b2 */ /* 0x0004620008000100 */
[----:B------:R2:W1:Y:S01]  /*07c0*/  SYNCS.EXCH.64 URZ, [UR4+0x48], UR6 ;  /* 0x0000480604ff75b2 */ /* 0x0004620008000100 */
[----:B------:R2:W1:Y:S01]  /*07d0*/  SYNCS.EXCH.64 URZ, [UR4+0x30], UR8 ;  /* 0x0000300804ff75b2 */ /* 0x0004620008000100 */
[----:B------:R2:W1:Y:S01]  /*07e0*/  SYNCS.EXCH.64 URZ, [UR4+0x50], UR6 ;  /* 0x0000500604ff75b2 */ /* 0x0004620008000100 */
[----:B------:R2:W1:Y:S01]  /*07f0*/  SYNCS.EXCH.64 URZ, [UR4+0x38], UR8 ;  /* 0x0000380804ff75b2 */ /* 0x0004620008000100 */
[----:B------:R2:W1:Y:S01]  /*0800*/  SYNCS.EXCH.64 URZ, [UR4+0x58], UR6 ;  /* 0x0000580604ff75b2 */ /* 0x0004620008000100 */
[----:B------:R-:W-:Y:S01]  /*0810*/  NOP ;  /* 0x0000000000007918 */ /* 0x000fe20000000000 */
.L_x_10:
[----:B------:R-:W4:Y:S01]  /*0820*/  SHFL.IDX PT, R0, R151, RZ, 0x1f ;  /* 0x00001fff97007589 */ /* 0x000f2200000e0000 */
[----:B------:R-:W-:Y:S01]  /*0830*/  NOP ;  /* 0x0000000000007918 */ /* 0x000fe20000000000 */
[----:B----4-:R-:W-:-:S13]  /*0840*/  ISETP.NE.AND P1, PT, R0, 0x3, PT ;  /* 0x000000030000780c */ /* 0x010fda0003f25270 */
[----:B------:R-:W-:Y:S05]  /*0850*/  @P1 BRA `(.L_x_11) ;  /* 0x00000000002c1947 */ /* 0x000fea0003800000 */
[----:B--23--:R-:W-:Y:S01]  /*0860*/  UMOV UR6, 0x400 ;  /* 0x0000040000067882 */ /* 0x00cfe20000000000 */
[----:B------:R-:W-:Y:S01]  /*0870*/  UMOV UR4, 0x20 ;  /* 0x0000002000047882 */ /* 0x000fe20000000000 */
[----:B------:R-:W-:Y:S02]  /*0880*/  ULEA UR6, UR52, UR6, 0x18 ;  /* 0x0000000634067291 */ /* 0x000fe4000f8ec0ff */
[----:B------:R-:W-:-:S04]  /*0890*/  UIADD3 UR4, UPT, UPT, -UR4, 0x100000, URZ ;  /* 0x0010000004047890 */ /* 0x000fc8000fffe1ff */
[----:B------:R-:W-:Y:S02]  /*08a0*/  USHF.L.U32 UR5, UR4, 0xb, URZ ;  /* 0x0000000b04057899 */ /* 0x000fe400080006ff */
[----:B------:R-:W-:Y:S01]  /*08b0*/  USHF.L.U32 UR4, UR4, 0x1, URZ ;  /* 0x0000000104047899 */ /* 0x000fe200080006ff */
[----:B------:R-:W-:Y:S01]  /*08c0*/  ELECT P1, URZ, PT ;  /* 0x0000000000ff782f */ /* 0x000fe20003820000 */
[----:B------:R-:W2:Y:S10]  /*08d0*/  FENCE.VIEW.ASYNC.S ;  /* 0x00000000000073c6 */ /* 0x000eb40000000000 */
[----:B--2---:R4:W2:Y:S01]  /*08e0*/  SYNCS.EXCH.64 URZ, [UR6+0x60], UR4 ;  /* 0x0000600406ff75b2 */ /* 0x0048a20008000100 */
[----:B------:R4:W3:Y:S02]  /*08f0*/  SYNCS.EXCH.64 URZ, [UR6+0x68], UR4 ;  /* 0x0000680406ff75b2 */ /* 0x0008e40008000100 */
[----:B----4-:R-:W-:Y:S01]  /*0900*/  NOP ;  /* 0x0000000000007918 */ /* 0x010fe20000000000 */
.L_x_11:
[----:B------:R-:W4:Y:S01]  /*0910*/  SHFL.IDX PT, R0, R151, RZ, 0x1f ;  /* 0x00001fff97007589 */ /* 0x000f2200000e0000 */
[----:B------:R-:W-:Y:S01]  /*0920*/  NOP ;  /* 0x0000000000007918 */ /* 0x000fe20000000000 */
[----:B----4-:R-:W-:-:S13]  /*0930*/  ISETP.NE.AND P1, PT, R0, 0x4, PT ;  /* 0x000000040000780c */ /* 0x010fda0003f25270 */
[----:B------:R-:W-:Y:S05]  /*0940*/  @P1 BRA `(.L_x_12) ;  /* 0x0000000000481947 */ /* 0x000fea0003800000 */
[----:B--23--:R-:W-:Y:S01]  /*0950*/  UMOV UR4, 0x720 ;  /* 0x0000072000047882 */ /* 0x00cfe20000000000 */
[----:B------:R-:W-:Y:S01]  /*0960*/  UMOV UR6, 0x400 ;  /* 0x0000040000067882 */ /* 0x000fe20000000000 */
[----:B------:R-:W-:Y:S01]  /*0970*/  USEL UR4, UR4, 0x620, UP5 ;  /* 0x0000062004047887 */ /* 0x000fe2000a800000 */
        /* <DEDUP_REMOVED lines=10> */
[----:B--2---:R4:W2:Y:S08]  /*0a20*/  SYNCS.EXCH.64 URZ, [UR6+0x70], UR8 ;  /* 0x0000700806ff75b2 */ /* 0x0048b00008000100 */
[----:B------:R4:W3:Y:S01]  /*0a30*/  SYNCS.EXCH.64 URZ, [UR6+0x80], UR4 ;  /* 0x0000800406ff75b2 */ /* 0x0008e20008000100 */
[----:B------:R4:W1:Y:S01]  /*0a40*/  SYNCS.EXCH.64 URZ, [UR6+0x78], UR8 ;  /* 0x0000780806ff75b2 */ /* 0x0008620008000100 */
[----:B------:R4:W1:Y:S02]  /*0a50*/  SYNCS.EXCH.64 URZ, [UR6+0x88], UR4 ;  /* 0x0000880406ff75b2 */ /* 0x0008640008000100 */
[----:B----4-:R-:W-:Y:S01]  /*0a60*/  NOP ;  /* 0x0000000000007918 */ /* 0x010fe20000000000 */
.L_x_12:
[----:B------:R-:W4:Y:S01]  /*0a70*/  SHFL.IDX PT, R0, R151, RZ, 0x1f ;  /* 0x00001fff97007589 */ /* 0x000f2200000e0000 */
[----:B------:R-:W-:Y:S01]  /*0a80*/  NOP ;  /* 0x0000000000007918 */ /* 0x000fe20000000000 */
[----:B----4-:R-:W-:-:S13]  /*0a90*/  ISETP.NE.AND P1, PT, R0, 0x5, PT ;  /* 0x000000050000780c */ /* 0x010fda0003f25270 */
[----:B------:R-:W-:Y:S05]  /*0aa0*/  @P1 BRA `(.L_x_13) ;  /* 0x0000000000441947 */ /* 0x000fea0003800000 */
[----:B--23--:R-:W-:Y:S01]  /*0ab0*/  UMOV UR4, 0x400 ;  /* 0x0000040000047882 */ /* 0x00cfe20000000000 */
        /* <DEDUP_REMOVED lines=16> */
.L_x_13:
[----:B------:R-:W4:Y:S01]  /*0bc0*/  SHFL.IDX PT, R0, R151, RZ, 0x1f ;  /* 0x00001fff97007589 */ /* 0x000f2200000e0000 */
[----:B------:R-:W-:Y:S01]  /*0bd0*/  ISETP.NE.OR P0, PT, RZ, UR21, !P0 ;  /* 0x00000015ff007c0c */ /* 0x000fe2000c705670 */
        /* <DEDUP_REMOVED lines=12> */
[----:B------:R4:W3:Y:S01]  /*0ca0*/  SYNCS.EXCH.64 URZ, [UR4+0xc0], UR6 ;  /* 0x0000c00604ff75b2 */ /* 0x0008e20008000100 */
[----:B------:R4:W1:Y:S01]  /*0cb0*/  SYNCS.EXCH.64 URZ, [UR4+0xb8], UR6 ;  /* 0x0000b80604ff75b2 */ /* 0x0008620008000100 */
[----:B------:R4:W1:Y:S02]  /*0cc0*/  SYNCS.EXCH.64 URZ, [UR4+0xc8], UR6 ;  /* 0x0000c80604ff75b2 */ /* 0x0008640008000100 */
[----:B----4-:R-:W-:Y:S01]  /*0cd0*/  NOP ;  /* 0x0000000000007918 */ /* 0x010fe20000000000 */
.L_x_14:
[----:B------:R-:W-:Y:S01]  /*0ce0*/  VOTEU.ALL UP0, P0 ;  /* 0x0000000000ff7886 */ /* 0x000fe20000000000 */
[----:B--23--:R-:W-:Y:S01]  /*0cf0*/  UMOV UR4, 0x20 ;  /* 0x0000002000047882 */ /* 0x00cfe20000000000 */
[----:B------:R-:W2:Y:S01]  /*0d00*/  LDCU UR28, c[0x0][0x36c] ;  /* 0x00006d80ff1c77ac */ /* 0x000ea20008000800 */
[----:B------:R-:W-:Y:S01]  /*0d10*/  NOP ;  /* 0x0000000000007918 */ /* 0x000fe20000000000 */
[----:B------:R-:W-:Y:S01]  /*0d20*/  LOP3.LUT R0, R166, 0x1f, RZ, 0xc0, !PT ;  /* 0x0000001fa6007812 */ /* 0x000fe200078ec0ff */
[----:B------:R-:W-:Y:S01]  /*0d30*/  @!UP0 UMOV UR6, 0x400 ;  /* 0x0000040000068882 */ /* 0x000fe20000000000 */
[----:B------:R-:W-:-:S04]  /*0d40*/  @!UP0 UIADD3 UR4, UPT, UPT, -UR4, 0x100000, URZ ;  /* 0x0010000004048890 */ /* 0x000fc8000fffe1ff */
[----:B------:R-:W-:Y:S02]  /*0d50*/  @!UP0 USHF.L.U32 UR5, UR4, 0xb, URZ ;  /* 0x0000000b04058899 */ /* 0x000fe400080006ff */
[----:B------:R-:W-:Y:S02]  /*0d60*/  @!UP0 USHF.L.U32 UR4, UR4, 0x1, URZ ;  /* 0x0000000104048899 */ /* 0x000fe400080006ff */
[----:B------:R-:W-:Y:S01]  /*0d70*/  @!UP0 ULEA UR6, UR52, UR6, 0x18 ;  /* 0x0000000634068291 */ /* 0x000fe2000f8ec0ff */
[----:B------:R-:W-:Y:S01]  /*0d80*/  VOTEU.ALL UP0, P0 ;  /* 0x0000000000ff7886 */ /* 0x000fe20000000000 */
[----:B------:R-:W-:Y:S02]  /*0d90*/  UISETP.NE.AND UP6, UPT, UR21, URZ, UPT ;  /* 0x000000ff1500728c */ /* 0x000fe4000bfc5270 */
[----:B--2---:R-:W-:Y:S01]  /*0da0*/  UISETP.EQ.U32.AND UP1, UPT, UR28, 0x1, UPT ;  /* 0x000000011c00788c */ /* 0x004fe2000bf22070 */
[----:B------:R-:W2:Y:S07]  /*0db0*/  FENCE.VIEW.ASYNC.S ;  /* 0x00000000000073c6 */ /* 0x000eae0000000000 */
[----:B--2---:R2:W3:Y:S01]  /*0dc0*/  @!UP0 SYNCS.EXCH.64 URZ, [UR6+0xd0], UR4 ;  /* 0x0000d00406ff85b2 */ /* 0x0044e20008000100 */
[----:B------:R-:W-:Y:S05]  /*0dd0*/  BRA.U !UP1, `(.L_x_15) ;  /* 0x0000000109087547 */ /* 0x000fea000b800000 */
[----:B-1-3--:R-:W-:Y:S01]  /*0de0*/  UCGABAR_ARV ;  /* 0x00000000000079c7 */ /* 0x00afe20008000000 */
[----:B------:R-:W-:Y:S05]  /*0df0*/  BRA `(.L_x_16) ;  /* 0x0000000000047947 */ /* 0x000fea0003800000 */
.L_x_15:
[----:B-1-3--:R-:W-:Y:S01]  /*0e00*/  NOP ;  /* 0x0000000000007918 */ /* 0x00afe20000000000 */
.L_x_16:
[----:B------:R-:W1:Y:S01]  /*0e10*/  S2UR UR20, SR_CTAID.Y ;  /* 0x00000000001479c3 */ /* 0x000e620000002600 */
[----:B------:R-:W-:-:S05]  /*0e20*/  CS2R.32 R152, SR_CgaSize ;  /* 0x0000000000987805 */ /* 0x000fca0000008a00 */
[----:B------:R-:W-:-:S05]  /*0e30*/  IMAD R152, R152, -0xa0, RZ ;  /* 0xffffff6098987824 */ /* 0x000fca00078e02ff */
[----:B--2---:R-:W-:-:S14]  /*0e40*/  R2UR UR4, R152 ;  /* 0x00000000980472ca */ /* 0x004fdc00000e0000 */
[----:B------:R-:W2:Y:S01]  /*0e50*/  LDCU UR4, c[0x0][UR4+0x2b4] ;  /* 0x00005680040477ac */ /* 0x000ea20008000800 */
[----:B------:R-:W-:-:S05]  /*0e60*/  CS2R.32 R152, SR_CgaSize ;  /* 0x0000000000987805 */ /* 0x000fca0000008a00 */
[----:B------:R-:W-:-:S05]  /*0e70*/  IMAD R152, R152, -0xa0, RZ ;  /* 0xffffff6098987824 */ /* 0x000fca00078e02ff */
[----:B------:R-:W-:-:S14]  /*0e80*/  R2UR UR5, R152 ;  /* 0x00000000980572ca */ /* 0x000fdc00000e0000 */
[----:B------:R-:W3:Y:S01]  /*0e90*/  LDCU UR5, c[0x0][UR5+0x2b0] ;  /* 0x00005600050577ac */ /* 0x000ee20008000800 */
[----:B------:R-:W4:Y:S01]  /*0ea0*/  S2UR UR26, SR_CTAID.X ;  /* 0x00000000001a79c3 */ /* 0x000f220000002500 */
[----:B------:R-:W-:-:S05]  /*0eb0*/  CS2R.32 R152, SR_CgaSize ;  /* 0x0000000000987805 */ /* 0x000fca0000008a00 */
[----:B------:R-:W-:-:S05]  /*0ec0*/  IMAD R152, R152, -0xa0, RZ ;  /* 0xffffff6098987824 */ /* 0x000fca00078e02ff */
[----:B------:R-:W-:-:S14]  /*0ed0*/  R2UR UR8, R152 ;  /* 0x00000000980872ca */ /* 0x000fdc00000e0000 */
[----:B------:R-:W3:Y:S01]  /*0ee0*/  LDCU UR8, c[0x0][UR8+0x2a4] ;  /* 0x00005480080877ac */ /* 0x000ee20008000800 */
[----:B------:R-:W-:-:S05]  /*0ef0*/  CS2R.32 R152, SR_CgaSize ;  /* 0x0000000000987805 */ /* 0x000fca0000008a00 */
[----:B------:R-:W-:-:S05]  /*0f00*/  IMAD R152, R152, -0xa0, RZ ;  /* 0xffffff6098987824 */ /* 0x000fca00078e02ff */
[----:B------:R-:W-:-:S14]  /*0f10*/  R2UR UR63, R152 ;  /* 0x00000000983f72ca */ /* 0x000fdc00000e0000 */
[----:B------:R-:W3:Y:S01]  /*0f20*/  LDCU UR63, c[0x0][UR63+0x2a0] ;  /* 0x000054003f3f77ac */ /* 0x000ee20008000800 */
[----:B------:R-:W-:Y:S02]  /*0f30*/  USHF.R.U32.HI UR12, URZ, 0x1, UR52 ;  /* 0x00000001ff0c7899 */ /* 0x000fe40008011634 */
[----:B------:R-:W-:Y:S02]  /*0f40*/  USHF.R.U32.HI UR11, URZ, 0x2, UR52 ;  /* 0x00000002ff0b7899 */ /* 0x000fe40008011634 */
[----:B------:R-:W-:Y:S02]  /*0f50*/  USHF.L.U32 UR40, UR52, 0xa, URZ ;  /* 0x0000000a34287899 */ /* 0x000fe400080006ff */
[----:B------:R-:W-:Y:S01]  /*0f60*/  USHF.L.U32 UR39, UR52, 0xb, URZ ;  /* 0x0000000b34277899 */ /* 0x000fe200080006ff */
[----:B-1----:R-:W-:Y:S01]  /*0f70*/  I2FP.F32.U32 R2, UR20 ;  /* 0x0000001400027c45 */ /* 0x002fe20008201000 */
[----:B------:R-:W1:Y:S04]  /*0f80*/  LDCU UR24, c[0x0][0xb24] ;  /* 0x00016480ff1877ac */ /* 0x000e680008000800 */
[----:B--2---:R-:W-:Y:S01]  /*0f90*/  FMUL R2, R2, UR4 ;  /* 0x0000000402027c20 */ /* 0x004fe20008400000 */
[----:B------:R-:W-:Y:S01]  /*0fa0*/  ULOP3.LUT UR4, UR69, 0x4, UR52, 0xf8, !UPT ;  /* 0x0000000445047892 */ /* 0x000fe2000f8ef834 */
[----:B----4-:R-:W-:Y:S01]  /*0fb0*/  I2FP.F32.U32 R3, UR26 ;  /* 0x0000001a00037c45 */ /* 0x010fe20008201000 */
[----:B------:R-:W2:Y:S03]  /*0fc0*/  LDCU UR42, c[0x0][0xb24] ;  /* 0x00016480ff2a77ac */ /* 0x000ea60008000800 */
[----:B------:R-:W4:Y:S01]  /*0fd0*/  F2I.U32.TRUNC.NTZ R2, R2 ;  /* 0x0000000200027305 */ /* 0x000f22000020f000 */
[----:B---3--:R-:W-:Y:S01]  /*0fe0*/  FMUL R3, R3, UR5 ;  /* 0x0000000503037c20 */ /* 0x008fe20008400000 */
[----:B------:R-:W-:-:S02]  /*0ff0*/  UISETP.GT.U32.AND UP0, UPT, UR4, 0xffff, UPT ;  /* 0x0000ffff0400788c */ /* 0x000fc4000bf04070 */
[----:B------:R-:W-:Y:S02]  /*1000*/  ULOP3.LUT UR5, UR52, 0x3, URZ, 0xc0, !UPT ;  /* 0x0000000334057892 */ /* 0x000fe4000f8ec0ff */
[----:B------:R-:W-:Y:S02]  /*1010*/  USEL UR31, UR4, 0xffff, !UP0 ;  /* 0x0000ffff041f7887 */ /* 0x000fe4000c000000 */
[----:B------:R-:W3:Y:S01]  /*1020*/  F2I.U32.TRUNC.NTZ R3, R3 ;  /* 0x0000000300037305 */ /* 0x000ee2000020f000 */
[----:B------:R-:W-:Y:S01]  /*1030*/  UISETP.GT.U32.AND UP1, UPT, UR5, 0xffff, UPT ;  /* 0x0000ffff0500788c */ /* 0x000fe2000bf24070 */
[----:B------:R-:W1:Y:S01]  /*1040*/  LDCU UR27, c[0x0][0xb30] ;  /* 0x00016600ff1b77ac */ /* 0x000e620008000800 */
[----:B----4-:R-:W-:Y:S02]  /*1050*/  R2UR UR7, R2 ;  /* 0x00000000020772ca */ /* 0x010fe400000e0000 */
[----:B------:R-:W-:Y:S01]  /*1060*/  USEL UR37, UR5, 0xffff, !UP1 ;  /* 0x0000ffff05257887 */ /* 0x000fe2000c800000 */
[----:B------:R-:W-:Y:S01]  /*1070*/  PRMT R2, RZ, 0x7610, R2 ;  /* 0x00007610ff027816 */ /* 0x000fe20000000002 */
[----:B------:R-:W-:Y:S01]  /*1080*/  UMOV UR13, 0x11 ;  /* 0x00000011000d7882 */ /* 0x000fe20000000000 */
[----:B------:R-:W-:Y:S01]  /*1090*/  UMOV UR14, 0x5 ;  /* 0x00000005000e7882 */ /* 0x000fe20000000000 */
[----:B---3--:R-:W-:-:S02]  /*10a0*/  R2UR UR6, R3 ;  /* 0x00000000030672ca */ /* 0x008fc400000e0000 */
[----:B------:R-:W-:-:S05]  /*10b0*/  PRMT R3, RZ, 0x7610, R3 ;  /* 0x00007610ff037816 */ /* 0x000fca0000000003 */
[----:B------:R-:W-:-:S04]  /*10c0*/  UIADD3 UR4, UPT, UPT, -UR7, URZ, URZ ;  /* 0x000000ff07047290 */ /* 0x000fc8000fffe1ff */
[----:B------:R-:W-:Y:S02]  /*10d0*/  UIMAD UR4, UR8, UR4, UR20 ;  /* 0x00000004080472a4 */ /* 0x000fe4000f8e0214 */
[----:B------:R-:W-:-:S04]  /*10e0*/  UIADD3 UR5, UPT, UPT, -UR6, URZ, URZ ;  /* 0x000000ff06057290 */ /* 0x000fc8000fffe1ff */
[----:B------:R-:W-:Y:S01]  /*10f0*/  IMAD.U32 R152, RZ, RZ, UR4 ;  /* 0x00000004ff987e24 */ /* 0x000fe2000f8e00ff */
[----:B------:R-:W-:Y:S01]  /*1100*/  UIMAD UR63, UR63, UR5, UR26 ;  /* 0x000000053f3f72a4 */ /* 0x000fe2000f8e021a */
[----:B-12---:R-:W-:Y:S11]  /*1110*/  BRA.U UP6, `(.L_x_17) ;  /* 0x0000000106687547 */ /* 0x006ff6000b800000 */
[----:B------:R-:W-:Y:S01]  /*1120*/  R2UR UR15, R152 ;  /* 0x00000000980f72ca */ /* 0x000fe200000e0000 */
[----:B------:R-:W-:Y:S02]  /*1130*/  ULOP3.LUT UR4, UR63, 0x2, URZ, 0x3c, !UPT ;  /* 0x000000023f047892 */ /* 0x000fe4000f8e3cff */
[----:B------:R-:W-:-:S10]  /*1140*/  ULOP3.LUT UR10, UR63, 0xfffffffe, URZ, 0xc0, !UPT ;  /* 0xfffffffe3f0a7892 */ /* 0x000fd4000f8ec0ff */
[----:B------:R-:W-:Y:S02]  /*1150*/  UISETP.NE.AND UP0, UPT, UR15, URZ, UPT ;  /* 0x000000ff0f00728c */ /* 0x000fe4000bf05270 */
[----:B------:R-:W-:Y:S02]  /*1160*/  UISETP.NE.AND UP2, UPT, UR15, 0x1, UPT ;  /* 0x000000010f00788c */ /* 0x000fe4000bf45270 */
[----:B------:R-:W-:Y:S02]  /*1170*/  UISETP.GT.U32.AND UP4, UPT, UR63, 0x1, UP0 ;  /* 0x000000013f00788c */ /* 0x000fe40008784070 */
[----:B------:R-:W-:Y:S02]  /*1180*/  UISETP.GT.U32.AND UP3, UPT, UR63, 0x1, UP2 ;  /* 0x000000013f00788c */ /* 0x000fe40009764070 */
[----:B------:R-:W-:Y:S02]  /*1190*/  UISETP.GT.U32.AND UP1, UPT, UR4, 0x1, UP0 ;  /* 0x000000010400788c */ /* 0x000fe40008724070 */
[----:B------:R-:W-:-:S02]  /*11a0*/  UISETP.GT.U32.AND UP0, UPT, UR4, 0x1, UP2 ;  /* 0x000000010400788c */ /* 0x000fc40009704070 */
[----:B------:R-:W-:Y:S02]  /*11b0*/  USEL UR6, URZ, 0x1, UP4 ;  /* 0x00000001ff067887 */ /* 0x000fe4000a000000 */
[----:B------:R-:W-:Y:S02]  /*11c0*/  USEL UR5, URZ, 0x10, UP3 ;  /* 0x00000010ff057887 */ /* 0x000fe40009800000 */
[----:B------:R-:W-:Y:S02]  /*11d0*/  USEL UR4, URZ, 0x2, UP4 ;  /* 0x00000002ff047887 */ /* 0x000fe4000a000000 */
[----:B------:R-:W-:Y:S02]  /*11e0*/  USEL UR9, URZ, 0x20, UP3 ;  /* 0x00000020ff097887 */ /* 0x000fe40009800000 */
[----:B------:R-:W-:Y:S02]  /*11f0*/  USEL UR8, URZ, 0x4, UP1 ;  /* 0x00000004ff087887 */ /* 0x000fe40008800000 */
[----:B------:R-:W-:-:S02]  /*1200*/  UIADD3 UR4, UPT, UPT, UR4, UR5, UR6 ;  /* 0x0000000504047290 */ /* 0x000fc4000fffe006 */
[----:B------:R-:W-:Y:S02]  /*1210*/  USEL UR6, URZ, 0x8, UP1 ;  /* 0x00000008ff067887 */ /* 0x000fe40008800000 */
[----:B------:R-:W-:Y:S02]  /*1220*/  USEL UR7, URZ, 0x40, UP0 ;  /* 0x00000040ff077887 */ /* 0x000fe40008000000 */
[----:B------:R-:W-:Y:S02]  /*1230*/  UIADD3 UR5, UPT, UPT, UR8, UR9, UR4 ;  /* 0x0000000908057290 */ /* 0x000fe4000fffe004 */
[----:B------:R-:W-:Y:S02]  /*1240*/  ULEA UR4, UR15, UR10, 0x2 ;  /* 0x0000000a0f047291 */ /* 0x000fe4000f8e10ff */
[----:B------:R-:W-:Y:S02]  /*1250*/  USEL UR8, URZ, 0x80, UP0 ;  /* 0x00000080ff087887 */ /* 0x000fe40008000000 */
[----:B------:R-:W-:-:S03]  /*1260*/  UIADD3 UR5, UPT, UPT, UR6, UR7, UR5 ;  /* 0x0000000706057290 */ /* 0x000fc6000fffe005 */
[----:B------:R-:W-:Y:S01]  /*1270*/  UMOV UR6, 0x3 ;  /* 0x0000000300067882 */ /* 0x000fe20000000000 */
[----:B------:R-:W-:Y:S02]  /*1280*/  UIADD3 UR5, UPT, UPT, UR5, UR8, URZ ;  /* 0x0000000805057290 */ /* 0x000fe4000fffe0ff */
[----:B------:R-:W-:-:S04]  /*1290*/  USHF.L.U32 UR4, UR6, UR4, URZ ;  /* 0x0000000406047299 */ /* 0x000fc800080006ff */
[----:B------:R-:W-:Y:S02]  /*12a0*/  MOV R3, UR5 ;  /* 0x0000000500037c02 */ /* 0x000fe40008000f00 */
[----:B------:R-:W-:-:S07]  /*12b0*/  IMAD.U32 R2, RZ, RZ, UR4 ;  /* 0x00000004ff027e24 */ /* 0x000fce000f8e00ff */
.L_x_17:
[----:B------:R-:W1:Y:S01]  /*12c0*/  S2UR UR36, SR_CTAID.Z ;  /* 0x00000000002479c3 */ /* 0x000e620000002700 */
[----:B------:R-:W-:Y:S02]  /*12d0*/  UISETP.GE.AND UP0, UPT, UR24, 0x1, UPT ;  /* 0x000000011800788c */ /* 0x000fe4000bf06270 */
[----:B------:R-:W-:Y:S02]  /*12e0*/  ULOP3.LUT UR37, UR37, 0xffff, URZ, 0xc0, !UPT ;  /* 0x0000ffff25257892 */ /* 0x000fe4000f8ec0ff */
[----:B------:R-:W-:Y:S02]  /*12f0*/  ULOP3.LUT UR31, UR31, 0xffff, URZ, 0xc0, !UPT ;  /* 0x0000ffff1f1f7892 */ /* 0x000fe4000f8ec0ff */
[----:B------:R-:W-:Y:S02]  /*1300*/  UISETP.NE.AND UP3, UPT, UR21, 0x2, UPT ;  /* 0x000000021500788c */ /* 0x000fe4000bf65270 */
[----:B------:R-:W-:Y:S02]  /*1310*/  ULOP3.LUT UR57, UR12, 0x1, URZ, 0xc0, !UPT ;  /* 0x000000010c397892 */ /* 0x000fe4000f8ec0ff */
[----:B------:R-:W-:-:S02]  /*1320*/  ULOP3.LUT UR55, UR11, 0x1, URZ, 0xc0, !UPT ;  /* 0x000000010b377892 */ /* 0x000fc4000f8ec0ff */
[----:B------:R-:W-:Y:S02]  /*1330*/  ULOP3.LUT UR40, UR40, 0x1000, URZ, 0xc0, !UPT ;  /* 0x0000100028287892 */ /* 0x000fe4000f8ec0ff */
[----:B------:R-:W-:Y:S02]  /*1340*/  ULOP3.LUT UR39, UR39, 0x1000, URZ, 0xc0, !UPT ;  /* 0x0000100027277892 */ /* 0x000fe4000f8ec0ff */
[----:B------:R-:W-:Y:S02]  /*1350*/  USHF.L.U32 UR37, UR13, UR37, URZ ;  /* 0x000000250d257299 */ /* 0x000fe400080006ff */
[----:B------:R-:W-:Y:S01]  /*1360*/  USHF.L.U32 UR31, UR14, UR31, URZ ;  /* 0x0000001f0e1f7299 */ /* 0x000fe200080006ff */
[----:B------:R-:W-:Y:S01]  /*1370*/  UMOV UR16, UR26 ;  /* 0x0000001a00107c82 */ /* 0x000fe20008000000 */
[----:B------:R-:W-:Y:S10]  /*1380*/  BRA.U !UP0, `(.L_x_18) ;  /* 0x0000000108d47547 */ /* 0x000ff4000b800000 */
[----:B------:R-:W2:Y:S01]  /*1390*/  LDCU.128 UR12, c[0x0][0xb10] ;  /* 0x00016200ff0c77ac */ /* 0x000ea20008000c00 */
[----:B------:R-:W3:Y:S01]  /*13a0*/  LDCU UR6, c[0x0][0x370] ;  /* 0x00006e00ff0677ac */ /* 0x000ee20008000800 */
[----:B------:R-:W4:Y:S01]  /*13b0*/  LDCU UR5, c[0x0][0x374] ;  /* 0x00006e80ff0577ac */ /* 0x000f220008000800 */
[----:B------:R-:W1:Y:S01]  /*13c0*/  LDCU UR25, c[0x0][0xb0c] ;  /* 0x00016180ff1977ac */ /* 0x000e620008000800 */
[----:B------:R-:W1:Y:S01]  /*13d0*/  LDCU UR4, c[0x0][0xb20] ;  /* 0x00016400ff0477ac */ /* 0x000e620008000800 */
[----:B------:R-:W1:Y:S01]  /*13e0*/  LDCU.64 UR8, c[0x0][0xb28] ;  /* 0x00016500ff0877ac */ /* 0x000e620008000a00 */
[----:B--2---:R-:W-:Y:S02]  /*13f0*/  UISETP.NE.AND UP0, UPT, UR14, 0x1, UPT ;  /* 0x000000010e00788c */ /* 0x004fe4000bf05270 */
[----:B----4-:R-:W-:Y:S02]  /*1400*/  UIMAD.WIDE.U32 UR10, UR5, UR15, URZ ;  /* 0x0000000f050a72a5 */ /* 0x010fe4000f8e00ff */
[----:B---3--:R-:W-:-:S02]  /*1410*/  UIMAD.WIDE.U32 UR18, UR6, UR12, URZ ;  /* 0x0000000c061272a5 */ /* 0x008fc4000f8e00ff */
[----:B-1----:R-:W-:Y:S02]  /*1420*/  UISETP.NE.AND UP1, UPT, UR25, 0x1, UPT ;  /* 0x000000011900788c */ /* 0x002fe4000bf25270 */
[----:B------:R-:W-:Y:S01]  /*1430*/  UISETP.NE.AND UP2, UPT, UR24, 0x1, UPT ;  /* 0x000000011800788c */ /* 0x000fe2000bf45270 */
[----:B------:R-:W-:Y:S02]  /*1440*/  UMOV UR10, UR11 ;  /* 0x0000000b000a7c82 */ /* 0x000fe40008000000 */
[----:B------:R-:W-:Y:S01]  /*1450*/  UMOV UR18, UR19 ;  /* 0x0000001300127c82 */ /* 0x000fe20008000000 */
[----:B------:R-:W-:Y:S02]  /*1460*/  @UP0 USHF.R.U32.HI UR5, URZ, UR4, UR10 ;  /* 0x00000004ff050299 */ /* 0x000fe4000801160a */
[----:B------:R-:W-:Y:S02]  /*1470*/  UIMAD.WIDE.U32 UR22, UR20, UR15, URZ ;  /* 0x0000000f141672a5 */ /* 0x000fe4000f8e00ff */
[----:B------:R-:W-:-:S02]  /*1480*/  UIMAD.WIDE.U32 UR10, UR5, UR8, URZ ;  /* 0x00000008050a72a5 */ /* 0x000fc4000f8e00ff */
[----:B------:R-:W-:Y:S02]  /*1490*/  @UP1 USHF.R.U32.HI UR6, URZ, UR13, UR18 ;  /* 0x0000000dff061299 */ /* 0x000fe40008011612 */
[----:B------:R-:W-:Y:S02]  /*14a0*/  UIMAD.WIDE.U32 UR16, UR26, UR12, URZ ;  /* 0x0000000c1a1072a5 */ /* 0x000fe4000f8e00ff */
[----:B------:R-:W-:Y:S01]  /*14b0*/  UIMAD.WIDE.U32 UR18, UR6, UR8, URZ ;  /* 0x00000008061272a5 */ /* 0x000fe2000f8e00ff */
[----:B------:R-:W-:Y:S01]  /*14c0*/  UMOV UR22, UR23 ;  /* 0x0000001700167c82 */ /* 0x000fe20008000000 */
[----:B------:R-:W-:Y:S01]  /*14d0*/  UMOV UR10, UR11 ;  /* 0x0000000b000a7c82 */ /* 0x000fe20008000000 */
[----:B------:R-:W-:Y:S02]  /*14e0*/  USHF.R.U32.HI UR22, URZ, UR4, UR22 ;  /* 0x00000004ff167299 */ /* 0x000fe40008011616 */
[----:B------:R-:W-:Y:S02]  /*14f0*/  @UP2 USHF.R.U32.HI UR5, URZ, UR9, UR10 ;  /* 0x00000009ff052299 */ /* 0x000fe4000801160a */
[----:B------:R-:W-:Y:S01]  /*1500*/  UMOV UR7, UR19 ;  /* 0x0000001300077c82 */ /* 0x000fe20008000000 */
[----:B------:R-:W-:Y:S01]  /*1510*/  UMOV UR16, UR17 ;  /* 0x0000001100107c82 */ /* 0x000fe20008000000 */
[----:B------:R-:W-:-:S02]  /*1520*/  @UP2 USHF.R.U32.HI UR6, URZ, UR9, UR7 ;  /* 0x00000009ff062299 */ /* 0x000fc40008011607 */
[----:B------:R-:W-:Y:S02]  /*1530*/  USHF.R.U32.HI UR16, URZ, UR13, UR16 ;  /* 0x0000000dff107299 */ /* 0x000fe40008011610 */
[----:B------:R-:W-:Y:S02]  /*1540*/  USEL UR4, UR20, UR22, !UP0 ;  /* 0x0000001614047287 */ /* 0x000fe4000c000000 */
[----:B------:R-:W-:Y:S02]  /*1550*/  UIMAD UR7, UR5, UR24, URZ ;  /* 0x00000018050772a4 */ /* 0x000fe4000f8e02ff */
[----:B------:R-:W-:Y:S02]  /*1560*/  USEL UR5, UR26, UR16, !UP1 ;  /* 0x000000101a057287 */ /* 0x000fe4000c800000 */
[----:B------:R-:W-:Y:S02]  /*1570*/  UIMAD UR12, UR6, UR24, URZ ;  /* 0x00000018060c72a4 */ /* 0x000fe4000f8e02ff */
[----:B------:R-:W-:-:S02]  /*1580*/  UISETP.GE.AND UP0, UPT, UR4, UR7, UPT ;  /* 0x000000070400728c */ /* 0x000fc4000bf06270 */
[----:B------:R-:W-:Y:S02]  /*1590*/  UIMAD.WIDE.U32 UR10, UR4, UR8, URZ ;  /* 0x00000008040a72a5 */ /* 0x000fe4000f8e00ff */
[----:B------:R-:W-:Y:S02]  /*15a0*/  UISETP.GE.OR UP0, UPT, UR5, UR12, UP0 ;  /* 0x0000000c0500728c */ /* 0x000fe40008706670 */
[----:B------:R-:W-:Y:S02]  /*15b0*/  UIMAD.WIDE.U32 UR12, UR5, UR8, URZ ;  /* 0x00000008050c72a5 */ /* 0x000fe4000f8e00ff */
[----:B------:R-:W-:Y:S01]  /*15c0*/  UIADD3 UR10, UPT, UPT, -UR4, URZ, URZ ;  /* 0x000000ff040a7290 */ /* 0x000fe2000fffe1ff */
[----:B------:R-:W-:Y:S01]  /*15d0*/  UMOV UR8, UR11 ;  /* 0x0000000b00087c82 */ /* 0x000fe20008000000 */
[----:B------:R-:W-:Y:S02]  /*15e0*/  UIADD3 UR16, UPT, UPT, -UR5, URZ, URZ ;  /* 0x000000ff05107290 */ /* 0x000fe4000fffe1ff */
[----:B------:R-:W-:-:S03]  /*15f0*/  USHF.R.U32.HI UR8, URZ, UR9, UR8 ;  /* 0x00000009ff087299 */ /* 0x000fc60008011608 */
[----:B------:R-:W-:Y:S01]  /*1600*/  @!UP0 UMOV UR7, UR13 ;  /* 0x0000000d00078c82 */ /* 0x000fe20008000000 */
[----:B------:R-:W-:Y:S02]  /*1610*/  UIMAD UR20, UR14, UR10, UR20 ;  /* 0x0000000a0e1472a4 */ /* 0x000fe4000f8e0214 */
[----:B------:R-:W-:Y:S02]  /*1620*/  USEL UR8, UR4, UR8, !UP2 ;  /* 0x0000000804087287 */ /* 0x000fe4000d000000 */
[----:B------:R-:W-:Y:S02]  /*1630*/  @!UP0 USHF.R.U32.HI UR7, URZ, UR9, UR7 ;  /* 0x00000009ff078299 */ /* 0x000fe40008011607 */
[----:B------:R-:W-:Y:S02]  /*1640*/  UIADD3 UR9, UPT, UPT, -UR8, URZ, URZ ;  /* 0x000000ff08097290 */ /* 0x000fe4000fffe1ff */
[----:B------:R-:W-:Y:S02]  /*1650*/  @!UP0 USEL UR7, UR5, UR7, !UP2 ;  /* 0x0000000705078287 */ /* 0x000fe4000d000000 */
[----:B------:R-:W-:-:S02]  /*1660*/  UIMAD UR9, UR24, UR9, UR4 ;  /* 0x00000009180972a4 */ /* 0x000fc4000f8e0204 */
[----:B------:R-:W-:Y:S02]  /*1670*/  @!UP0 UIADD3 UR8, UPT, UPT, UR8, -UR7, URZ ;  /* 0x8000000708088290 */ /* 0x000fe4000fffe0ff */
[----:B------:R-:W-:Y:S02]  /*1680*/  @!UP0 UIMAD UR6, UR9, UR6, UR7 ;  /* 0x00000006090682a4 */ /* 0x000fe4000f8e0207 */
[----:B------:R-:W-:Y:S02]  /*1690*/  @!UP0 UIMAD UR4, UR8, UR24, UR5 ;  /* 0x00000018080482a4 */ /* 0x000fe4000f8e0205 */
[----:B------:R-:W-:Y:S02]  /*16a0*/  UIMAD UR16, UR25, UR16, UR26 ;  /* 0x00000010191072a4 */ /* 0x000fe4000f8e021a */
[----:B------:R-:W-:Y:S01]  /*16b0*/  UIMAD UR20, UR4, UR14, UR20 ;  /* 0x0000000e041472a4 */ /* 0x000fe2000f8e0214 */
[----:B------:R-:W-:Y:S02]  /*16c0*/  @!UP0 UMOV UR5, UR6 ;  /* 0x0000000600058c82 */ /* 0x000fe40008000000 */
[----:B------:R-:W-:-:S12]  /*16d0*/  UIMAD UR16, UR5, UR25, UR16 ;  /* 0x00000019051072a4 */ /* 0x000fd8000f8e0210 */
.L_x_18:
[----:B------:R-:W-:-:S09]  /*16e0*/  UISETP.NE.AND UP0, UPT, UR27, 0x1, UPT ;  /* 0x000000011b00788c */ /* 0x000fd2000bf05270 */
[----:B------:R-:W-:Y:S05]  /*16f0*/  BRA.U UP0, `(.L_x_19) ;  /* 0x0000000100447547 */ /* 0x000fea000b800000 */
[----:B------:R-:W2:Y:S01]  /*1700*/  LDCU.128 UR8, c[0x0][0xb10] ;  /* 0x00016200ff0877ac */ /* 0x000ea20008000c00 */
[----:B------:R-:W3:Y:S01]  /*1710*/  LDCU UR12, c[0x0][0xb0c] ;  /* 0x00016180ff0c77ac */ /* 0x000ee20008000800 */
[----:B------:R-:W4:Y:S01]  /*1720*/  LDCU UR13, c[0x0][0xb20] ;  /* 0x00016400ff0d77ac */ /* 0x000f220008000800 */
[----:B--2---:R-:W-:Y:S02]  /*1730*/  UIMAD.WIDE.U32 UR6, UR16, UR8, URZ ;  /* 0x00000008100672a5 */ /* 0x004fe4000f8e00ff */
[----:B------:R-:W-:Y:S02]  /*1740*/  UIMAD.WIDE.U32 UR4, UR20, UR11, URZ ;  /* 0x0000000b140472a5 */ /* 0x000fe4000f8e00ff */
[----:B---3--:R-:W-:Y:S02]  /*1750*/  UISETP.NE.AND UP1, UPT, UR12, 0x1, UPT ;  /* 0x000000010c00788c */ /* 0x008fe4000bf25270 */
[----:B------:R-:W-:Y:S01]  /*1760*/  UISETP.NE.AND UP0, UPT, UR10, 0x1, UPT ;  /* 0x000000010a00788c */ /* 0x000fe2000bf05270 */
[----:B------:R-:W-:-:S02]  /*1770*/  UMOV UR6, UR7 ;  /* 0x0000000700067c82 */ /* 0x000fc40008000000 */
[----:B------:R-:W-:Y:S01]  /*1780*/  UMOV UR4, UR5 ;  /* 0x0000000500047c82 */ /* 0x000fe20008000000 */
[----:B------:R-:W-:Y:S02]  /*1790*/  USHF.R.U32.HI UR9, URZ, UR9, UR6 ;  /* 0x00000009ff097299 */ /* 0x000fe40008011606 */
[----:B----4-:R-:W-:Y:S02]  /*17a0*/  USHF.R.U32.HI UR4, URZ, UR13, UR4 ;  /* 0x0000000dff047299 */ /* 0x010fe40008011604 */
[----:B------:R-:W-:Y:S02]  /*17b0*/  USEL UR5, UR16, UR9, !UP1 ;  /* 0x0000000910057287 */ /* 0x000fe4000c800000 */
[----:B------:R-:W-:-:S04]  /*17c0*/  USEL UR4, UR20, UR4, !UP0 ;  /* 0x0000000414047287 */ /* 0x000fc8000c000000 */
[----:B------:R-:W-:Y:S02]  /*17d0*/  UIADD3 UR6, UPT, UPT, -UR4, UR5, URZ ;  /* 0x0000000504067290 */ /* 0x000fe4000fffe1ff */
[----:B------:R-:W-:Y:S02]  /*17e0*/  UIADD3 UR4, UPT, UPT, UR4, -UR5, URZ ;  /* 0x8000000504047290 */ /* 0x000fe4000fffe0ff */
[----:B------:R-:W-:Y:S02]  /*17f0*/  UIMAD UR20, UR6, UR10, UR20 ;  /* 0x0000000a061472a4 */ /* 0x000fe4000f8e0214 */
[----:B------:R-:W-:-:S12]  /*1800*/  UIMAD UR16, UR4, UR12, UR16 ;  /* 0x0000000c041072a4 */ /* 0x000fd8000f8e0210 */
.L_x_19:
[----:B------:R-:W-:-:S09]  /*1810*/  UISETP.EQ.U32.AND UP0, UPT, UR28, 0x1, UPT ;  /* 0x000000011c00788c */ /* 0x000fd2000bf02070 */
[----:B------:R-:W-:Y:S05]  /*1820*/  BRA.U !UP0, `(.L_x_20) ;  /* 0x00000001080c7547 */ /* 0x000fea000b800000 */
[----:B------:R-:W-:Y:S01]  /*1830*/  UCGABAR_WAIT ;  /* 0x0000000000007dc7 */ /* 0x000fe20008000000 */
[----:B------:R-:W-:Y:S01]  /*1840*/  CCTL.IVALL ;  /* 0x00000000ff00798f */ /* 0x000fe20002000000 */
[----:B------:R-:W-:Y:S05]  /*1850*/  BRA `(.L_x_21) ;  /* 0x0000000000047947 */ /* 0x000fea0003800000 */
.L_x_20:
[----:B------:R-:W-:Y:S06]  /*1860*/  BAR.SYNC.DEFER_BLOCKING 0x0 ;  /* 0x0000000000007b1d */ /* 0x000fec0000010000 */
.L_x_21:
[----:B------:R-:W-:Y:S05]  /*1870*/  BRA.U UP3, `(.L_x_22) ;  /* 0x0000001503407547 */ /* 0x000fea000b800000 */
[----:B------:R-:W2:Y:S01]  /*1880*/  LDCU UR6, c[0x0][0x38c] ;  /* 0x00007180ff0677ac */ /* 0x000ea20008000800 */
[----:B------:R-:W-:Y:S01]  /*1890*/  PLOP3.LUT P2, PT, PT, PT, UP5, 0x80, 0x8 ;  /* 0x000000000008781c */ /* 0x000fe20003f4f058 */
[----:B------:R-:W-:Y:S01]  /*18a0*/  IMAD.MOV.U32 R12, RZ, RZ, 0x1 ;  /* 0x00000001ff0c7424 */ /* 0x000fe200078e00ff */
[----:B------:R-:W-:Y:S01]  /*18b0*/  ISETP.NE.AND P3, PT, R0, RZ, P4 ;  /* 0x000000ff0000720c */ /* 0x000fe20002765270 */
[----:B------:R-:W-:Y:S01]  /*18c0*/  USHF.L.U32 UR7, UR26, 0x7, URZ ;  /* 0x000000071a077899 */ /* 0x000fe200080006ff */
[----:B------:R-:W-:Y:S01]  /*18d0*/  PLOP3.LUT P2, PT, P2, PT, PT, 0x8, 0x80 ;  /* 0x000000000080781c */ /* 0x000fe2000174e170 */
[----:B------:R-:W-:Y:S01]  /*18e0*/  UISETP.NE.AND UP1, UPT, UR21, URZ, UPT ;  /* 0x000000ff1500728c */ /* 0x000fe2000bf25270 */
[----:B------:R-:W-:Y:S01]  /*18f0*/  CS2R R10, SRZ ;  /* 0x00000000000a7805 */ /* 0x000fe2000001ff00 */
[----:B------:R-:W-:Y:S01]  /*1900*/  IMAD.MOV.U32 R9, RZ, RZ, RZ ;  /* 0x000000ffff097224 */ /* 0x000fe200078e00ff */
[----:B------:R-:W3:Y:S01]  /*1910*/  LDCU UR50, c[0x0][0x370] ;  /* 0x00006e00ff3277ac */ /* 0x000ee20008000800 */
[----:B------:R-:W-:Y:S01]  /*1920*/  IMAD.MOV.U32 R8, RZ, RZ, 0x1 ;  /* 0x00000001ff087424 */ /* 0x000fe200078e00ff */
[----:B------:R-:W-:Y:S01]  /*1930*/  USEL UR38, UR41, 0x2, UP1 ;  /* 0x0000000229267887 */ /* 0x000fe20008800000 */
[----:B------:R-:W4:Y:S01]  /*1940*/  LDCU.64 UR46, c[0x0][0x348] ;  /* 0x00006900ff2e77ac */ /* 0x000f220008000a00 */
[----:B--2---:R-:W-:-:S02]  /*1950*/  UIADD3 UR5, UPT, UPT, UR6, 0x7f, URZ ;  /* 0x0000007f06057890 */ /* 0x004fc4000fffe0ff */
[----:B------:R-:W-:Y:S02]  /*1960*/  UIADD3 UR58, UPT, UPT, UR6, 0xfe, URZ ;  /* 0x000000fe063a7890 */ /* 0x000fe4000fffe0ff */
[----:B------:R-:W-:Y:S01]  /*1970*/  USHF.R.S32.HI UR4, URZ, 0x1f, UR5 ;  /* 0x0000001fff047899 */ /* 0x000fe20008011405 */
[----:B------:R-:W2:Y:S03]  /*1980*/  LDCU UR49, c[0x0][0x374] ;  /* 0x00006e80ff3177ac */ /* 0x000ea60008000800 */
[----:B------:R-:W-:Y:S02]  /*1990*/  ULEA.HI UR4, UR4, UR5, URZ, 0x7 ;  /* 0x0000000504047291 */ /* 0x000fe4000f8f38ff */
[----:B------:R-:W-:Y:S02]  /*19a0*/  ULOP3.LUT UR5, UR7, 0x80, URZ, 0xc0, !UPT ;  /* 0x0000008007057892 */ /* 0x000fe4000f8ec0ff */
[----:B------:R-:W-:-:S02]  /*19b0*/  USHF.R.S32.HI UR53, URZ, 0x7, UR4 ;  /* 0x00000007ff357899 */ /* 0x000fc40008011404 */
[----:B------:R-:W-:Y:S02]  /*19c0*/  UIADD3 UR4, UPT, UPT, UR6, -0x1, URZ ;  /* 0xffffffff06047890 */ /* 0x000fe4000fffe0ff */
[----:B------:R-:W-:Y:S02]  /*19d0*/  UISETP.LT.U32.AND UP0, UPT, UR53, 0x2, UPT ;  /* 0x000000023500788c */ /* 0x000fe4000bf01070 */
[----:B------:R-:W-:Y:S02]  /*19e0*/  UISETP.GE.U32.AND UP2, UPT, UR4, -0xff, UPT ;  /* 0xffffff010400788c */ /* 0x000fe4000bf46070 */
[----:B------:R-:W-:Y:S02]  /*19f0*/  USEL UR51, UR53, 0x2, UP0 ;  /* 0x0000000235337887 */ /* 0x000fe40008000000 */
[----:B------:R-:W-:Y:S02]  /*1a00*/  ULEA UR57, UR57, UR5, 0x6 ;  /* 0x0000000539397291 */ /* 0x000fe4000f8e30ff */
[----:B------:R-:W-:-:S02]  /*1a10*/  UIADD3 UR4, UPT, UPT, UR51, -0x1, URZ ;  /* 0xffffffff33047890 */ /* 0x000fc4000fffe0ff */
[----:B------:R-:W-:Y:S02]  /*1a20*/  ULEA UR55, UR55, UR5, 0x6 ;  /* 0x0000000537377291 */ /* 0x000fe4000f8e30ff */
[----:B------:R-:W-:Y:S02]  /*1a30*/  UIADD3 UR56, UPT, UPT, UR53, -UR51, URZ ;  /* 0x8000003335387290 */ /* 0x000fe4000fffe0ff */
[----:B------:R-:W-:Y:S01]  /*1a40*/  @UP2 UIADD3 UR4, UPT, UPT, UR51, URZ, URZ ;  /* 0x000000ff33042290 */ /* 0x000fe2000fffe0ff */
[----:B------:R-:W-:-:S03]  /*1a50*/  UMOV UR29, URZ ;  /* 0x000000ff001d7c82 */ /* 0x000fc60008000000 */
[----:B------:R-:W-:Y:S02]  /*1a60*/  UIADD3 UR41, UPT, UPT, UR4, 0x1, URZ ;  /* 0x0000000104297890 */ /* 0x000fe4000fffe0ff */
[----:B--234-:R-:W-:-:S12]  /*1a70*/  UIADD3 UR54, UPT, UPT, -UR4, URZ, URZ ;  /* 0x000000ff04367290 */ /* 0x01cfd8000fffe1ff */
.L_x_46:
[----:B------:R-:W-:Y:S01]  /*1a80*/  UISETP.NE.AND UP0, UPT, UR52, URZ, UPT ;  /* 0x000000ff3400728c */ /* 0x000fe2000bf05270 */
[----:B------:R-:W2:Y:S08]  /*1a90*/  S2UR UR52, SR_CgaCtaId ;  /* 0x00000000003479c3 */ /* 0x000eb00000008800 */
[----:B-1-3--:R-:W-:Y:S05]  /*1aa0*/  BRA.U UP0, `(.L_x_23) ;  /* 0x0000000100347547 */ /* 0x00afea000b800000 */
[----:B------:R-:W3:Y:S01]  /*1ab0*/  S2R R0, SR_CgaCtaId ;  /* 0x0000000000007919 */ /* 0x000ee20000008800 */
[----:B------:R-:W-:Y:S02]  /*1ac0*/  MOV R3, 0x400 ;  /* 0x0000040000037802 */ /* 0x000fe40000000f00 */
[----:B------:R-:W-:Y:S02]  /*1ad0*/  SHF.L.U32 R2, R8, 0x1f, RZ ;  /* 0x0000001f08027819 */ /* 0x000fe400000006ff */
[----:B---3--:R-:W-:-:S05]  /*1ae0*/  LEA R0, R0, R3, 0x18 ;  /* 0x0000000300007211 */ /* 0x008fca00078ec0ff */
[----:B------:R-:W-:-:S04]  /*1af0*/  IMAD R3, R9, 0x8, R0 ;  /* 0x0000000809037824 */ /* 0x000fc800078e0200 */
[----:B------:R-:W3:Y:S02]  /*1b00*/  SYNCS.PHASECHK.TRANS64.TRYWAIT P0, [R3+URZ+0xc0], R2 ;  /* 0x0000c002030075a7 */ /* 0x000ee400080011ff */
[----:B---3--:R-:W-:Y:S05]  /*1b10*/  @!P0 BRA `(.L_x_24) ;  /* 0x000000a0009c8947 */ /* 0x008fea0003800000 */
.L_x_149:
[----:B------:R-:W-:Y:S01]  /*1b20*/  VIADD R9, R9, 0x1 ;  /* 0x0000000109097836 */ /* 0x000fe20000000000 */
[----:B------:R3:W-:Y:S04]  /*1b30*/  SYNCS.ARRIVE.TRANS64.A1T0 RZ, [R3+URZ+0xb0], RZ ;  /* 0x0000b0ff03ff79a7 */ /* 0x0007e800081000ff */
[----:B------:R-:W-:-:S04]  /*1b40*/  ISETP.NE.AND P0, PT, R9, 0x2, PT ;  /* 0x000000020900780c */ /* 0x000fc80003f05270 */
[----:B------:R-:W-:Y:S02]  /*1b50*/  SEL R9, R9, RZ, P0 ;  /* 0x000000ff09097207 */ /* 0x000fe40000000000 */
[----:B---3--:R-:W-:-:S04]  /*1b60*/  SEL R3, RZ, 0x1, P0 ;  /* 0x00000001ff037807 */ /* 0x008fc80000000000 */
[----:B------:R-:W-:Y:S02]  /*1b70*/  LOP3.LUT R8, R8, R3, RZ, 0x3c, !PT ;  /* 0x0000000308087212 */ /* 0x000fe400078e3cff */
.L_x_23:
[----:B------:R-:W-:Y:S01]  /*1b80*/  UMOV UR21, 0x400 ;  /* 0x0000040000157882 */ /* 0x000fe20000000000 */
[----:B------:R-:W-:Y:S01]  /*1b90*/  SHF.L.U32 R0, R12, 0x1f, RZ ;  /* 0x0000001f0c007819 */ /* 0x000fe200000006ff */
[----:B--2---:R-:W-:Y:S02]  /*1ba0*/  ULEA UR21, UR52, UR21, 0x18 ;  /* 0x0000001534157291 */ /* 0x004fe4000f8ec0ff */
[----:B------:R-:W-:Y:S02]  /*1bb0*/  UISETP.GE.U32.AND UP0, UPT, UR58, 0xff, UPT ;  /* 0x000000ff3a00788c */ /* 0x000fe4000bf06070 */
[----:B------:R-:W-:Y:S02]  /*1bc0*/  ULEA UR4, UR29, UR21, 0x3 ;  /* 0x000000151d047291 */ /* 0x000fe4000f8e18ff */
[----:B------:R-:W-:Y:S01]  /*1bd0*/  ULEA UR19, UR20, UR57, 0x8 ;  /* 0x0000003914137291 */ /* 0x000fe2000f8e40ff */
[----:B------:R-:W-:-:S06]  /*1be0*/  UMOV UR13, URZ ;  /* 0x000000ff000d7c82 */ /* 0x000fcc0008000000 */
[----:B------:R2:W3:Y:S01]  /*1bf0*/  SYNCS.PHASECHK.TRANS64.TRYWAIT P1, [UR4+0x10], R0 ;  /* 0x00001000ff0075a7 */ /* 0x0004e20008021104 */
[----:B------:R-:W-:-:S04]  /*1c00*/  ULEA.HI UR4, UR16, UR16, URZ, 0x1 ;  /* 0x0000001010047291 */ /* 0x000fc8000f8f08ff */
[----:B------:R-:W-:-:S04]  /*1c10*/  USHF.L.U32 UR4, UR4, 0x7, URZ ;  /* 0x0000000704047899 */ /* 0x000fc800080006ff */
[----:B------:R-:W-:-:S04]  /*1c20*/  ULOP3.LUT UR35, UR4, 0xffffff00, URZ, 0xc0, !UPT ;  /* 0xffffff0004237892 */ /* 0x000fc8000f8ec0ff */
[----:B------:R-:W-:Y:S01]  /*1c30*/  UIADD3 UR35, UPT, UPT, UR55, UR35, URZ ;  /* 0x0000002337237290 */ /* 0x000fe2000fffe0ff */
[----:B------:R-:W-:Y:S11]  /*1c40*/  BRA.U !UP0, `(.L_x_25) ;  /* 0x0000000508187547 */ /* 0x000ff6000b800000 */
[----:B------:R-:W-:Y:S01]  /*1c50*/  UMOV UR30, UR54 ;  /* 0x00000036001e7c82 */ /* 0x000fe20008000000 */
[----:B------:R-:W-:Y:S01]  /*1c60*/  UMOV UR6, UR29 ;  /* 0x0000001d00067c82 */ /* 0x000fe20008000000 */
[----:B------:R-:W-:-:S05]  /*1c70*/  UMOV UR26, 0x40 ;  /* 0x00000040001a7882 */ /* 0x000fca0000000000 */
.L_x_33:
[----:B------:R-:W-:Y:S01]  /*1c80*/  ULEA UR5, UR6, UR21, 0x3 ;  /* 0x0000001506057291 */ /* 0x000fe2000f8e18ff */
[----:B---3--:R-:W-:Y:S01]  /*1c90*/  @P4 MOV R2, 0x20000 ;  /* 0x0002000000024802 */ /* 0x008fe20000000f00 */
[----:B-123--:R-:W-:Y:S10]  /*1ca0*/  @P1 BRA `(.L_x_26) ;  /* 0x00000000000c1947 */ /* 0x00eff40003800000 */
[----:B------:R-:W-:-:S04]  /*1cb0*/  SHF.L.U32 R3, R12, 0x1f, RZ ;  /* 0x0000001f0c037819 */ /* 0x000fc800000006ff */
[----:B------:R-:W3:Y:S02]  /*1cc0*/  SYNCS.PHASECHK.TRANS64.TRYWAIT P0, [UR5+0x10], R3 ;  /* 0x00001003ff0075a7 */ /* 0x000ee40008001105 */
[----:B---3--:R-:W-:Y:S05]  /*1cd0*/  @!P0 BRA `(.L_x_27) ;  /* 0x000000a000408947 */ /* 0x008fea0003800000 */
.L_x_26:
[----:B------:R3:W-:Y:S01]  /*1ce0*/  @P4 SYNCS.ARRIVE.TRANS64 RZ, [UR5], R2 ;  /* 0x00000002ffff49a7 */ /* 0x0007e20008000005 */
[----:B------:R-:W-:Y:S02]  /*1cf0*/  ULOP3.LUT UR4, UR38, 0x2, URZ, 0xfc, !UPT ;  /* 0x0000000226047892 */ /* 0x000fe4000f8efcff */
[----:B------:R-:W-:Y:S02]  /*1d00*/  UIADD3 UR30, UPT, UPT, UR30, 0x1, URZ ;  /* 0x000000011e1e7890 */ /* 0x000fe4000fffe0ff */
[----:B------:R-:W-:Y:S02]  /*1d10*/  UISETP.NE.AND UP0, UPT, UR4, 0x2, UPT ;  /* 0x000000020400788c */ /* 0x000fe4000bf05270 */
[----:B------:R-:W-:-:S07]  /*1d20*/  UISETP.NE.AND UP2, UPT, UR30, 0x1, UPT ;  /* 0x000000011e00788c */ /* 0x000fce000bf45270 */
[----:B------:R-:W-:Y:S05]  /*1d30*/  BRA.U UP0, `(.L_x_28) ;  /* 0x0000000100047547 */ /* 0x000fea000b800000 */
[----:B-1----:R-:W-:Y:S05]  /*1d40*/  BPT.TRAP 0x1 ;  /* 0x000000040000795c */ /* 0x002fea0000300000 */
.L_x_28:
[----:B------:R-:W-:Y:S04]  /*1d50*/  BSSY.RECONVERGENT B0, `(.L_x_29) ;  /* 0x0000003000007945 */ /* 0x000fe80003800200 */
[----:B------:R-:W-:Y:S05]  /*1d60*/  @!P3 BRA `(.L_x_30) ;  /* 0x000000000004b947 */ /* 0x000fea0003800000 */
[----:B-1----:R-:W-:Y:S05]  /*1d70*/  BPT.TRAP 0x1 ;  /* 0x000000040000795c */ /* 0x002fea0000300000 */
.L_x_30:
[----:B-1----:R-:W-:Y:S05]  /*1d80*/  BSYNC.RECONVERGENT B0 ;  /* 0x0000000000007941 */ /* 0x002fea0003800200 */
.L_x_29:
[----:B------:R-:W-:Y:S01]  /*1d90*/  UIADD3 UR4, UPT, UPT, UR6, 0x1, URZ ;  /* 0x0000000106047890 */ /* 0x000fe2000fffe0ff */
[----:B------:R-:W-:Y:S01]  /*1da0*/  BSSY.RECONVERGENT B0, `(.L_x_31) ;  /* 0x000002c000007945 */ /* 0x000fe20003800200 */
[----:B------:R-:W-:Y:S02]  /*1db0*/  ELECT P0, URZ, PT ;  /* 0x0000000000ff782f */ /* 0x000fe40003800000 */
[----:B------:R-:W-:-:S04]  /*1dc0*/  UISETP.NE.AND UP0, UPT, UR4, 0x2, UPT ;  /* 0x000000020400788c */ /* 0x000fc8000bf05270 */
[----:B------:R-:W-:Y:S02]  /*1dd0*/  USEL UR7, URZ, 0x1, UP0 ;  /* 0x00000001ff077887 */ /* 0x000fe40008000000 */
[----:B------:R-:W-:-:S04]  /*1de0*/  USEL UR29, UR4, URZ, UP0 ;  /* 0x000000ff041d7287 */ /* 0x000fc80008000000 */
[----:B------:R-:W-:Y:S01]  /*1df0*/  ULEA UR4, UR29, UR21, 0x3 ;  /* 0x000000151d047291 */ /* 0x000fe2000f8e18ff */
[----:B------:R-:W-:-:S04]  /*1e00*/  LOP3.LUT R12, R12, UR7, RZ, 0x3c, !PT ;  /* 0x000000070c0c7c12 */ /* 0x000fc8000f8e3cff */
[----:B--2---:R-:W-:-:S04]  /*1e10*/  SHF.L.U32 R0, R12, 0x1f, RZ ;  /* 0x0000001f0c007819 */ /* 0x004fc800000006ff */
[----:B------:R1:W2:Y:S01]  /*1e20*/  SYNCS.PHASECHK.TRANS64.TRYWAIT P1, [UR4+0x10], R0 ;  /* 0x00001000ff0075a7 */ /* 0x0002a20008021104 */
[----:B------:R-:W-:Y:S05]  /*1e30*/  @!P0 BRA `(.L_x_32) ;  /* 0x0000000000888947 */ /* 0x000fea0003800000 */
[----:B------:R-:W-:Y:S02]  /*1e40*/  USHF.L.U32 UR4, UR6, 0xe, URZ ;  /* 0x0000000e06047899 */ /* 0x000fe400080006ff */
[----:B------:R-:W-:Y:S02]  /*1e50*/  UIADD3 UR22, UP1, UPT, UR46, 0x80, URZ ;  /* 0x000000802e167890 */ /* 0x000fe4000ff3e0ff */
[----:B------:R-:W-:Y:S02]  /*1e60*/  ULOP3.LUT UR24, UR4, UR40, URZ, 0xfc, !UPT ;  /* 0x0000002804187292 */ /* 0x000fe4000f8efcff */
[----:B------:R-:W-:Y:S02]  /*1e70*/  ULOP3.LUT UR8, UR4, UR39, URZ, 0xfc, !UPT ;  /* 0x0000002704087292 */ /* 0x000fe4000f8efcff */
[----:B------:R-:W-:Y:S02]  /*1e80*/  ULEA UR24, UR24, UR21, 0x1 ;  /* 0x0000001518187291 */ /* 0x000fe4000f8e08ff */
[----:B------:R-:W-:-:S02]  /*1e90*/  UIADD3 UR14, UP0, UPT, UR46, 0x180, URZ ;  /* 0x000001802e0e7890 */ /* 0x000fc4000ff1e0ff */
[----:B------:R-:W-:Y:S02]  /*1ea0*/  ULEA UR8, UR8, UR21, 0x1 ;  /* 0x0000001508087291 */ /* 0x000fe4000f8e08ff */
[----:B------:R-:W-:Y:S02]  /*1eb0*/  UIADD3 UR34, UPT, UPT, UR26, -0x40, URZ ;  /* 0xffffffc01a227890 */ /* 0x000fe4000fffe0ff */
[----:B------:R-:W-:Y:S02]  /*1ec0*/  ULOP3.LUT UR33, UR5, 0xfefffff8, URZ, 0xc0, !UPT ;  /* 0xfefffff805217892 */ /* 0x000fe4000f8ec0ff */
[----:B------:R-:W-:Y:S02]  /*1ed0*/  UIADD3.X UR23, UPT, UPT, URZ, UR47, URZ, UP1, !UPT ;  /* 0x0000002fff177290 */ /* 0x000fe40008ffe4ff */
[----:B------:R-:W-:Y:S02]  /*1ee0*/  UIADD3 UR32, UPT, UPT, UR24, 0x10800, URZ ;  /* 0x0001080018207890 */ /* 0x000fe4000fffe0ff */
[----:B------:R-:W-:-:S02]  /*1ef0*/  UPRMT UR7, URZ, 0x5410, UR37 ;  /* 0x00005410ff077896 */ /* 0x000fc40008000025 */
[----:B------:R-:W-:Y:S02]  /*1f00*/  UIADD3 UR24, UPT, UPT, UR24, 0x14800, URZ ;  /* 0x0001480018187890 */ /* 0x000fe4000fffe0ff */
[----:B------:R-:W-:Y:S02]  /*1f10*/  UIADD3.X UR15, UPT, UPT, URZ, UR47, URZ, UP0, !UPT ;  /* 0x0000002fff0f7290 */ /* 0x000fe400087fe4ff */
[----:B------:R-:W-:Y:S02]  /*1f20*/  UIADD3 UR16, UPT, UPT, UR8, 0x20800, URZ ;  /* 0x0002080008107890 */ /* 0x000fe4000fffe0ff */
[----:B------:R-:W-:Y:S02]  /*1f30*/  UPRMT UR4, URZ, 0x5410, UR31 ;  /* 0x00005410ff047896 */ /* 0x000fe4000800001f */
[----:B------:R-:W-:Y:S01]  /*1f40*/  UIADD3 UR8, UPT, UPT, UR8, 0x24800, URZ ;  /* 0x0002480008087890 */ /* 0x000fe2000fffe0ff */
[----:B------:R-:W-:Y:S01]  /*1f50*/  UMOV UR44, 0x0 ;  /* 0x00000000002c7882 */ /* 0x000fe20000000000 */
[----:B------:R-:W-:Y:S01]  /*1f60*/  UMOV UR45, 0x10000000 ;  /* 0x10000000002d7882 */ /* 0x000fe20000000000 */
[----:B------:R-:W-:Y:S01]  /*1f70*/  UMOV UR27, UR35 ;  /* 0x00000023001b7c82 */ /* 0x000fe20008000000 */
[----:B------:R-:W-:Y:S01]  /*1f80*/  UMOV UR28, UR36 ;  /* 0x00000024001c7c82 */ /* 0x000fe20008000000 */
[----:B------:R-:W-:Y:S01]  /*1f90*/  UMOV UR25, UR33 ;  /* 0x0000002100197c82 */ /* 0x000fe20008000000 */
[----:B------:R-:W-:Y:S01]  /*1fa0*/  UMOV UR20, UR36 ;  /* 0x0000002400147c82 */ /* 0x000fe20008000000 */
[----:B------:R-:W-:Y:S01]  /*1fb0*/  UMOV UR17, UR33 ;  /* 0x0000002100117c82 */ /* 0x000fe20008000000 */
[----:B------:R-:W-:Y:S01]  /*1fc0*/  UMOV UR18, UR34 ;  /* 0x0000002200127c82 */ /* 0x000fe20008000000 */
[----:B------:R4:W-:Y:S01]  /*1fd0*/  UTMALDG.3D.MULTICAST.2CTA [UR32], [UR22], UR7, desc[UR44] ;  /* 0x00002c20160073b4 */ /* 0x0009e20008211807 */
[----:B------:R-:W-:Y:S01]  /*1fe0*/  UMOV UR10, UR26 ;  /* 0x0000001a000a7c82 */ /* 0x000fe20008000000 */
[----:B------:R-:W-:Y:S01]  /*1ff0*/  UMOV UR11, UR19 ;  /* 0x00000013000b7c82 */ /* 0x000fe20008000000 */
[----:B------:R-:W-:Y:S01]  /*2000*/  UMOV UR12, UR36 ;  /* 0x00000024000c7c82 */ /* 0x000fe20008000000 */
[----:B------:R-:W-:Y:S01]  /*2010*/  UMOV UR9, UR33 ;  /* 0x0000002100097c82 */ /* 0x000fe20008000000 */
[----:B------:R4:W-:Y:S01]  /*2020*/  UTMALDG.3D.MULTICAST.2CTA [UR24], [UR22], UR7, desc[UR44] ;  /* 0x00002c18160073b4 */ /* 0x0009e20008211807 */
[----:B------:R4:W-:Y:S01]  /*2030*/  UTMALDG.3D.MULTICAST.2CTA [UR16], [UR14], UR4, desc[UR44] ;  /* 0x00002c100e0073b4 */ /* 0x0009e20008211804 */
[----:B------:R4:W-:Y:S02]  /*2040*/  UTMALDG.3D.MULTICAST.2CTA [UR8], [UR14], UR4, desc[UR44] ;  /* 0x00002c080e0073b4 */ /* 0x0009e40008211804 */
[----:B----4-:R-:W-:Y:S01]  /*2050*/  NOP ;  /* 0x0000000000007918 */ /* 0x010fe20000000000 */
.L_x_32:
[----:B------:R-:W-:Y:S05]  /*2060*/  BSYNC.RECONVERGENT B0 ;  /* 0x0000000000007941 */ /* 0x000fea0003800200 */
.L_x_31:
[----:B------:R-:W-:Y:S01]  /*2070*/  UIADD3 UR26, UPT, UPT, UR26, 0x80, URZ ;  /* 0x000000801a1a7890 */ /* 0x000fe2000fffe0ff */
[----:B------:R-:W-:Y:S01]  /*2080*/  UMOV UR6, UR29 ;  /* 0x0000001d00067c82 */ /* 0x000fe20008000000 */
[----:B------:R-:W-:Y:S01]  /*2090*/  UMOV UR13, UR41 ;  /* 0x00000029000d7c82 */ /* 0x000fe20008000000 */
[----:B------:R-:W-:Y:S09]  /*20a0*/  BRA.U UP2, `(.L_x_33) ;  /* 0xfffffff902f47547 */ /* 0x000ff2000b83ffff */
.L_x_25:
[----:B------:R-:W-:Y:S01]  /*20b0*/  ULEA UR4, UR29, UR21, 0x3 ;  /* 0x000000151d047291 */ /* 0x000fe2000f8e18ff */
[----:B-12---:R-:W-:Y:S01]  /*20c0*/  SHF.L.U32 R0, R12, 0x1f, RZ ;  /* 0x0000001f0c007819 */ /* 0x006fe200000006ff */
[----:B------:R-:W-:Y:S01]  /*20d0*/  @!P2 SYNCS.ARRIVE.TRANS64.A1T0 RZ, [UR21+0x68], RZ ;  /* 0x000068ffffffa9a7 */ /* 0x000fe20008100015 */
[----:B------:R-:W-:-:S06]  /*20e0*/  UISETP.GT.AND UP0, UPT, UR53, UR51, UPT ;  /* 0x000000333500728c */ /* 0x000fcc000bf04270 */
[----:B---3--:R1:W2:Y:S03]  /*20f0*/  SYNCS.PHASECHK.TRANS64.TRYWAIT P1, [UR4+0x10], R0 ;  /* 0x00001000ff0075a7 */ /* 0x0082a60008021104 */
[----:B------:R-:W-:Y:S05]  /*2100*/  BRA.U !UP0, `(.L_x_34) ;  /* 0x0000000508107547 */ /* 0x000fea000b800000 */
[----:B------:R-:W-:Y:S01]  /*2110*/  UIADD3 UR30, UPT, UPT, UR56, UR13, URZ ;  /* 0x0000000d381e7290 */ /* 0x000fe2000fffe0ff */
[----:B------:R-:W-:-:S11]  /*2120*/  UMOV UR7, UR29 ;  /* 0x0000001d00077c82 */ /* 0x000fd60008000000 */
.L_x_42:
[----:B------:R-:W-:Y:S01]  /*2130*/  ULEA UR6, UR7, UR21, 0x3 ;  /* 0x0000001507067291 */ /* 0x000fe2000f8e18ff */
[----:B--2---:R-:W-:Y:S01]  /*2140*/  @P4 MOV R2, 0x20000 ;  /* 0x0002000000024802 */ /* 0x004fe20000000f00 */
[----:B--23--:R-:W-:Y:S10]  /*2150*/  @P1 BRA `(.L_x_35) ;  /* 0x00000000000c1947 */ /* 0x00cff40003800000 */
[----:B------:R-:W-:-:S04]  /*2160*/  SHF.L.U32 R3, R12, 0x1f, RZ ;  /* 0x0000001f0c037819 */ /* 0x000fc800000006ff */
[----:B------:R-:W2:Y:S02]  /*2170*/  SYNCS.PHASECHK.TRANS64.TRYWAIT P0, [UR6+0x10], R3 ;  /* 0x00001003ff0075a7 */ /* 0x000ea40008001106 */
[----:B--2---:R-:W-:Y:S05]  /*2180*/  @!P0 BRA `(.L_x_36) ;  /* 0x0000009c002c8947 */ /* 0x004fea0003800000 */
.L_x_35:
[----:B------:R2:W-:Y:S01]  /*2190*/  @P4 SYNCS.ARRIVE.TRANS64 RZ, [UR6], R2 ;  /* 0x00000002ffff49a7 */ /* 0x0005e20008000006 */
[----:B------:R-:W-:-:S04]  /*21a0*/  ULOP3.LUT UR4, UR38, 0x2, URZ, 0xfc, !UPT ;  /* 0x0000000226047892 */ /* 0x000fc8000f8efcff */
[----:B------:R-:W-:-:S09]  /*21b0*/  UISETP.NE.AND UP0, UPT, UR4, 0x2, UPT ;  /* 0x000000020400788c */ /* 0x000fd2000bf05270 */
[----:B------:R-:W-:Y:S05]  /*21c0*/  BRA.U UP0, `(.L_x_37) ;  /* 0x0000000100047547 */ /* 0x000fea000b800000 */
[----:B------:R-:W-:Y:S05]  /*21d0*/  BPT.TRAP 0x1 ;  /* 0x000000040000795c */ /* 0x000fea0000300000 */
.L_x_37:
[----:B------:R-:W-:Y:S04]  /*21e0*/  BSSY.RECONVERGENT B0, `(.L_x_38) ;  /* 0x0000003000007945 */ /* 0x000fe80003800200 */
[----:B------:R-:W-:Y:S05]  /*21f0*/  @!P3 BRA `(.L_x_39) ;  /* 0x000000000004b947 */ /* 0x000fea0003800000 */
[----:B------:R-:W-:Y:S05]  /*2200*/  BPT.TRAP 0x1 ;  /* 0x000000040000795c */ /* 0x000fea0000300000 */
.L_x_39:
[----:B------:R-:W-:Y:S05]  /*2210*/  BSYNC.RECONVERGENT B0 ;  /* 0x0000000000007941 */ /* 0x000fea0003800200 */
.L_x_38:
        /* <DEDUP_REMOVED lines=8> */
[----:B-1----:R-:W-:-:S04]  /*22a0*/  SHF.L.U32 R0, R12, 0x1f, RZ ;  /* 0x0000001f0c007819 */ /* 0x002fc800000006ff */
[----:B------:R1:W3:Y:S01]  /*22b0*/  SYNCS.PHASECHK.TRANS64.TRYWAIT P1, [UR4+0x10], R0 ;  /* 0x00001000ff0075a7 */ /* 0x0002e20008021104 */
[----:B------:R-:W-:Y:S05]  /*22c0*/  @!P0 BRA `(.L_x_41) ;  /* 0x00000000008c8947 */ /* 0x000fea0003800000 */
[----:B------:R-:W-:Y:S02]  /*22d0*/  USHF.L.U32 UR4, UR7, 0xe, URZ ;  /* 0x0000000e07047899 */ /* 0x000fe400080006ff */
[----:B------:R-:W-:Y:S02]  /*22e0*/  UIADD3 UR14, UP1, UPT, UR46, 0x80, URZ ;  /* 0x000000802e0e7890 */ /* 0x000fe4000ff3e0ff */
[----:B------:R-:W-:Y:S02]  /*22f0*/  ULOP3.LUT UR24, UR4, UR40, URZ, 0xfc, !UPT ;  /* 0x0000002804187292 */ /* 0x000fe4000f8efcff */
[----:B------:R-:W-:Y:S02]  /*2300*/  ULOP3.LUT UR8, UR4, UR39, URZ, 0xfc, !UPT ;  /* 0x0000002704087292 */ /* 0x000fe4000f8efcff */
[----:B------:R-:W-:Y:S02]  /*2310*/  ULEA UR24, UR24, UR21, 0x1 ;  /* 0x0000001518187291 */ /* 0x000fe4000f8e08ff */
[----:B------:R-:W-:-:S02]  /*2320*/  USHF.L.U32 UR34, UR13, 0x7, URZ ;  /* 0x000000070d227899 */ /* 0x000fc400080006ff */
[----:B------:R-:W-:Y:S02]  /*2330*/  UIADD3 UR22, UP0, UPT, UR46, 0x180, URZ ;  /* 0x000001802e167890 */ /* 0x000fe4000ff1e0ff */
[----:B------:R-:W-:Y:S02]  /*2340*/  ULEA UR8, UR8, UR21, 0x1 ;  /* 0x0000001508087291 */ /* 0x000fe4000f8e08ff */
[----:B------:R-:W-:Y:S02]  /*2350*/  ULOP3.LUT UR33, UR6, 0xfefffff8, URZ, 0xc0, !UPT ;  /* 0xfefffff806217892 */ /* 0x000fe4000f8ec0ff */
[----:B------:R-:W-:Y:S02]  /*2360*/  UIADD3.X UR15, UPT, UPT, URZ, UR47, URZ, UP1, !UPT ;  /* 0x0000002fff0f7290 */ /* 0x000fe40008ffe4ff */
[----:B------:R-:W-:Y:S02]  /*2370*/  UIADD3 UR32, UPT, UPT, UR24, 0x10800, URZ ;  /* 0x0001080018207890 */ /* 0x000fe4000fffe0ff */
[----:B------:R-:W-:-:S02]  /*2380*/  UPRMT UR4, URZ, 0x5410, UR37 ;  /* 0x00005410ff047896 */ /* 0x000fc40008000025 */
[----:B------:R-:W-:Y:S02]  /*2390*/  UIADD3 UR26, UPT, UPT, UR34, 0x40, URZ ;  /* 0x00000040221a7890 */ /* 0x000fe4000fffe0ff */
        /* <DEDUP_REMOVED lines=22> */
.L_x_41:
[----:B------:R-:W-:Y:S05]  /*2500*/  BSYNC.RECONVERGENT B0 ;  /* 0x0000000000007941 */ /* 0x000fea0003800200 */
.L_x_40:
[----:B------:R-:W-:Y:S01]  /*2510*/  UIADD3 UR13, UPT, UPT, UR13, 0x1, URZ ;  /* 0x000000010d0d7890 */ /* 0x000fe2000fffe0ff */
[----:B------:R-:W-:-:S03]  /*2520*/  UMOV UR7, UR29 ;  /* 0x0000001d00077c82 */ /* 0x000fc60008000000 */
[----:B------:R-:W-:-:S09]  /*2530*/  UISETP.NE.AND UP0, UPT, UR13, UR30, UPT ;  /* 0x0000001e0d00728c */ /* 0x000fd2000bf05270 */
[----:B------:R-:W-:Y:S05]  /*2540*/  BRA.U UP0, `(.L_x_42) ;  /* 0xfffffff900f87547 */ /* 0x000fea000b83ffff */
.L_x_34:
[C---:B------:R-:W-:Y:S01]  /*2550*/  LEA R3, R11.reuse, UR21, 0x3 ;  /* 0x000000150b037c11 */ /* 0x040fe2000f8e18ff */
[----:B------:R-:W-:Y:S01]  /*2560*/  NOP ;  /* 0x0000000000007918 */ /* 0x000fe20000000000 */
[----:B-1----:R-:W-:Y:S02]  /*2570*/  SHF.L.U32 R0, R10, 0x1f, RZ ;  /* 0x0000001f0a007819 */ /* 0x002fe400000006ff */
[----:B------:R-:W-:Y:S02]  /*2580*/  LEA R5, R11, UR21, 0x4 ;  /* 0x000000150b057c11 */ /* 0x000fe4000f8e20ff */
[----:B------:R-:W1:Y:S02]  /*2590*/  SYNCS.PHASECHK.TRANS64.TRYWAIT P0, [R3+URZ+0x70], R0 ;  /* 0x00007000030075a7 */ /* 0x000e6400080011ff */
[----:B-1----:R-:W-:Y:S05]  /*25a0*/  @!P0 BRA `(.L_x_43) ;  /* 0x00000098003c8947 */ /* 0x002fea0003800000 */
.L_x_152:
[----:B------:R-:W4:Y:S01]  /*25b0*/  LDS.128 R4, [R5+0xe0] ;  /* 0x0000e00005047984 */ /* 0x000f220000000c00 */
[----:B------:R-:W-:Y:S01]  /*25c0*/  UISETP.GE.AND UP0, UPT, UR42, 0x1, UPT ;  /* 0x000000012a00788c */ /* 0x000fe2000bf06270 */
[----:B------:R-:W-:Y:S01]  /*25d0*/  @!PT LDS RZ, [RZ] ;  /* 0x00000000fffff984 */ /* 0x000fe20000000800 */
[----:B------:R-:W-:Y:S01]  /*25e0*/  @!PT LDS RZ, [RZ] ;  /* 0x00000000fffff984 */ /* 0x000fe20000000800 */
[----:B------:R-:W-:Y:S01]  /*25f0*/  @!PT LDS RZ, [RZ] ;  /* 0x00000000fffff984 */ /* 0x000fe20000000800 */
[----:B------:R-:W-:Y:S01]  /*2600*/  @!PT LDS RZ, [RZ] ;  /* 0x00000000fffff984 */ /* 0x000fe20000000800 */
[----:B------:R1:W-:Y:S06]  /*2610*/  MEMBAR.ALL.CTA ;  /* 0x0000000000007992 */ /* 0x0003ec0000008000 */
[----:B-1----:R-:W1:Y:S01]  /*2620*/  FENCE.VIEW.ASYNC.S ;  /* 0x00000000000073c6 */ /* 0x002e620000000000 */
[----:B----4-:R-:W-:-:S13]  /*2630*/  LOP3.LUT P0, RZ, R6, 0x1, RZ, 0xc0, !PT ;  /* 0x0000000106ff7812 */ /* 0x010fda000780c0ff */
[----:B-1----:R-:W-:Y:S01]  /*2640*/  VOTEU.ANY UP1, P0 ;  /* 0x0000000000ff7886 */ /* 0x002fe20000020100 */
[----:B------:R-:W-:-:S13]  /*2650*/  PLOP3.LUT P0, PT, PT, PT, UP1, 0x80, 0x8 ;  /* 0x000000000008781c */ /* 0x000fda0003f0f018 */
[----:B------:R-:W-:Y:S02]  /*2660*/  @P0 LOP3.LUT R0, R5, 0xffff, RZ, 0xc0, !PT ;  /* 0x0000ffff05000812 */ /* 0x000fe400078ec0ff */
[----:B--2---:R-:W-:Y:S02]  /*2670*/  @P0 MOV R2, R4 ;  /* 0x0000000400020202 */ /* 0x004fe40000000f00 */
[----:B------:R-:W-:Y:S01]  /*2680*/  @P0 R2UR UR5, R0 ;  /* 0x00000000000502ca */ /* 0x000fe200000e0000 */
[----:B------:R-:W-:Y:S01]  /*2690*/  VIADD R0, R3, 0x80 ;  /* 0x0000008003007836 */ /* 0x000fe20000000000 */
[----:B------:R-:W-:Y:S02]  /*26a0*/  @P0 SHF.R.U32.HI R4, RZ, 0x10, R5 ;  /* 0x00000010ff040819 */ /* 0x000fe40000011605 */
[----:B------:R-:W-:Y:S02]  /*26b0*/  @P0 R2UR UR6, R2 ;  /* 0x00000000020602ca */ /* 0x000fe400000e0000 */
[----:B------:R-:W-:-:S02]  /*26c0*/  PRMT R0, RZ, 0x654, R0 ;  /* 0x00000654ff007816 */ /* 0x000fc40000000000 */
[----:B------:R-:W-:Y:S02]  /*26d0*/  @P0 R2UR UR4, R4 ;  /* 0x00000000040402ca */ /* 0x000fe400000e0000 */
[----:B------:R1:W-:Y:S03]  /*26e0*/  SYNCS.ARRIVE.TRANS64.RED.A1T0 RZ, [R0+URZ], RZ ;  /* 0x000000ff00ff79a7 */ /* 0x0003e600081004ff */
[----:B------:R-:W-:-:S04]  /*26f0*/  @UP1 UMOV UR43, UR5 ;  /* 0x00000005002b1c82 */ /* 0x000fc80008000000 */
[----:B------:R-:W-:-:S04]  /*2700*/  @UP1 UMOV UR48, UR6 ;  /* 0x0000000600301c82 */ /* 0x000fc80008000000 */
[----:B------:R-:W-:Y:S01]  /*2710*/  @UP1 UMOV UR36, UR4 ;  /* 0x0000000400241c82 */ /* 0x000fe20008000000 */
[----:B------:R-:W-:Y:S05]  /*2720*/  BRA.U !UP0, `(.L_x_44) ;  /* 0x0000000108d47547 */ /* 0x000fea000b800000 */
[----:B------:R-:W2:Y:S01]  /*2730*/  LDCU.128 UR12, c[0x0][0xb10] ;  /* 0x00016200ff0c77ac */ /* 0x000ea20008000c00 */
[----:B------:R-:W4:Y:S01]  /*2740*/  LDCU UR22, c[0x0][0xb20] ;  /* 0x00016400ff1677ac */ /* 0x000f220008000800 */
[----:B------:R-:W3:Y:S01]  /*2750*/  LDCU UR20, c[0x0][0xb0c] ;  /* 0x00016180ff1477ac */ /* 0x000ee20008000800 */
[----:B------:R-:W1:Y:S01]  /*2760*/  LDCU.64 UR8, c[0x0][0xb28] ;  /* 0x00016500ff0877ac */ /* 0x000e620008000a00 */
[----:B------:R-:W-:Y:S02]  /*2770*/  UISETP.NE.AND UP3, UPT, UR42, 0x1, UPT ;  /* 0x000000012a00788c */ /* 0x000fe4000bf65270 */
[----:B--2---:R-:W-:Y:S02]  /*2780*/  UIMAD.WIDE.U32 UR6, UR49, UR15, URZ ;  /* 0x0000000f310672a5 */ /* 0x004fe4000f8e00ff */
[----:B------:R-:W-:Y:S02]  /*2790*/  UIMAD.WIDE.U32 UR4, UR50, UR12, URZ ;  /* 0x0000000c320472a5 */ /* 0x000fe4000f8e00ff */
[----:B------:R-:W-:-:S02]  /*27a0*/  UISETP.NE.AND UP0, UPT, UR14, 0x1, UPT ;  /* 0x000000010e00788c */ /* 0x000fc4000bf05270 */
[----:B------:R-:W-:Y:S01]  /*27b0*/  UIMAD.WIDE.U32 UR18, UR43, UR15, URZ ;  /* 0x0000000f2b1272a5 */ /* 0x000fe2000f8e00ff */
[----:B------:R-:W-:Y:S02]  /*27c0*/  UMOV UR6, UR7 ;  /* 0x0000000700067c82 */ /* 0x000fe40008000000 */
[----:B------:R-:W-:Y:S01]  /*27d0*/  UMOV UR4, UR5 ;  /* 0x0000000500047c82 */ /* 0x000fe20008000000 */
[----:B----4-:R-:W-:Y:S02]  /*27e0*/  USHF.R.U32.HI UR6, URZ, UR22, UR6 ;  /* 0x00000016ff067299 */ /* 0x010fe40008011606 */
[----:B---3--:R-:W-:Y:S02]  /*27f0*/  UISETP.NE.AND UP2, UPT, UR20, 0x1, UPT ;  /* 0x000000011400788c */ /* 0x008fe4000bf45270 */
[----:B------:R-:W-:Y:S02]  /*2800*/  USHF.R.U32.HI UR4, URZ, UR13, UR4 ;  /* 0x0000000dff047299 */ /* 0x000fe40008011604 */
[----:B------:R-:W-:-:S02]  /*2810*/  USEL UR5, UR49, UR6, !UP0 ;  /* 0x0000000631057287 */ /* 0x000fc4000c000000 */
[----:B------:R-:W-:Y:S02]  /*2820*/  USEL UR6, UR50, UR4, !UP2 ;  /* 0x0000000432067287 */ /* 0x000fe4000d000000 */
[----:B-1----:R-:W-:Y:S01]  /*2830*/  UIMAD.WIDE.U32 UR10, UR5, UR8, URZ ;  /* 0x00000008050a72a5 */ /* 0x002fe2000f8e00ff */
[----:B------:R-:W-:Y:S01]  /*2840*/  UMOV UR4, UR19 ;  /* 0x0000001300047c82 */ /* 0x000fe20008000000 */
[----:B------:R-:W-:Y:S02]  /*2850*/  UIMAD.WIDE.U32 UR16, UR48, UR12, URZ ;  /* 0x0000000c301072a5 */ /* 0x000fe4000f8e00ff */
[----:B------:R-:W-:-:S03]  /*2860*/  UIMAD.WIDE.U32 UR18, UR6, UR8, URZ ;  /* 0x00000008061272a5 */ /* 0x000fc6000f8e00ff */
[----:B------:R-:W-:Y:S01]  /*2870*/  UMOV UR10, UR11 ;  /* 0x0000000b000a7c82 */ /* 0x000fe20008000000 */
[----:B------:R-:W-:Y:S02]  /*2880*/  USHF.R.U32.HI UR4, URZ, UR22, UR4 ;  /* 0x00000016ff047299 */ /* 0x000fe40008011604 */
[----:B------:R-:W-:Y:S01]  /*2890*/  @UP3 USHF.R.U32.HI UR5, URZ, UR9, UR10 ;  /* 0x00000009ff053299 */ /* 0x000fe2000801160a */
[----:B------:R-:W-:Y:S01]  /*28a0*/  UMOV UR16, UR17 ;  /* 0x0000001100107c82 */ /* 0x000fe20008000000 */
[----:B------:R-:W-:Y:S01]  /*28b0*/  UMOV UR18, UR19 ;  /* 0x0000001300127c82 */ /* 0x000fe20008000000 */
[----:B------:R-:W-:Y:S02]  /*28c0*/  USHF.R.U32.HI UR13, URZ, UR13, UR16 ;  /* 0x0000000dff0d7299 */ /* 0x000fe40008011610 */
[----:B------:R-:W-:Y:S02]  /*28d0*/  USEL UR4, UR43, UR4, !UP0 ;  /* 0x000000042b047287 */ /* 0x000fe4000c000000 */
[----:B------:R-:W-:-:S02]  /*28e0*/  @UP3 USHF.R.U32.HI UR6, URZ, UR9, UR18 ;  /* 0x00000009ff063299 */ /* 0x000fc40008011612 */
[----:B------:R-:W-:Y:S02]  /*28f0*/  UIMAD UR7, UR42, UR5, URZ ;  /* 0x000000052a0772a4 */ /* 0x000fe4000f8e02ff */
[----:B------:R-:W-:Y:S02]  /*2900*/  USEL UR5, UR48, UR13, !UP2 ;  /* 0x0000000d30057287 */ /* 0x000fe4000d000000 */
[----:B------:R-:W-:Y:S02]  /*2910*/  UIMAD UR10, UR42, UR6, URZ ;  /* 0x000000062a0a72a4 */ /* 0x000fe4000f8e02ff */
[----:B------:R-:W-:Y:S02]  /*2920*/  UISETP.GE.AND UP0, UPT, UR4, UR7, UPT ;  /* 0x000000070400728c */ /* 0x000fe4000bf06270 */
[----:B------:R-:W-:Y:S02]  /*2930*/  UIMAD.WIDE.U32 UR12, UR4, UR8, URZ ;  /* 0x00000008040c72a5 */ /* 0x000fe4000f8e00ff */
[----:B------:R-:W-:-:S02]  /*2940*/  UISETP.GE.OR UP0, UPT, UR5, UR10, UP0 ;  /* 0x0000000a0500728c */ /* 0x000fc40008706670 */
        /* <DEDUP_REMOVED lines=19> */
.L_x_44:
[----:B------:R-:W2:Y:S02]  /*2a80*/  LDCU UR4, c[0x0][0xb30] ;  /* 0x00016600ff0477ac */ /* 0x000ea40008000800 */
[----:B--2---:R-:W-:-:S09]  /*2a90*/  UISETP.NE.AND UP0, UPT, UR4, 0x1, UPT ;  /* 0x000000010400788c */ /* 0x004fd2000bf05270 */
[----:B------:R-:W-:Y:S05]  /*2aa0*/  BRA.U UP0, `(.L_x_45) ;  /* 0x0000000100447547 */ /* 0x000fea000b800000 */
[----:B------:R-:W2:Y:S01]  /*2ab0*/  LDCU.128 UR8, c[0x0][0xb10] ;  /* 0x00016200ff0877ac */ /* 0x000ea20008000c00 */
[----:B------:R-:W4:Y:S01]  /*2ac0*/  LDCU UR12, c[0x0][0xb0c] ;  /* 0x00016180ff0c77ac */ /* 0x000f220008000800 */
[----:B------:R-:W1:Y:S01]  /*2ad0*/  LDCU UR13, c[0x0][0xb20] ;  /* 0x00016400ff0d77ac */ /* 0x000e620008000800 */
[----:B--2---:R-:W-:Y:S02]  /*2ae0*/  UIMAD.WIDE.U32 UR6, UR48, UR8, URZ ;  /* 0x00000008300672a5 */ /* 0x004fe4000f8e00ff */
[----:B------:R-:W-:Y:S02]  /*2af0*/  UIMAD.WIDE.U32 UR4, UR43, UR11, URZ ;  /* 0x0000000b2b0472a5 */ /* 0x000fe4000f8e00ff */
[----:B----4-:R-:W-:Y:S02]  /*2b00*/  UISETP.NE.AND UP2, UPT, UR12, 0x1, UPT ;  /* 0x000000010c00788c */ /* 0x010fe4000bf45270 */
[----:B------:R-:W-:Y:S01]  /*2b10*/  UISETP.NE.AND UP0, UPT, UR10, 0x1, UPT ;  /* 0x000000010a00788c */ /* 0x000fe2000bf05270 */
[----:B------:R-:W-:-:S02]  /*2b20*/  UMOV UR6, UR7 ;  /* 0x0000000700067c82 */ /* 0x000fc40008000000 */
[----:B------:R-:W-:Y:S01]  /*2b30*/  UMOV UR4, UR5 ;  /* 0x0000000500047c82 */ /* 0x000fe20008000000 */
[----:B------:R-:W-:Y:S02]  /*2b40*/  USHF.R.U32.HI UR9, URZ, UR9, UR6 ;  /* 0x00000009ff097299 */ /* 0x000fe40008011606 */
[----:B-1----:R-:W-:Y:S02]  /*2b50*/  USHF.R.U32.HI UR4, URZ, UR13, UR4 ;  /* 0x0000000dff047299 */ /* 0x002fe40008011604 */
[----:B------:R-:W-:Y:S02]  /*2b60*/  USEL UR5, UR48, UR9, !UP2 ;  /* 0x0000000930057287 */ /* 0x000fe4000d000000 */
[----:B------:R-:W-:-:S04]  /*2b70*/  USEL UR4, UR43, UR4, !UP0 ;  /* 0x000000042b047287 */ /* 0x000fc8000c000000 */
[----:B------:R-:W-:Y:S02]  /*2b80*/  UIADD3 UR6, UPT, UPT, UR5, -UR4, URZ ;  /* 0x8000000405067290 */ /* 0x000fe4000fffe0ff */
[----:B------:R-:W-:Y:S02]  /*2b90*/  UIADD3 UR4, UPT, UPT, -UR5, UR4, URZ ;  /* 0x0000000405047290 */ /* 0x000fe4000fffe1ff */
[----:B------:R-:W-:Y:S02]  /*2ba0*/  UIMAD UR43, UR6, UR10, UR43 ;  /* 0x0000000a062b72a4 */ /* 0x000fe4000f8e022b */
[----:B------:R-:W-:-:S12]  /*2bb0*/  UIMAD UR48, UR4, UR12, UR48 ;  /* 0x0000000c043072a4 */ /* 0x000fd8000f8e0230 */
.L_x_45:
[----:B------:R-:W-:Y:S01]  /*2bc0*/  VIADD R11, R11, 0x1 ;  /* 0x000000010b0b7836 */ /* 0x000fe20000000000 */
[----:B------:R-:W-:Y:S01]  /*2bd0*/  R2UR UR4, R152 ;  /* 0x00000000980472ca */ /* 0x000fe200000e0000 */
[----:B------:R-:W-:Y:S01]  /*2be0*/  UIADD3 UR16, UPT, UPT, UR48, UR63, URZ ;  /* 0x0000003f30107290 */ /* 0x000fe2000fffe0ff */
[----:B------:R-:W-:Y:S02]  /*2bf0*/  PLOP3.LUT P2, PT, PT, PT, PT, 0x80, 0x8 ;  /* 0x000000000008781c */ /* 0x000fe40003f4f070 */
[----:B------:R-:W-:-:S04]  /*2c00*/  ISETP.NE.AND P0, PT, R11, 0x2, PT ;  /* 0x000000020b00780c */ /* 0x000fc80003f05270 */
[----:B------:R-:W-:Y:S02]  /*2c10*/  SEL R3, RZ, 0x1, P0 ;  /* 0x00000001ff037807 */ /* 0x000fe40000000000 */
[----:B------:R-:W-:Y:S02]  /*2c20*/  SEL R11, R11, RZ, P0 ;  /* 0x000000ff0b0b7207 */ /* 0x000fe40000000000 */
[----:B------:R-:W-:Y:S01]  /*2c30*/  LOP3.LUT R10, R10, R3, RZ, 0x3c, !PT ;  /* 0x000000030a0a7212 */ /* 0x000fe200078e3cff */
[----:B------:R-:W-:Y:S01]  /*2c40*/  UIADD3 UR20, UPT, UPT, UR43, UR4, URZ ;  /* 0x000000042b147290 */ /* 0x000fe2000fffe0ff */
[----:B------:R-:W-:Y:S11]  /*2c50*/  BRA.U UP1, `(.L_x_46) ;  /* 0xffffffed01887547 */ /* 0x000ff6000b83ffff */
[----:B------:R-:W-:Y:S01]  /*2c60*/  UIADD3 UR21, UPT, UPT, UR21, 0x10, URZ ;  /* 0x0000001015157890 */ /* 0x000fe2000fffe0ff */
[----:B------:R-:W-:-:S03]  /*2c70*/  SHF.L.U32 R3, R12, 0x1f, RZ ;  /* 0x0000001f0c037819 */ /* 0x000fc600000006ff */
[----:B------:R-:W-:-:S09]  /*2c80*/  ULEA UR4, UR29, UR21, 0x3 ;  /* 0x000000151d047291 */ /* 0x000fd2000f8e18ff */
[----:B------:R-:W2:Y:S02]  /*2c90*/  SYNCS.PHASECHK.TRANS64.TRYWAIT P0, [UR4], R3 ;  /* 0x00000003ff0075a7 */ /* 0x000ea40008001104 */
[----:B--2---:R-:W-:Y:S05]  /*2ca0*/  @!P0 BRA `(.L_x_47) ;  /* 0x0000009000908947 */ /* 0x004fea0003800000 */
.L_x_154:
[----:B------:R-:W-:-:S04]  /*2cb0*/  UIADD3 UR4, UPT, UPT, UR29, 0x1, URZ ;  /* 0x000000011d047890 */ /* 0x000fc8000fffe0ff */
[----:B------:R-:W-:-:S04]  /*2cc0*/  UISETP.NE.AND UP0, UPT, UR4, 0x2, UPT ;  /* 0x000000020400788c */ /* 0x000fc8000bf05270 */
[----:B------:R-:W-:Y:S02]  /*2cd0*/  USEL UR5, URZ, 0x1, UP0 ;  /* 0x00000001ff057887 */ /* 0x000fe40008000000 */
[----:B------:R-:W-:-:S04]  /*2ce0*/  USEL UR4, UR4, URZ, UP0 ;  /* 0x000000ff04047287 */ /* 0x000fc80008000000 */
[----:B------:R-:W-:Y:S01]  /*2cf0*/  ULEA UR4, UR4, UR21, 0x3 ;  /* 0x0000001504047291 */ /* 0x000fe2000f8e18ff */
[----:B-1----:R-:W-:-:S04]  /*2d00*/  LOP3.LUT R3, R12, UR5, RZ, 0x3c, !PT ;  /* 0x000000050c037c12 */ /* 0x002fc8000f8e3cff */
[----:B------:R-:W-:Y:S01]  /*2d10*/  SHF.L.U32 R3, R3, 0x1f, RZ ;  /* 0x0000001f03037819 */ /* 0x000fe200000006ff */
[----:B------:R-:W-:-:S07]  /*2d20*/  IMAD.U32 R0, RZ, RZ, UR4 ;  /* 0x00000004ff007e24 */ /* 0x000fce000f8e00ff */
.L_x_48:
[----:B-1----:R1:W2:Y:S02]  /*2d30*/  SYNCS.PHASECHK.TRANS64.TRYWAIT P0, [R0+URZ], R3 ;  /* 0x00000003000075a7 */ /* 0x0022a400080011ff */
[----:B--2---:R-:W-:Y:S05]  /*2d40*/  @!P0 NANOSLEEP.SYNCS 0x989680 ;  /* 0x009896800000895d */ /* 0x004fea0003900000 */
[----:B------:R-:W2:Y:S02]  /*2d50*/  @!P0 SYNCS.PHASECHK.TRANS64 P0, [R0+URZ], R3 ;  /* 0x00000003000085a7 */ /* 0x000ea400080010ff */
[----:B--2---:R-:W-:Y:S05]  /*2d60*/  @P0 EXIT ;  /* 0x000000000000094d */ /* 0x004fea0003800000 */
[----:B------:R-:W-:Y:S05]  /*2d70*/  BRA `(.L_x_48) ;  /* 0xfffffffc00ec7947 */ /* 0x000fea000383ffff */
.L_x_22:
[----:B------:R-:W-:-:S04]  /*2d80*/  UISETP.NE.AND UP0, UPT, UR52, URZ, UPT ;  /* 0x000000ff3400728c */ /* 0x000fc8000bf05270 */
[----:B------:R-:W-:-:S09]  /*2d90*/  UISETP.NE.OR UP0, UPT, UR21, 0x1, UP0 ;  /* 0x000000011500788c */ /* 0x000fd20008705670 */
[----:B------:R-:W-:Y:S05]  /*2da0*/  BRA.U UP0, `(.L_x_49) ;  /* 0x0000000500487547 */ /* 0x000fea000b800000 */
[----:B------:R-:W-:Y:S01]  /*2db0*/  ISETP.GE.U32.AND P2, PT, R0, 0x8, PT ;  /* 0x000000080000780c */ /* 0x000fe20003f46070 */
[----:B------:R-:W-:Y:S01]  /*2dc0*/  IMAD.MOV.U32 R12, RZ, RZ, 0x1 ;  /* 0x00000001ff0c7424 */ /* 0x000fe200078e00ff */
[----:B------:R-:W-:Y:S02]  /*2dd0*/  CS2R R10, SRZ ;  /* 0x00000000000a7805 */ /* 0x000fe4000001ff00 */
[----:B------:R-:W-:Y:S01]  /*2de0*/  CS2R R8, SRZ ;  /* 0x0000000000087805 */ /* 0x000fe2000001ff00 */
[----:B------:R-:W-:Y:S01]  /*2df0*/  UMOV UR6, 0x400 ;  /* 0x0000040000067882 */ /* 0x000fe20000000000 */
[----:B------:R-:W-:Y:S01]  /*2e00*/  UMOV UR5, URZ ;  /* 0x000000ff00057c82 */ /* 0x000fe20008000000 */
[----:B------:R-:W-:-:S12]  /*2e10*/  ULEA UR6, UR52, UR6, 0x18 ;  /* 0x0000000634067291 */ /* 0x000fd8000f8ec0ff */
.L_x_53:
[----:B------:R-:W-:Y:S02]  /*2e20*/  LEA R2, R8, UR6, 0x3 ;  /* 0x0000000608027c11 */ /* 0x000fe4000f8e18ff */
[----:B------:R-:W-:-:S03]  /*2e30*/  SHF.L.U32 R5, R9, 0x1f, RZ ;  /* 0x0000001f09057819 */ /* 0x000fc600000006ff */
[----:B------:R-:W-:Y:S01]  /*2e40*/  VIADD R4, R2, 0xc0 ;  /* 0x000000c002047836 */ /* 0x000fe20000000000 */
[----:B------:R-:W2:Y:S02]  /*2e50*/  SYNCS.PHASECHK.TRANS64.TRYWAIT P0, [R2+URZ+0xb0], R5 ;  /* 0x0000b005020075a7 */ /* 0x000ea400080011ff */
[----:B--2---:R-:W-:Y:S05]  /*2e60*/  @!P0 BRA `(.L_x_50) ;  /* 0x0000009000388947 */ /* 0x004fea0003800000 */
.L_x_155:
[----:B------:R-:W-:Y:S01]  /*2e70*/  ULEA UR4, UR5, UR6, 0x3 ;  /* 0x0000000605047291 */ /* 0x000fe2000f8e18ff */
[----:B------:R-:W-:Y:S02]  /*2e80*/  PRMT R4, RZ, 0x654, R4 ;  /* 0x00000654ff047816 */ /* 0x000fe40000000004 */
[----:B--2---:R-:W-:Y:S01]  /*2e90*/  SHF.L.U32 R5, R12, 0x1f, RZ ;  /* 0x0000001f0c057819 */ /* 0x004fe200000006ff */
[----:B------:R-:W-:Y:S01]  /*2ea0*/  UIADD3 UR7, UPT, UPT, UR4, 0x70, URZ ;  /* 0x0000007004077890 */ /* 0x000fe2000fffe0ff */
[----:B------:R2:W-:Y:S05]  /*2eb0*/  SYNCS.ARRIVE.TRANS64.RED.A1T0 RZ, [R4+URZ], RZ ;  /* 0x000000ff04ff79a7 */ /* 0x0005ea00081004ff */
[----:B------:R-:W-:Y:S01]  /*2ec0*/  IMAD.U32 R7, RZ, RZ, UR7 ;  /* 0x00000007ff077e24 */ /* 0x000fe2000f8e00ff */
[----:B------:R-:W3:Y:S04]  /*2ed0*/  SYNCS.PHASECHK.TRANS64.TRYWAIT P0, [UR4+0x80], R5 ;  /* 0x00008005ff0075a7 */ /* 0x000ee80008001104 */
[----:B------:R-:W-:Y:S01]  /*2ee0*/  PRMT R6, R0, 0x654, R7 ;  /* 0x0000065400067816 */ /* 0x000fe20000000007 */
[----:B--2---:R-:W-:Y:S01]  /*2ef0*/  @!P2 IMAD.MOV.U32 R4, RZ, RZ, 0x10 ;  /* 0x00000010ff04a424 */ /* 0x004fe200078e00ff */
[----:B---3--:R-:W-:Y:S06]  /*2f00*/  @!P0 BRA `(.L_x_51) ;  /* 0x0000009000248947 */ /* 0x008fec0003800000 */
.L_x_157:
[----:B------:R-:W-:Y:S01]  /*2f10*/  ULEA UR8, UR5, UR6, 0x4 ;  /* 0x0000000605087291 */ /* 0x000fe2000f8e20ff */
[----:B------:R-:W-:Y:S01]  /*2f20*/  SEL R3, R6, R3, !P2 ;  /* 0x0000000306037207 */ /* 0x000fe20005000000 */
[----:B------:R-:W-:Y:S01]  /*2f30*/  UIADD3 UR9, UPT, UPT, UR4, 0x70, URZ ;  /* 0x0000007004097890 */ /* 0x000fe2000fffe0ff */
[----:B--2---:R-:W-:Y:S01]  /*2f40*/  LEA R2, R11, UR6, 0x3 ;  /* 0x000000060b027c11 */ /* 0x004fe2000f8e18ff */
[----:B------:R-:W-:Y:S01]  /*2f50*/  UIADD3 UR8, UPT, UPT, UR8, 0xe0, URZ ;  /* 0x000000e008087890 */ /* 0x000fe2000fffe0ff */
[----:B------:R-:W-:Y:S01]  /*2f60*/  SHF.L.U32 R5, R10, 0x1f, RZ ;  /* 0x0000001f0a057819 */ /* 0x000fe200000006ff */
[----:B------:R2:W-:Y:S01]  /*2f70*/  @!P2 SYNCS.ARRIVE.TRANS64.RED RZ, [R3+URZ], R4 ;  /* 0x0000000403ffa9a7 */ /* 0x0005e200080004ff */
[----:B------:R-:W-:Y:S01]  /*2f80*/  UIADD3 UR4, UPT, UPT, UR5, 0x1, URZ ;  /* 0x0000000105047890 */ /* 0x000fe2000fffe0ff */
[----:B------:R-:W-:-:S03]  /*2f90*/  VIADD R8, R8, 0x1 ;  /* 0x0000000108087836 */ /* 0x000fc60000000000 */
[----:B------:R-:W-:Y:S02]  /*2fa0*/  UISETP.NE.AND UP0, UPT, UR4, 0x2, UPT ;  /* 0x000000020400788c */ /* 0x000fe4000bf05270 */
[----:B------:R-:W-:Y:S06]  /*2fb0*/  UGETNEXTWORKID.BROADCAST [UR8], [UR9] ;  /* 0x00000000080073ca */ /* 0x000fec0008000100 */
[----:B------:R-:W-:Y:S01]  /*2fc0*/  USEL UR7, URZ, 0x1, UP0 ;  /* 0x00000001ff077887 */ /* 0x000fe20008000000 */
[----:B------:R-:W-:Y:S01]  /*2fd0*/  ISETP.NE.AND P0, PT, R8, 0x2, PT ;  /* 0x000000020800780c */ /* 0x000fe20003f05270 */
[----:B------:R-:W-:Y:S01]  /*2fe0*/  USEL UR5, UR4, URZ, UP0 ;  /* 0x000000ff04057287 */ /* 0x000fe20008000000 */
[----:B------:R-:W3:Y:S03]  /*2ff0*/  SYNCS.PHASECHK.TRANS64.TRYWAIT P1, [R2+URZ+0x70], R5 ;  /* 0x00007005020075a7 */ /* 0x000ee600080211ff */
[----:B------:R-:W-:Y:S01]  /*3000*/  LOP3.LUT R12, R12, UR7, RZ, 0x3c, !PT ;  /* 0x000000070c0c7c12 */ /* 0x000fe2000f8e3cff */
[----:B--23--:R-:W-:Y:S07]  /*3010*/  @!P1 BRA `(.L_x_52) ;  /* 0x0000008c00f89947 */ /* 0x00cfee0003800000 */
.L_x_158:
[C---:B------:R-:W-:Y:S01]  /*3020*/  LEA R4, R11.reuse, UR6, 0x4 ;  /* 0x000000060b047c11 */ /* 0x040fe2000f8e20ff */
[----:B--2---:R-:W-:Y:S01]  /*3030*/  VIADD R2, R2, 0x80 ;  /* 0x0000008002027836 */ /* 0x004fe20000000000 */
[----:B------:R-:W-:Y:S01]  /*3040*/  SEL R8, R8, RZ, P0 ;  /* 0x000000ff08087207 */ /* 0x000fe20000000000 */
[----:B------:R-:W-:-:S03]  /*3050*/  VIADD R11, R11, 0x1 ;  /* 0x000000010b0b7836 */ /* 0x000fc60000000000 */
[----:B------:R-:W2:Y:S01]  /*3060*/  LDS.128 R4, [R4+0xe0] ;  /* 0x0000e00004047984 */ /* 0x000ea20000000c00 */
[----:B------:R-:W-:Y:S02]  /*3070*/  PRMT R2, RZ, 0x654, R2 ;  /* 0x00000654ff027816 */ /* 0x000fe40000000002 */
[C---:B------:R-:W-:Y:S01]  /*3080*/  ISETP.NE.AND P1, PT, R11.reuse, 0x2, PT ;  /* 0x000000020b00780c */ /* 0x040fe20003f25270 */
[----:B------:R-:W-:Y:S01]  /*3090*/  @!PT LDS RZ, [RZ] ;  /* 0x00000000fffff984 */ /* 0x000fe20000000800 */
[----:B------:R-:W-:Y:S01]  /*30a0*/  @!PT LDS RZ, [RZ] ;  /* 0x00000000fffff984 */ /* 0x000fe20000000800 */
[----:B------:R-:W-:Y:S01]  /*30b0*/  @!PT LDS RZ, [RZ] ;  /* 0x00000000fffff984 */ /* 0x000fe20000000800 */
[----:B------:R-:W-:Y:S01]  /*30c0*/  @!PT LDS RZ, [RZ] ;  /* 0x00000000fffff984 */ /* 0x000fe20000000800 */
[----:B------:R3:W-:Y:S06]  /*30d0*/  MEMBAR.ALL.CTA ;  /* 0x0000000000007992 */ /* 0x0007ec0000008000 */
[----:B---3--:R-:W3:Y:S01]  /*30e0*/  FENCE.VIEW.ASYNC.S ;  /* 0x00000000000073c6 */ /* 0x008ee20000000000 */
[----:B------:R-:W-:Y:S01]  /*30f0*/  SEL R11, R11, RZ, P1 ;  /* 0x000000ff0b0b7207 */ /* 0x000fe20000800000 */
[----:B---3--:R3:W-:Y:S01]  /*3100*/  SYNCS.ARRIVE.TRANS64.RED.A1T0 RZ, [R2+URZ], RZ ;  /* 0x000000ff02ff79a7 */ /* 0x0087e200081004ff */
[----:B--2---:R-:W-:-:S02]  /*3110*/  LOP3.LUT P3, RZ, R6, 0x1, RZ, 0xc0, !PT ;  /* 0x0000000106ff7812 */ /* 0x004fc4000786c0ff */
[----:B------:R-:W-:-:S04]  /*3120*/  SEL R5, RZ, 0x1, P1 ;  /* 0x00000001ff057807 */ /* 0x000fc80000800000 */
[----:B------:R-:W-:Y:S02]  /*3130*/  LOP3.LUT R10, R10, R5, RZ, 0x3c, !PT ;  /* 0x000000050a0a7212 */ /* 0x000fe400078e3cff */
[----:B---3--:R-:W-:-:S04]  /*3140*/  SEL R2, RZ, 0x1, P0 ;  /* 0x00000001ff027807 */ /* 0x008fc80000000000 */
[----:B------:R-:W-:Y:S01]  /*3150*/  LOP3.LUT R9, R9, R2, RZ, 0x3c, !PT ;  /* 0x0000000209097212 */ /* 0x000fe200078e3cff */
[----:B------:R-:W-:Y:S06]  /*3160*/  @P3 BRA `(.L_x_53) ;  /* 0xfffffffc002c3947 */ /* 0x000fec000383ffff */
[----:B------:R-:W-:Y:S01]  /*3170*/  ULEA UR4, UR5, UR6, 0x3 ;  /* 0x0000000605047291 */ /* 0x000fe2000f8e18ff */
[----:B------:R-:W-:-:S08]  /*3180*/  SHF.L.U32 R3, R12, 0x1f, RZ ;  /* 0x0000001f0c037819 */ /* 0x000fd000000006ff */
[----:B------:R-:W2:Y:S02]  /*3190*/  SYNCS.PHASECHK.TRANS64 P0, [UR4+0x80], R3 ;  /* 0x00008003ff0075a7 */ /* 0x000ea40008001004 */
[----:B--2---:R-:W-:Y:S05]  /*31a0*/  @P0 BRA `(.L_x_54) ;  /* 0x0000000000080947 */ /* 0x004fea0003800000 */
[----:B------:R-:W2:Y:S02]  /*31b0*/  SYNCS.PHASECHK.TRANS64.TRYWAIT P0, [UR4+0x80], R3 ;  /* 0x00008003ff0075a7 */ /* 0x000ea40008001104 */
[----:B--2---:R-:W-:Y:S05]  /*31c0*/  @!P0 BRA `(.L_x_55) ;  /* 0x0000008c00a08947 */ /* 0x004fea0003800000 */
.L_x_54:
[----:B------:R-:W-:-:S04]  /*31d0*/  UIADD3 UR7, UPT, UPT, UR5, 0x1, URZ ;  /* 0x0000000105077890 */ /* 0x000fc8000fffe0ff */
[----:B------:R-:W-:-:S04]  /*31e0*/  UISETP.NE.AND UP0, UPT, UR7, 0x2, UPT ;  /* 0x000000020700788c */ /* 0x000fc8000bf05270 */
[----:B------:R-:W-:Y:S02]  /*31f0*/  USEL UR8, URZ, 0x1, UP0 ;  /* 0x00000001ff087887 */ /* 0x000fe40008000000 */
[----:B------:R-:W-:-:S04]  /*3200*/  USEL UR7, UR7, URZ, UP0 ;  /* 0x000000ff07077287 */ /* 0x000fc80008000000 */
[----:B------:R-:W-:Y:S01]  /*3210*/  ULEA UR7, UR7, UR6, 0x3 ;  /* 0x0000000607077291 */ /* 0x000fe2000f8e18ff */
[----:B--2---:R-:W-:-:S04]  /*3220*/  LOP3.LUT R3, R12, UR8, RZ, 0x3c, !PT ;  /* 0x000000080c037c12 */ /* 0x004fc8000f8e3cff */
[----:B------:R-:W-:-:S04]  /*3230*/  SHF.L.U32 R0, R3, 0x1f, RZ ;  /* 0x0000001f03007819 */ /* 0x000fc800000006ff */
[----:B------:R-:W2:Y:S02]  /*3240*/  SYNCS.PHASECHK.TRANS64 P0, [UR7+0x80], R0 ;  /* 0x00008000ff0075a7 */ /* 0x000ea40008001007 */
[----:B-12---:R-:W-:Y:S05]  /*3250*/  @P0 EXIT ;  /* 0x000000000000094d */ /* 0x006fea0003800000 */
[----:B------:R-:W-:Y:S02]  /*3260*/  SHF.L.U32 R3, R3, 0x1f, RZ ;  /* 0x0000001f03037819 */ /* 0x000fe400000006ff */
[----:B------:R-:W-:-:S07]  /*3270*/  MOV R0, UR7 ;  /* 0x0000000700007c02 */ /* 0x000fce0008000f00 */
.L_x_56:
[----:B-1----:R1:W2:Y:S02]  /*3280*/  SYNCS.PHASECHK.TRANS64.TRYWAIT P0, [R0+URZ+0x80], R3 ;  /* 0x00008003000075a7 */ /* 0x0022a400080011ff */
[----:B--2---:R-:W-:Y:S05]  /*3290*/  @!P0 NANOSLEEP.SYNCS 0x989680 ;  /* 0x009896800000895d */ /* 0x004fea0003900000 */
[----:B------:R-:W2:Y:S02]  /*32a0*/  @!P0 SYNCS.PHASECHK.TRANS64 P0, [R0+URZ+0x80], R3 ;  /* 0x00008003000085a7 */ /* 0x000ea400080010ff */
[----:B--2---:R-:W-:Y:S05]  /*32b0*/  @P0 EXIT ;  /* 0x000000000000094d */ /* 0x004fea0003800000 */
[----:B------:R-:W-:Y:S05]  /*32c0*/  BRA `(.L_x_56) ;  /* 0xfffffffc00ec7947 */ /* 0x000fea000383ffff */
.L_x_49:
[----:B------:R-:W-:Y:S05]  /*32d0*/  BRA.U UP6, `(.L_x_57) ;  /* 0x0000001506007547 */ /* 0x000fea000b800000 */
[----:B------:R-:W-:Y:S01]  /*32e0*/  UMOV UR4, 0x40 ;  /* 0x0000004000047882 */ /* 0x000fe20000000000 */
[----:B------:R-:W-:Y:S01]  /*32f0*/  NOP ;  /* 0x0000000000007918 */ /* 0x000fe20000000000 */
[----:B------:R-:W-:Y:S01]  /*3300*/  ULEA UR5, UR52, UR4, 0x18 ;  /* 0x0000000434057291 */ /* 0x000fe2000f8ec0ff */
[----:B------:R-:W-:Y:S02]  /*3310*/  UMOV UR6, 0x400 ;  /* 0x0000040000067882 */ /* 0x000fe40000000000 */
[----:B------:R-:W-:-:S06]  /*3320*/  ULEA UR6, UR52, UR6, 0x18 ;  /* 0x0000000634067291 */ /* 0x000fcc000f8ec0ff */
[----:B------:R-:W2:Y:S02]  /*3330*/  LDS.U8 R0, [UR5+0x1c] ;  /* 0x00001c05ff007984 */ /* 0x000ea40008000000 */
[----:B--2---:R-:W-:-:S13]  /*3340*/  ISETP.NE.AND P0, PT, R0, RZ, PT ;  /* 0x000000ff0000720c */ /* 0x004fda0003f05270 */
[----:B------:R-:W-:Y:S05]  /*3350*/  @P0 BRA `(.L_x_58) ;  /* 0x0000000400080947 */ /* 0x000fea0003800000 */
[----:B------:R-:W-:Y:S02]  /*3360*/  UISETP.NE.U32.AND UP1, UPT, UR69, 0x1, UPT ;  /* 0x000000014500788c */ /* 0x000fe4000bf25070 */
[----:B------:R-:W-:-:S07]  /*3370*/  UIADD3 UR7, UPT, UPT, UR5, 0x8, URZ ;  /* 0x0000000805077890 */ /* 0x000fce000fffe0ff */
[----:B------:R-:W-:Y:S05]  /*3380*/  BRA.U !UP1, `(.L_x_59) ;  /* 0x00000001099c7547 */ /* 0x000fea000b800000 */
[----:B------:R-:W-:Y:S01]  /*3390*/  ELECT P0, URZ, PT ;  /* 0x0000000000ff782f */ /* 0x000fe20003800000 */
[----:B------:R-:W-:-:S12]  /*33a0*/  BSSY B0, `(.L_x_59) ;  /* 0x0000025000007945 */ /* 0x000fd80003800000 */
[----:B------:R-:W-:Y:S05]  /*33b0*/  @!P0 BRA `(.L_x_60) ;  /* 0x00000000008c8947 */ /* 0x000fea0003800000 */
[----:B------:R-:W-:-:S05]  /*33c0*/  UMOV UR4, 0x10 ;  /* 0x0000001000047882 */ /* 0x000fca0000000000 */
[----:B------:R-:W-:Y:S04]  /*33d0*/  DEPBAR.LE SB2, 0x36 ;  /* 0x0000ad800000791a */ /* 0x000fe80000000000 */
[----:B------:R-:W2:Y:S02]  /*33e0*/  UTCATOMSWS.2CTA.FIND_AND_SET.ALIGN UP0, UR4, UR4 ;  /* 0x00000004000475e3 */ /* 0x000ea40008200800 */
[----:B--2---:R-:W-:Y:S01]  /*33f0*/  MOV R11, UR4 ;  /* 0x00000004000b7c02 */ /* 0x004fe20008000f00 */
[----:B------:R-:W-:Y:S06]  /*3400*/  BRA.U UP0, `(.L_x_61) ;  /* 0x0000000100187547 */ /* 0x000fec000b800000 */
.L_x_62:
[----:B------:R-:W-:Y:S05]  /*3410*/  NANOSLEEP 0x64 ;  /* 0x000000640000795d */ /* 0x000fea0003800000 */
[----:B------:R-:W-:-:S05]  /*3420*/  UMOV UR4, 0x10 ;  /* 0x0000001000047882 */ /* 0x000fca0000000000 */
[----:B------:R-:W-:Y:S04]  /*3430*/  DEPBAR.LE SB2, 0x36 ;  /* 0x0000ad800000791a */ /* 0x000fe80000000000 */
[----:B------:R-:W2:Y:S02]  /*3440*/  UTCATOMSWS.2CTA.FIND_AND_SET.ALIGN UP0, UR4, UR4 ;  /* 0x00000004000475e3 */ /* 0x000ea40008200800 */
[----:B--2---:R-:W-:Y:S01]  /*3450*/  MOV R11, UR4 ;  /* 0x00000004000b7c02 */ /* 0x004fe20008000f00 */
[----:B------:R-:W-:Y:S05]  /*3460*/  BRA.U !UP0, `(.L_x_62) ;  /* 0xfffffffd08e87547 */ /* 0x000fea000b83ffff */
.L_x_61:
[----:B------:R-:W2:Y:S01]  /*3470*/  LDS R7, [UR5+0x10] ;  /* 0x00001005ff077984 */ /* 0x000ea20008000800 */
[----:B------:R-:W-:Y:S01]  /*3480*/  IMAD.U32 R5, RZ, RZ, UR6 ;  /* 0x00000006ff057e24 */ /* 0x000fe2000f8e00ff */
[----:B------:R-:W-:-:S03]  /*3490*/  MOV R4, UR68 ;  /* 0x0000004400047c02 */ /* 0x000fc60008000f00 */
[----:B------:R-:W-:Y:S01]  /*34a0*/  VIADD R5, R5, 0x100 ;  /* 0x0000010005057836 */ /* 0x000fe20000000000 */
[----:B--2---:R-:W-:-:S04]  /*34b0*/  SHF.L.U32 R7, R7, 0x1f, RZ ;  /* 0x0000001f07077819 */ /* 0x004fc800000006ff */
[----:B------:R-:W2:Y:S02]  /*34c0*/  SYNCS.PHASECHK.TRANS64.TRYWAIT P0, [UR5+0x8], R7 ;  /* 0x00000807ff0075a7 */ /* 0x000ea40008001105 */
[----:B--2---:R-:W-:Y:S05]  /*34d0*/  @P0 BRA `(.L_x_63) ;  /* 0x0000000000080947 */ /* 0x004fea0003800000 */
[----:B------:R-:W2:Y:S02]  /*34e0*/  SYNCS.PHASECHK.TRANS64.TRYWAIT P0, [UR5+0x8], R7 ;  /* 0x00000807ff0075a7 */ /* 0x000ea40008001105 */
[----:B--2---:R-:W-:Y:S05]  /*34f0*/  @!P0 BRA `(.L_x_64) ;  /* 0x0000008800ec8947 */ /* 0x004fea0003800000 */
.L_x_63:
[----:B--2---:R-:W-:Y:S01]  /*3500*/  HFMA2 R0, -RZ, RZ, 0, 5.9604644775390625e-08 ;  /* 0x00000001ff007431 */ /* 0x004fe200000001ff */
[----:B------:R-:W-:Y:S01]  /*3510*/  UPRMT UR4, UR68, 0x654, UR7 ;  /* 0x0000065444047896 */ /* 0x000fe20008000007 */
[----:B------:R-:W-:Y:S01]  /*3520*/  IMAD.MOV.U32 R8, RZ, RZ, 0xffff ;  /* 0x0000ffffff087424 */ /* 0x000fe200078e00ff */
[----:B------:R-:W-:Y:S01]  /*3530*/  PRMT R4, R4, 0x654, R5 ;  /* 0x0000065404047816 */ /* 0x000fe20000000005 */
[----:B------:R-:W-:Y:S02]  /*3540*/  IMAD.MOV.U32 R6, RZ, RZ, 0x4 ;  /* 0x00000004ff067424 */ /* 0x000fe400078e00ff */
[----:B------:R-:W-:Y:S01]  /*3550*/  IMAD.SHL.U32 R9, R11, 0x20, RZ ;  /* 0x000000200b097824 */ /* 0x000fe200078e00ff */
[----:B------:R-:W-:Y:S02]  /*3560*/  MOV R5, UR4 ;  /* 0x0000000400057c02 */ /* 0x000fe40008000f00 */
[-C--:B------:R-:W-:Y:S01]  /*3570*/  SHF.L.U32 R8, R8, R11.reuse, RZ ;  /* 0x0000000b08087219 */ /* 0x080fe200000006ff */
[----:B------:R2:W-:Y:S01]  /*3580*/  SYNCS.ARRIVE.TRANS64.RED RZ, [UR4], R6 ;  /* 0x00000006ffff79a7 */ /* 0x0005e20008000404 */
[----:B------:R-:W-:Y:S01]  /*3590*/  SHF.L.U32 R7, R0, R11, RZ ;  /* 0x0000000b00077219 */ /* 0x000fe200000006ff */
[----:B------:R2:W-:Y:S04]  /*35a0*/  STS [UR6+0x100], R9 ;  /* 0x00010009ff007988 */ /* 0x0005e80008000806 */
[----:B------:R2:W-:Y:S04]  /*35b0*/  STAS [R4.64], R11 ;  /* 0x0000000b04007dbd */ /* 0x0005e8000c0008ff */
[----:B------:R2:W-:Y:S04]  /*35c0*/  ATOMS.OR RZ, [UR5+0x14], R8 ;  /* 0x00001408ffff798c */ /* 0x0005e8000b000005 */
[----:B------:R2:W-:Y:S04]  /*35d0*/  ATOMS.OR RZ, [UR5+0x18], R7 ;  /* 0x00001807ffff798c */ /* 0x0005e8000b000005 */
[----:B------:R2:W-:Y:S02]  /*35e0*/  ATOMS.XOR RZ, [UR5+0x10], R0 ;  /* 0x00001000ffff798c */ /* 0x0005e4000b800005 */
.L_x_60:
[----:B-1----:R-:W-:Y:S05]  /*35f0*/  BSYNC B0 ;  /* 0x0000000000007941 */ /* 0x002fea0003800000 */
.L_x_59:
[----:B------:R-:W-:Y:S05]  /*3600*/  BRA.U UP1, `(.L_x_65) ;  /* 0x00000001016c7547 */ /* 0x000fea000b800000 */
[----:B------:R-:W-:-:S03]  /*3610*/  UMOV UR4, 0xffffffff ;  /* 0xffffffff00047882 */ /* 0x000fc60000000000 */
[----:B------:R-:W-:Y:S05]  /*3620*/  BRA.DIV UR4, `(.L_x_66) ;  /* 0x0000008a04b87947 */ /* 0x000fea000b800000 */
[----:B------:R-:W-:-:S13]  /*3630*/  ELECT P6, URZ, PT ;  /* 0x0000000000ff782f */ /* 0x000fda00038c0000 */
.L_x_162:
[----:B------:R-:W-:Y:S05]  /*3640*/  @!P6 BRA `(.L_x_65) ;  /* 0x00000000005ce947 */ /* 0x000fea0003800000 */
[----:B--2---:R-:W2:Y:S02]  /*3650*/  LDS R5, [UR5+0x10] ;  /* 0x00001005ff057984 */ /* 0x004ea40008000800 */
[----:B--2---:R-:W-:-:S04]  /*3660*/  SHF.L.U32 R5, R5, 0x1f, RZ ;  /* 0x0000001f05057819 */ /* 0x004fc800000006ff */
[----:B------:R-:W2:Y:S02]  /*3670*/  SYNCS.PHASECHK.TRANS64.TRYWAIT P0, [UR5+0x8], R5 ;  /* 0x00000805ff0075a7 */ /* 0x000ea40008001105 */
[----:B--2---:R-:W-:Y:S05]  /*3680*/  @P0 BRA `(.L_x_67) ;  /* 0x0000000000080947 */ /* 0x004fea0003800000 */
[----:B------:R-:W2:Y:S02]  /*3690*/  SYNCS.PHASECHK.TRANS64.TRYWAIT P0, [UR5+0x8], R5 ;  /* 0x00000805ff0075a7 */ /* 0x000ea40008001105 */
[----:B--2---:R-:W-:Y:S05]  /*36a0*/  @!P0 BRA `(.L_x_68) ;  /* 0x0000008800b88947 */ /* 0x004fea0003800000 */
.L_x_67:
[----:B------:R-:W3:Y:S01]  /*36b0*/  LDS R7, [UR6+0x100] ;  /* 0x00010006ff077984 */ /* 0x000ee20008000800 */
[----:B--2---:R-:W-:Y:S02]  /*36c0*/  HFMA2 R0, -RZ, RZ, 0, 5.9604644775390625e-08 ;  /* 0x00000001ff007431 */ /* 0x004fe400000001ff */
[----:B------:R-:W-:Y:S01]  /*36d0*/  IMAD.MOV.U32 R4, RZ, RZ, 0xffff ;  /* 0x0000ffffff047424 */ /* 0x000fe200078e00ff */
[----:B------:R-:W-:Y:S01]  /*36e0*/  UPRMT UR4, UR68, 0x654, UR7 ;  /* 0x0000065444047896 */ /* 0x000fe20008000007 */
[----:B---3--:R-:W-:-:S03]  /*36f0*/  IMAD.SHL.U32 R5, R7, 0x20, RZ ;  /* 0x0000002007057824 */ /* 0x008fc600078e00ff */
[-C--:B------:R-:W-:Y:S02]  /*3700*/  SHF.L.U32 R4, R4, R7.reuse, RZ ;  /* 0x0000000704047219 */ /* 0x080fe400000006ff */
[----:B------:R-:W-:Y:S01]  /*3710*/  SHF.L.U32 R7, R0, R7, RZ ;  /* 0x0000000700077219 */ /* 0x000fe200000006ff */
[----:B------:R3:W-:Y:S04]  /*3720*/  STS [UR6+0x100], R5 ;  /* 0x00010005ff007988 */ /* 0x0007e80008000806 */
[----:B------:R3:W-:Y:S04]  /*3730*/  ATOMS.OR RZ, [UR5+0x14], R4 ;  /* 0x00001404ffff798c */ /* 0x0007e8000b000005 */
[----:B------:R3:W-:Y:S01]  /*3740*/  ATOMS.OR RZ, [UR5+0x18], R7 ;  /* 0x00001807ffff798c */ /* 0x0007e2000b000005 */
[----:B------:R-:W-:Y:S03]  /*3750*/  SYNCS.ARRIVE.TRANS64.RED.A1T0 RZ, [UR4], RZ ;  /* 0x000000ffffff79a7 */ /* 0x000fe60008100404 */
[----:B------:R3:W-:Y:S01]  /*3760*/  ATOMS.XOR RZ, [UR5+0x10], R0 ;  /* 0x00001000ffff798c */ /* 0x0007e2000b800005 */
[----:B------:R-:W-:Y:S05]  /*3770*/  BRA `(.L_x_65) ;  /* 0x0000000000107947 */ /* 0x000fea0003800000 */
.L_x_58:
[----:B------:R-:W-:Y:S02]  /*3780*/  MOV R0, 0xffffffff ;  /* 0xffffffff00007802 */ /* 0x000fe40000000f00 */
[----:B------:R-:W-:-:S03]  /*3790*/  MOV R4, 0x37c0 ;  /* 0x000037c000047802 */ /* 0x000fc60000000f00 */
[----:B------:R2:W-:Y:S04]  /*37a0*/  STS [UR6+0x100], R0 ;  /* 0x00010000ff007988 */ /* 0x0005e80008000806 */
[----:B-12--5:R-:W-:Y:S05]  /*37b0*/  CALL.REL.NOINC `($__internal_1_$__cuda_sm10x_tcgen05_guardrail_trap_phase_invalid_during_alloc) ;  /* 0x00000090005c7944 */ /* 0x026fea0003c00000 */
.L_x_65:
[----:B------:R-:W-:Y:S05]  /*37c0*/  WARPSYNC.ALL ;  /* 0x0000000000007948 */ /* 0x000fea0003800000 */
[----:B------:R-:W4:Y:S01]  /*37d0*/  S2UR UR4, SR_CgaCtaId ;  /* 0x00000000000479c3 */ /* 0x000f220000008800 */
[----:B------:R-:W-:Y:S01]  /*37e0*/  UMOV UR41, 0x400 ;  /* 0x0000040000297882 */ /* 0x000fe20000000000 */
[----:B------:R-:W-:-:S06]  /*37f0*/  NOP ;  /* 0x0000000000007918 */ /* 0x000fcc0000000000 */
[----:B------:R-:W-:Y:S06]  /*3800*/  BAR.ARV 0x6, 0xa0 ;  /* 0x0182800000007b1d */ /* 0x000fec0000002000 */
[----:B------:R-:W1:Y:S01]  /*3810*/  LDCU UR6, c[0x0][0x38c] ;  /* 0x00007180ff0677ac */ /* 0x000e620008000800 */
[----:B------:R-:W-:Y:S01]  /*3820*/  LOP3.LUT R3, R3, 0xffff, RZ, 0xc0, !PT ;  /* 0x0000ffff03037812 */ /* 0x000fe200078ec0ff */
[----:B--2---:R-:W-:Y:S01]  /*3830*/  IMAD.MOV.U32 R9, RZ, RZ, 0x1 ;  /* 0x00000001ff097424 */ /* 0x004fe200078e00ff */
[----:B------:R-:W-:Y:S01]  /*3840*/  LOP3.LUT R2, R2, 0xffff, RZ, 0xc0, !PT ;  /* 0x0000ffff02027812 */ /* 0x000fe200078ec0ff */
[----:B------:R-:W-:Y:S01]  /*3850*/  IMAD.MOV.U32 R8, RZ, RZ, RZ ;  /* 0x000000ffff087224 */ /* 0x000fe200078e00ff */
[----:B------:R-:W-:Y:S01]  /*3860*/  R2UR UR43, R3 ;  /* 0x00000000032b72ca */ /* 0x000fe200000e0000 */
[----:B------:R-:W-:Y:S01]  /*3870*/  UMOV UR47, URZ ;  /* 0x000000ff002f7c82 */ /* 0x000fe20008000000 */
[----:B------:R-:W-:-:S02]  /*3880*/  R2UR UR65, R2 ;  /* 0x00000000024172ca */ /* 0x000fc400000e0000 */
[----:B------:R-:W-:Y:S01]  /*3890*/  CS2R R2, SRZ ;  /* 0x0000000000027805 */ /* 0x000fe2000001ff00 */
[----:B------:R-:W-:Y:S01]  /*38a0*/  UMOV UR38, URZ ;  /* 0x000000ff00267c82 */ /* 0x000fe20008000000 */
[----:B----4-:R-:W-:Y:S01]  /*38b0*/  ULEA UR41, UR4, UR41, 0x18 ;  /* 0x0000002904297291 */ /* 0x010fe2000f8ec0ff */
[----:B------:R-:W-:Y:S01]  /*38c0*/  UMOV UR37, URZ ;  /* 0x000000ff00257c82 */ /* 0x000fe20008000000 */
[----:B------:R-:W-:Y:S02]  /*38d0*/  UISETP.NE.AND UP3, UPT, UR69, URZ, UPT ;  /* 0x000000ff4500728c */ /* 0x000fe4000bf65270 */
[----:B------:R-:W-:Y:S02]  /*38e0*/  UIADD3 UR5, UPT, UPT, UR41, 0x10800, URZ ;  /* 0x0001080029057890 */ /* 0x000fe4000fffe0ff */
[----:B------:R-:W-:-:S03]  /*38f0*/  UIADD3 UR4, UPT, UPT, UR41, 0x20800, URZ ;  /* 0x0002080029047890 */ /* 0x000fc6000fffe0ff */
[----:B---3--:R-:W2:Y:S01]  /*3900*/  LDS R0, [UR41+0x100] ;  /* 0x00010029ff007984 */ /* 0x008ea20008000800 */
[----:B-1----:R-:W-:Y:S02]  /*3910*/  UIADD3 UR6, UPT, UPT, UR6, 0x7f, URZ ;  /* 0x0000007f06067890 */ /* 0x002fe4000fffe0ff */
[----:B------:R-:W-:Y:S02]  /*3920*/  USHF.R.U32.HI UR5, URZ, 0x4, UR5 ;  /* 0x00000004ff057899 */ /* 0x000fe40008011605 */
[----:B------:R-:W-:Y:S02]  /*3930*/  USHF.R.S32.HI UR64, URZ, 0x1f, UR6 ;  /* 0x0000001fff407899 */ /* 0x000fe40008011406 */
[----:B------:R-:W-:Y:S02]  /*3940*/  USHF.R.U32.HI UR4, URZ, 0x4, UR4 ;  /* 0x00000004ff047899 */ /* 0x000fe40008011604 */
[----:B------:R-:W-:Y:S02]  /*3950*/  ULEA.HI UR64, UR64, UR6, URZ, 0x7 ;  /* 0x0000000640407291 */ /* 0x000fe4000f8f38ff */
[----:B------:R-:W-:-:S02]  /*3960*/  ULOP3.LUT UR5, UR5, 0x3fff, URZ, 0xc0, !UPT ;  /* 0x00003fff05057892 */ /* 0x000fc4000f8ec0ff */
[----:B------:R-:W-:Y:S02]  /*3970*/  USHF.R.S32.HI UR64, URZ, 0x7, UR64 ;  /* 0x00000007ff407899 */ /* 0x000fe40008011440 */
[----:B------:R-:W-:Y:S02]  /*3980*/  ULOP3.LUT UR45, UR4, 0x3fff, URZ, 0xc0, !UPT ;  /* 0x00003fff042d7892 */ /* 0x000fe4000f8ec0ff */
[----:B------:R-:W-:Y:S01]  /*3990*/  UISETP.LT.AND UP0, UPT, UR64, 0x1, UPT ;  /* 0x000000014000788c */ /* 0x000fe2000bf01270 */
[----:B------:R-:W-:Y:S01]  /*39a0*/  UMOV UR62, 0x0 ;  /* 0x00000000003e7882 */ /* 0x000fe20000000000 */
        /* <DEDUP_REMOVED lines=9> */
[----:B------:R-:W-:-:S02]  /*3a40*/  ULOP3.LUT UR44, UR5, 0x10000, URZ, 0xfc, !UPT ;  /* 0x00010000052c7892 */ /* 0x000fc4000f8efcff */
[----:B------:R-:W-:Y:S02]  /*3a50*/  ULOP3.LUT UR45, UR45, 0x10000, URZ, 0xfc, !UPT ;  /* 0x000100002d2d7892 */ /* 0x000fe4000f8efcff */
[----:B------:R-:W-:Y:S01]  /*3a60*/  USEL UR66, UR64, 0x1, !UP0 ;  /* 0x0000000140427887 */ /* 0x000fe2000c000000 */
[----:B------:R-:W-:Y:S01]  /*3a70*/  UMOV UR52, 0x0 ;  /* 0x0000000000347882 */ /* 0x000fe20000000000 */
[----:B------:R-:W-:Y:S01]  /*3a80*/  UMOV UR53, 0x10400490 ;  /* 0x1040049000357882 */ /* 0x000fe20000000000 */
[----:B------:R-:W-:Y:S01]  /*3a90*/  UMOV UR50, 0x0 ;  /* 0x0000000000327882 */ /* 0x000fe20000000000 */
[----:B------:R-:W-:Y:S01]  /*3aa0*/  UMOV UR51, 0x10400490 ;  /* 0x1040049000337882 */ /* 0x000fe20000000000 */
[----:B------:R-:W-:Y:S01]  /*3ab0*/  UMOV UR48, 0x0 ;  /* 0x0000000000307882 */ /* 0x000fe20000000000 */
[----:B--2---:R-:W-:Y:S01]  /*3ac0*/  R2UR UR67, R0 ;  /* 0x00000000004372ca */ /* 0x004fe200000e0000 */
[----:B------:R-:W-:-:S14]  /*3ad0*/  UMOV UR49, 0x10400490 ;  /* 0x1040049000317882 */ /* 0x000fdc0000000000 */
.L_x_76:
[C---:B------:R-:W-:Y:S02]  /*3ae0*/  LEA R0, R8.reuse, UR41, 0x3 ;  /* 0x0000002908007c11 */ /* 0x040fe4000f8e18ff */
[----:B------:R-:W-:Y:S02]  /*3af0*/  SHF.L.U32 R5, R3, 0x1f, RZ ;  /* 0x0000001f03057819 */ /* 0x000fe400000006ff */
[----:B------:R-:W-:Y:S02]  /*3b00*/  LEA R4, R8, UR41, 0x4 ;  /* 0x0000002908047c11 */ /* 0x000fe4000f8e20ff */
[----:B------:R-:W1:Y:S02]  /*3b10*/  SYNCS.PHASECHK.TRANS64.TRYWAIT P0, [R0+URZ+0x70], R5 ;  /* 0x00007005000075a7 */ /* 0x000e6400080011ff */
[----:B-1-3--:R-:W-:Y:S05]  /*3b20*/  @!P0 BRA `(.L_x_69) ;  /* 0x0000008400b08947 */ /* 0x00afea0003800000 */
.L_x_163:
[----:B-1----:R-:W1:Y:S01]  /*3b30*/  LDS.128 R4, [R4+0xe0] ;  /* 0x0000e00004047984 */ /* 0x002e620000000c00 */
[----:B------:R-:W-:Y:S02]  /*3b40*/  VIADD R0, R0, 0x80 ;  /* 0x0000008000007836 */ /* 0x000fe40000000000 */
[----:B------:R-:W-:Y:S01]  /*3b50*/  VIADD R8, R8, 0x1 ;  /* 0x0000000108087836 */ /* 0x000fe20000000000 */
[----:B------:R-:W-:Y:S01]  /*3b60*/  @!PT LDS RZ, [RZ] ;  /* 0x00000000fffff984 */ /* 0x000fe20000000800 */
[----:B------:R-:W-:Y:S01]  /*3b70*/  @!PT LDS RZ, [RZ] ;  /* 0x00000000fffff984 */ /* 0x000fe20000000800 */
[----:B------:R-:W-:Y:S01]  /*3b80*/  @!PT LDS RZ, [RZ] ;  /* 0x00000000fffff984 */ /* 0x000fe20000000800 */
[----:B------:R-:W-:Y:S01]  /*3b90*/  @!PT LDS RZ, [RZ] ;  /* 0x00000000fffff984 */ /* 0x000fe20000000800 */
[----:B------:R2:W-:Y:S06]  /*3ba0*/  MEMBAR.ALL.CTA ;  /* 0x0000000000007992 */ /* 0x0005ec0000008000 */
[----:B--2---:R-:W2:Y:S01]  /*3bb0*/  FENCE.VIEW.ASYNC.S ;  /* 0x00000000000073c6 */ /* 0x004ea20000000000 */
[----:B------:R-:W-:-:S04]  /*3bc0*/  PRMT R0, RZ, 0x654, R0 ;  /* 0x00000654ff007816 */ /* 0x000fc80000000000 */
[----:B--2---:R2:W-:Y:S01]  /*3bd0*/  SYNCS.ARRIVE.TRANS64.RED.A1T0 RZ, [R0+URZ], RZ ;  /* 0x000000ff00ff79a7 */ /* 0x0045e200081004ff */
[----:B-1----:R-:W-:Y:S01]  /*3be0*/  LOP3.LUT P1, RZ, R6, 0x1, RZ, 0xc0, !PT ;  /* 0x0000000106ff7812 */ /* 0x002fe2000782c0ff */
[----:B--2---:R-:W-:-:S12]  /*3bf0*/  BRA.U UP3, `(.L_x_70) ;  /* 0x0000000503587547 */ /* 0x004fd8000b800000 */
[----:B------:R-:W1:Y:S01]  /*3c00*/  LDCU UR4, c[0x0][0x38c] ;  /* 0x00007180ff0477ac */ /* 0x000e620008000800 */
[----:B------:R-:W-:Y:S02]  /*3c10*/  PLOP3.LUT P2, PT, PT, PT, PT, 0x80, 0x8 ;  /* 0x000000000008781c */ /* 0x000fe40003f4f070 */
[----:B------:R-:W-:Y:S01]  /*3c20*/  SHF.L.U32 R5, R9, 0x1f, RZ ;  /* 0x0000001f09057819 */ /* 0x000fe200000006ff */
[----:B------:R-:W-:Y:S02]  /*3c30*/  ULEA UR46, UR47, UR41, 0x3 ;  /* 0x000000292f2e7291 */ /* 0x000fe4000f8e18ff */
[----:B------:R-:W-:Y:S02]  /*3c40*/  ULEA UR36, UR47, UR67, 0x8 ;  /* 0x000000432f247291 */ /* 0x000fe4000f8e40ff */
[----:B-1----:R-:W-:-:S06]  /*3c50*/  UISETP.GE.AND UP0, UPT, UR4, 0x1, UPT ;  /* 0x000000010400788c */ /* 0x002fcc000bf06270 */
[----:B------:R-:W-:-:S05]  /*3c60*/  PLOP3.LUT P0, PT, PT, PT, UP0, 0x80, 0x8 ;  /* 0x000000000008781c */ /* 0x000fca0003f0f008 */
[----:B------:R-:W-:-:S08]  /*3c70*/  @UP0 ULEA UR4, UR38, UR41, 0x3 ;  /* 0x0000002926040291 */ /* 0x000fd0000f8e18ff */
[----:B------:R-:W-:-:S04]  /*3c80*/  @P0 SHF.L.U32 R0, R2, 0x1f, RZ ;  /* 0x0000001f02000819 */ /* 0x000fc800000006ff */
[----:B------:R1:W2:Y:S01]  /*3c90*/  @P0 SYNCS.PHASECHK.TRANS64.TRYWAIT P2, [UR4], R0 ;  /* 0x00000000ff0005a7 */ /* 0x0002a20008041104 */
[----:B------:R-:W3:Y:S02]  /*3ca0*/  SYNCS.PHASECHK.TRANS64.TRYWAIT P0, [UR46+0xa0], R5 ;  /* 0x0000a005ff0075a7 */ /* 0x000ee4000800112e */
[----:B-123--:R-:W-:Y:S05]  /*3cb0*/  @!P0 BRA `(.L_x_71) ;  /* 0x0000008400608947 */ /* 0x00efea0003800000 */
.L_x_165:
[----:B------:R-:W-:Y:S01]  /*3cc0*/  UMOV UR42, UR37 ;  /* 0x00000025002a7c82 */ /* 0x000fe20008000000 */
[----:B------:R-:W-:Y:S05]  /*3cd0*/  BRA.U !UP0, `(.L_x_72) ;  /* 0x0000000508107547 */ /* 0x000fea000b800000 */
[----:B------:R-:W-:Y:S02]  /*3ce0*/  UIADD3 UR42, UPT, UPT, UR66, UR37, URZ ;  /* 0x00000025422a7290 */ /* 0x000fe4000fffe0ff */
[----:B------:R-:W-:Y:S01]  /*3cf0*/  UPLOP3.LUT UP2, UPT, UPT, UPT, UPT, 0x40, 0x4 ;  /* 0x000000000004789c */ /* 0x000fe20003f4e870 */
[----:B------:R-:W-:Y:S01]  /*3d00*/  UMOV UR39, UR64 ;  /* 0x0000004000277c82 */ /* 0x000fe20008000000 */
[----:B------:R-:W-:-:S09]  /*3d10*/  UMOV UR5, UR38 ;  /* 0x0000002600057c82 */ /* 0x000fd20008000000 */
.L_x_75:
[----:B------:R-:W-:Y:S01]  /*3d20*/  ULEA UR7, UR5, UR41, 0x3 ;  /* 0x0000002905077291 */ /* 0x000fe2000f8e18ff */
[----:B--23--:R-:W-:Y:S11]  /*3d30*/  @P2 BRA `(.L_x_73) ;  /* 0x00000000000c2947 */ /* 0x00cff60003800000 */
[----:B-1----:R-:W-:Y:S04]  /*3d40*/  SHF.L.U32 R5, R2, 0x1f, RZ ;  /* 0x0000001f02057819 */ /* 0x002fe800000006ff */
[----:B------:R-:W1:Y:S02]  /*3d50*/  SYNCS.PHASECHK.TRANS64.TRYWAIT P0, [UR7], R5 ;  /* 0x00000005ff0075a7 */ /* 0x000e640008001107 */
[----:B-1----:R-:W-:Y:S05]  /*3d60*/  @!P0 BRA `(.L_x_74) ;  /* 0x00000084004c8947 */ /* 0x002fea0003800000 */
.L_x_73:
[----:B------:R-:W-:Y:S01]  /*3d70*/  UISETP.NE.AND UP0, UPT, UR39, 0x1, UPT ;  /* 0x000000012700788c */ /* 0x000fe2000bf05270 */
[----:B------:R-:W-:Y:S01]  /*3d80*/  PLOP3.LUT P2, PT, PT, PT, PT, 0x80, 0x8 ;  /* 0x000000000008781c */ /* 0x000fe20003f4f070 */
[----:B------:R-:W-:Y:S02]  /*3d90*/  UIADD3 UR4, UPT, UPT, UR5, 0x1, URZ ;  /* 0x0000000105047890 */ /* 0x000fe4000fffe0ff */
[----:B------:R-:W-:Y:S02]  /*3da0*/  UIADD3 UR40, UPT, UPT, UR7, 0x10, URZ ;  /* 0x0000001007287890 */ /* 0x000fe4000fffe0ff */
[----:B------:R-:W-:Y:S01]  /*3db0*/  UISETP.NE.AND UP1, UPT, UR4, 0x2, UPT ;  /* 0x000000020400788c */ /* 0x000fe2000bf25270 */
[----:B------:R-:W-:Y:S01]  /*3dc0*/  PLOP3.LUT P0, PT, PT, PT, UP0, 0x80, 0x8 ;  /* 0x000000000008781c */ /* 0x000fe20003f0f008 */
[----:B------:R-:W-:Y:S02]  /*3dd0*/  UIADD3 UR37, UPT, UPT, UR37, 0x1, URZ ;  /* 0x0000000125257890 */ /* 0x000fe4000fffe0ff */
[----:B------:R-:W-:Y:S02]  /*3de0*/  USEL UR6, URZ, 0x1, UP1 ;  /* 0x00000001ff067887 */ /* 0x000fe40008800000 */
[----:B------:R-:W-:Y:S02]  /*3df0*/  USEL UR38, UR4, URZ, UP1 ;  /* 0x000000ff04267287 */ /* 0x000fe40008800000 */
[----:B------:R-:W-:Y:S02]  /*3e00*/  UIADD3 UR39, UPT, UPT, UR39, -0x1, URZ ;  /* 0xffffffff27277890 */ /* 0x000fe4000fffe0ff */
[----:B------:R-:W-:Y:S01]  /*3e10*/  @UP0 ULEA UR4, UR38, UR41, 0x3 ;  /* 0x0000002926040291 */ /* 0x000fe2000f8e18ff */
[----:B------:R-:W-:Y:S01]  /*3e20*/  LOP3.LUT R2, R2, UR6, RZ, 0x3c, !PT ;  /* 0x0000000602027c12 */ /* 0x000fe2000f8e3cff */
[----:B------:R-:W-:Y:S02]  /*3e30*/  ULEA UR6, UR5, UR45, 0xb ;  /* 0x0000002d05067291 */ /* 0x000fe4000f8e58ff */
[----:B------:R-:W-:Y:S01]  /*3e40*/  UISETP.NE.AND UP0, UPT, UR37, UR42, UPT ;  /* 0x0000002a2500728c */ /* 0x000fe2000bf05270 */
[----:B-1----:R-:W-:Y:S01]  /*3e50*/  @P0 SHF.L.U32 R0, R2, 0x1f, RZ ;  /* 0x0000001f02000819 */ /* 0x002fe200000006ff */
[----:B------:R-:W-:Y:S02]  /*3e60*/  UIADD3 UR34, UPT, UPT, UR6, 0x2, URZ ;  /* 0x0000000206227890 */ /* 0x000fe4000fffe0ff */
[----:B------:R-:W-:Y:S01]  /*3e70*/  UIADD3 UR30, UPT, UPT, UR6, 0x4, URZ ;  /* 0x00000004061e7890 */ /* 0x000fe2000fffe0ff */
[----:B------:R2:W3:Y:S01]  /*3e80*/  @P0 SYNCS.PHASECHK.TRANS64.TRYWAIT P2, [UR4], R0 ;  /* 0x00000000ff0005a7 */ /* 0x0004e20008041104 */
[----:B------:R-:W-:Y:S02]  /*3e90*/  ULEA UR4, UR5, UR44, 0xb ;  /* 0x0000002c05047291 */ /* 0x000fe4000f8e58ff */
[----:B------:R-:W-:Y:S02]  /*3ea0*/  UIADD3 UR26, UPT, UPT, UR6, 0x6, URZ ;  /* 0x00000006061a7890 */ /* 0x000fe4000fffe0ff */
        /* <DEDUP_REMOVED lines=10> */
[----:B------:R-:W-:Y:S01]  /*3f50*/  UIADD3 UR8, UPT, UPT, UR4, 0x406, URZ ;  /* 0x0000040604087890 */ /* 0x000fe2000fffe0ff */
[----:B------:R-:W-:Y:S01]  /*3f60*/  UMOV UR7, 0x40004040 ;  /* 0x4000404000077882 */ /* 0x000fe20000000000 */
[----:B------:R-:W-:Y:S01]  /*3f70*/  UMOV UR5, 0x40004040 ;  /* 0x4000404000057882 */ /* 0x000fe20000000000 */
[----:B------:R-:W-:Y:S01]  /*3f80*/  UMOV UR35, 0x40004040 ;  /* 0x4000404000237882 */ /* 0x000fe20000000000 */
[----:B------:R1:W-:Y:S01]  /*3f90*/  UTCHMMA.2CTA gdesc[UR4], gdesc[UR6], tmem[UR36], tmem[UR62], idesc[UR63], UP2 ;  /* 0x00ff3e06040075ea */ /* 0x0003e20009200024 */
[----:B------:R-:W-:Y:S01]  /*3fa0*/  UPLOP3.LUT UP2, UPT, UPT, UPT, UPT, 0x80, 0x8 ;  /* 0x000000000008789c */ /* 0x000fe20003f4f070 */
[----:B------:R-:W-:Y:S01]  /*3fb0*/  UMOV UR33, 0x40004040 ;  /* 0x4000404000217882 */ /* 0x000fe20000000000 */
[----:B------:R-:W-:Y:S01]  /*3fc0*/  UMOV UR31, 0x40004040 ;  /* 0x40004040001f7882 */ /* 0x000fe20000000000 */
[----:B------:R2:W-:Y:S01]  /*3fd0*/  UTCHMMA.2CTA gdesc[UR32], gdesc[UR34], tmem[UR36], tmem[UR60], idesc[UR61], UPT ;  /* 0x00ff3c22200075ea */ /* 0x0005e2000ba00024 */
        /* <DEDUP_REMOVED lines=14> */
[----:B------:R-:W-:Y:S01]  /*40c0*/  UMOV UR9, 0x40004040 ;  /* 0x4000404000097882 */ /* 0x000fe20000000000 */
[----:B------:R2:W-:Y:S01]  /*40d0*/  UTCHMMA.2CTA gdesc[UR12], gdesc[UR14], tmem[UR36], tmem[UR50], idesc[UR51], UPT ;  /* 0x00ff320e0c0075ea */ /* 0x0005e2000ba00024 */
[----:B------:R2:W-:Y:S01]  /*40e0*/  UTCHMMA.2CTA gdesc[UR8], gdesc[UR10], tmem[UR36], tmem[UR48], idesc[UR49], UPT ;  /* 0x00ff300a080075ea */ /* 0x0005e2000ba00024 */
[----:B------:R2:W-:Y:S01]  /*40f0*/  UTCBAR.2CTA.MULTICAST [UR40], URZ, UR43 ;  /* 0x000000ff280073e9 */ /* 0x0005e2000820082b */
[----:B-1----:R-:W-:Y:S01]  /*4100*/  UMOV UR5, UR38 ;  /* 0x0000002600057c82 */ /* 0x002fe20008000000 */
[----:B------:R-:W-:Y:S05]  /*4110*/  BRA.U UP0, `(.L_x_75) ;  /* 0xfffffffd00007547 */ /* 0x000fea000b83ffff */
.L_x_72:
[----:B------:R-:W-:Y:S01]  /*4120*/  UIADD3 UR4, UPT, UPT, UR46, 0x90, URZ ;  /* 0x000000902e047890 */ /* 0x000fe2000fffe0ff */
[----:B------:R-:W-:-:S08]  /*4130*/  UMOV UR37, UR42 ;  /* 0x0000002a00257c82 */ /* 0x000fd00008000000 */
[----:B------:R4:W-:Y:S01]  /*4140*/  UTCBAR.2CTA.MULTICAST [UR4], URZ, UR65 ;  /* 0x000000ff040073e9 */ /* 0x0009e20008200841 */
[----:B------:R-:W-:Y:S02]  /*4150*/  NOP ;  /* 0x0000000000007918 */ /* 0x000fe40000000000 */
.L_x_70:
[----:B----4-:R-:W-:Y:S01]  /*4160*/  UIADD3 UR4, UPT, UPT, UR47, 0x1, URZ ;  /* 0x000000012f047890 */ /* 0x010fe2000fffe0ff */
[----:B------:R-:W-:-:S03]  /*4170*/  ISETP.NE.AND P0, PT, R8, 0x2, PT ;  /* 0x000000020800780c */ /* 0x000fc60003f05270 */
[----:B------:R-:W-:Y:S01]  /*4180*/  UISETP.NE.AND UP0, UPT, UR4, 0x2, UPT ;  /* 0x000000020400788c */ /* 0x000fe2000bf05270 */
[----:B-12---:R-:W-:Y:S02]  /*4190*/  SEL R0, RZ, 0x1, P0 ;  /* 0x00000001ff007807 */ /* 0x006fe40000000000 */
[----:B------:R-:W-:Y:S01]  /*41a0*/  SEL R8, R8, RZ, P0 ;  /* 0x000000ff08087207 */ /* 0x000fe20000000000 */
[----:B------:R-:W-:Y:S01]  /*41b0*/  USEL UR5, URZ, 0x1, UP0 ;  /* 0x00000001ff057887 */ /* 0x000fe20008000000 */
[----:B------:R-:W-:Y:S01]  /*41c0*/  LOP3.LUT R3, R3, R0, RZ, 0x3c, !PT ;  /* 0x0000000003037212 */ /* 0x000fe200078e3cff */
[----:B------:R-:W-:-:S04]  /*41d0*/  USEL UR47, UR4, URZ, UP0 ;  /* 0x000000ff042f7287 */ /* 0x000fc80008000000 */
[----:B------:R-:W-:Y:S01]  /*41e0*/  LOP3.LUT R9, R9, UR5, RZ, 0x3c, !PT ;  /* 0x0000000509097c12 */ /* 0x000fe2000f8e3cff */
[----:B------:R-:W-:Y:S07]  /*41f0*/  @P1 BRA `(.L_x_76) ;  /* 0xfffffff800381947 */ /* 0x000fee000383ffff */
[----:B------:R-:W1:Y:S01]  /*4200*/  S2UR UR8, SR_CgaCtaId ;  /* 0x00000000000879c3 */ /* 0x000e620000008800 */
[----:B------:R-:W-:Y:S01]  /*4210*/  ELECT P0, URZ, PT ;  /* 0x0000000000ff782f */ /* 0x000fe20003800000 */
[----:B------:R-:W-:Y:S01]  /*4220*/  HFMA2 R0, -RZ, RZ, 0, 5.9604644775390625e-08 ;  /* 0x00000001ff007431 */ /* 0x000fe200000001ff */
[----:B------:R-:W-:-:S05]  /*4230*/  UMOV UR4, 0x40 ;  /* 0x0000004000047882 */ /* 0x000fca0000000000 */
[----:B------:R-:W-:Y:S01]  /*4240*/  UVIRTCOUNT.DEALLOC.SMPOOL 0x80 ;  /* 0x000000800000784c */ /* 0x000fe20000000000 */
[----:B------:R-:W-:Y:S02]  /*4250*/  UISETP.NE.AND UP0, UPT, UR69, URZ, UPT ;  /* 0x000000ff4500728c */ /* 0x000fe4000bf05270 */
[----:B-1----:R-:W-:-:S09]  /*4260*/  ULEA UR8, UR8, UR4, 0x18 ;  /* 0x0000000408087291 */ /* 0x002fd2000f8ec0ff */
[----:B------:R1:W-:Y:S01]  /*4270*/  @P0 STS.U8 [UR8+0x1c], R0 ;  /* 0x00001c00ff000988 */ /* 0x0003e20008000008 */
[----:B------:R-:W-:Y:S05]  /*4280*/  BRA.U UP0, `(.L_x_77) ;  /* 0x0000000100587547 */ /* 0x000fea000b800000 */
[----:B------:R-:W-:Y:S01]  /*4290*/  UIADD3 UR5, UPT, UPT, UR41, 0xa0, URZ ;  /* 0x000000a029057890 */ /* 0x000fe2000fffe0ff */
[----:B------:R-:W-:-:S03]  /*42a0*/  SHF.L.U32 R3, R9, 0x1f, RZ ;  /* 0x0000001f09037819 */ /* 0x000fc600000006ff */
[----:B------:R-:W-:-:S09]  /*42b0*/  ULEA UR4, UR47, UR5, 0x3 ;  /* 0x000000052f047291 */ /* 0x000fd2000f8e18ff */
[----:B------:R-:W2:Y:S02]  /*42c0*/  SYNCS.PHASECHK.TRANS64.TRYWAIT P0, [UR4], R3 ;  /* 0x00000003ff0075a7 */ /* 0x000ea40008001104 */
[----:B--2---:R-:W-:Y:S05]  /*42d0*/  @!P0 BRA `(.L_x_78) ;  /* 0x0000008000088947 */ /* 0x004fea0003800000 */
.L_x_168:
[----:B------:R-:W-:-:S04]  /*42e0*/  UIADD3 UR4, UPT, UPT, UR47, 0x1, URZ ;  /* 0x000000012f047890 */ /* 0x000fc8000fffe0ff */
[----:B------:R-:W-:-:S04]  /*42f0*/  UISETP.NE.AND UP1, UPT, UR4, 0x2, UPT ;  /* 0x000000020400788c */ /* 0x000fc8000bf25270 */
[----:B------:R-:W-:Y:S02]  /*4300*/  USEL UR6, URZ, 0x1, UP1 ;  /* 0x00000001ff067887 */ /* 0x000fe40008800000 */
[----:B------:R-:W-:-:S04]  /*4310*/  USEL UR4, UR4, URZ, UP1 ;  /* 0x000000ff04047287 */ /* 0x000fc80008800000 */
[----:B------:R-:W-:Y:S01]  /*4320*/  ULEA UR4, UR4, UR5, 0x3 ;  /* 0x0000000504047291 */ /* 0x000fe2000f8e18ff */
[----:B-1----:R-:W-:-:S04]  /*4330*/  LOP3.LUT R3, R9, UR6, RZ, 0x3c, !PT ;  /* 0x0000000609037c12 */ /* 0x002fc8000f8e3cff */
[----:B------:R-:W-:Y:S01]  /*4340*/  SHF.L.U32 R3, R3, 0x1f, RZ ;  /* 0x0000001f03037819 */ /* 0x000fe200000006ff */
[----:B------:R-:W-:-:S04]  /*4350*/  IMAD.U32 R0, RZ, RZ, UR4 ;  /* 0x00000004ff007e24 */ /* 0x000fc8000f8e00ff */
[----:B------:R1:W2:Y:S03]  /*4360*/  SYNCS.PHASECHK.TRANS64.TRYWAIT P0, [R0+URZ], R3 ;  /* 0x00000003000075a7 */ /* 0x0002a600080011ff */
[----:B--2---:R-:W-:Y:S05]  /*4370*/  @!P0 NANOSLEEP.SYNCS 0x989680 ;  /* 0x009896800000895d */ /* 0x004fea0003900000 */
[----:B------:R-:W2:Y:S02]  /*4380*/  @!P0 SYNCS.PHASECHK.TRANS64 P0, [R0+URZ], R3 ;  /* 0x00000003000085a7 */ /* 0x000ea400080010ff */
[----:B--2---:R-:W-:Y:S05]  /*4390*/  @P0 BRA `(.L_x_79) ;  /* 0x0000000000200947 */ /* 0x004fea0003800000 */
.L_x_80:
[----:B--2---:R2:W4:Y:S02]  /*43a0*/  SYNCS.PHASECHK.TRANS64.TRYWAIT P0, [R0+URZ], R3 ;  /* 0x00000003000075a7 */ /* 0x00452400080011ff */
[----:B----4-:R-:W-:Y:S05]  /*43b0*/  @!P0 NANOSLEEP.SYNCS 0x989680 ;  /* 0x009896800000895d */ /* 0x010fea0003900000 */
[----:B------:R-:W4:Y:S02]  /*43c0*/  @!P0 SYNCS.PHASECHK.TRANS64 P0, [R0+URZ], R3 ;  /* 0x00000003000085a7 */ /* 0x000f2400080010ff */
[----:B----4-:R-:W-:Y:S05]  /*43d0*/  @!P0 BRA `(.L_x_80) ;  /* 0xfffffffc00f08947 */ /* 0x010fea000383ffff */
[----:B------:R-:W-:Y:S05]  /*43e0*/  BRA `(.L_x_79) ;  /* 0x00000000000c7947 */ /* 0x000fea0003800000 */
.L_x_77:
[----:B------:R-:W-:-:S04]  /*43f0*/  UIADD3 UR4, UPT, UPT, UR41, 0xd0, URZ ;  /* 0x000000d029047890 */ /* 0x000fc8000fffe0ff */
[----:B------:R-:W-:-:S09]  /*4400*/  UPRMT UR4, UR68, 0x654, UR4 ;  /* 0x0000065444047896 */ /* 0x000fd20008000004 */
[----:B------:R-:W-:Y:S03]  /*4410*/  SYNCS.ARRIVE.TRANS64.RED.A1T0 RZ, [UR4], RZ ;  /* 0x000000ffffff79a7 */ /* 0x000fe60008100404 */
.L_x_79:
[----:B-12---:R-:W-:Y:S01]  /*4420*/  SHF.L.U32 R3, RZ, 0x1f, RZ ;  /* 0x0000001fff037819 */ /* 0x006fe200000006ff */
[----:B------:R-:W-:Y:S01]  /*4430*/  UIADD3 UR4, UPT, UPT, UR41, 0xd0, URZ ;  /* 0x000000d029047890 */ /* 0x000fe2000fffe0ff */
[----:B------:R-:W-:Y:S02]  /*4440*/  PLOP3.LUT P0, PT, PT, PT, UP0, 0x80, 0x8 ;  /* 0x000000000008781c */ /* 0x000fe40003f0f008 */
[----:B------:R-:W1:Y:S02]  /*4450*/  SYNCS.PHASECHK.TRANS64.TRYWAIT P1, [UR41+0xd0], R3 ;  /* 0x0000d003ff0075a7 */ /* 0x000e640008021129 */
[----:B-1----:R-:W-:Y:S09]  /*4460*/  @!P1 BRA `(.L_x_81) ;  /* 0x0000007c00bc9947 */ /* 0x002ff20003800000 */
.L_x_170:
[----:B------:R-:W-:Y:S01]  /*4470*/  @!UP0 UPRMT UR4, UR68, 0x654, UR4 ;  /* 0x0000065444048896 */ /* 0x000fe20008000004 */
[----:B------:R-:W-:Y:S01]  /*4480*/  UMOV UR5, 0xffff ;  /* 0x0000ffff00057882 */ /* 0x000fe20000000000 */
[----:B------:R-:W-:-:S07]  /*4490*/  UMOV UR6, 0x1 ;  /* 0x0000000100067882 */ /* 0x000fce0000000000 */
[----:B------:R-:W-:Y:S01]  /*44a0*/  @!P0 SYNCS.ARRIVE.TRANS64.RED.A1T0 RZ, [UR4], RZ ;  /* 0x000000ffffff89a7 */ /* 0x000fe20008100404 */
[----:B------:R-:W-:Y:S01]  /*44b0*/  NOP ;  /* 0x0000000000007918 */ /* 0x000fe20000000000 */
[----:B-1----:R-:W1:Y:S01]  /*44c0*/  LDS R0, [UR8+0x14] ;  /* 0x00001408ff007984 */ /* 0x002e620008000800 */
[----:B------:R-:W-:-:S04]  /*44d0*/  ULOP3.LUT UR4, UR67, 0xffff, URZ, 0xc0, !UPT ;  /* 0x0000ffff43047892 */ /* 0x000fc8000f8ec0ff */
[----:B------:R-:W-:-:S04]  /*44e0*/  USHF.R.U32.HI UR4, URZ, 0x5, UR4 ;  /* 0x00000005ff047899 */ /* 0x000fc80008011604 */
[----:B------:R-:W-:Y:S02]  /*44f0*/  USHF.L.U32 UR5, UR5, UR4, URZ ;  /* 0x0000000405057299 */ /* 0x000fe400080006ff */
[----:B------:R-:W-:-:S04]  /*4500*/  USHF.L.U32 UR4, UR6, UR4, URZ ;  /* 0x0000000406047299 */ /* 0x000fc800080006ff */
[----:B-1----:R-:W-:-:S04]  /*4510*/  LOP3.LUT R0, R0, UR5, RZ, 0xc0, !PT ;  /* 0x0000000500007c12 */ /* 0x002fc8000f8ec0ff */
[----:B------:R-:W-:-:S13]  /*4520*/  ISETP.NE.AND P0, PT, R0, UR5, PT ;  /* 0x0000000500007c0c */ /* 0x000fda000bf05270 */
[----:B------:R-:W-:Y:S05]  /*4530*/  @P0 BRA `(.L_x_82) ;  /* 0x0000000000580947 */ /* 0x000fea0003800000 */
[----:B------:R-:W1:Y:S02]  /*4540*/  LDS R0, [UR8+0x18] ;  /* 0x00001808ff007984 */ /* 0x000e640008000800 */
[----:B-1----:R-:W-:-:S04]  /*4550*/  LOP3.LUT R0, R0, UR4, RZ, 0xc0, !PT ;  /* 0x0000000400007c12 */ /* 0x002fc8000f8ec0ff */
[----:B------:R-:W-:-:S13]  /*4560*/  ISETP.NE.AND P0, PT, R0, UR4, PT ;  /* 0x0000000400007c0c */ /* 0x000fda000bf05270 */
[----:B------:R-:W-:Y:S05]  /*4570*/  @P0 BRA `(.L_x_83) ;  /* 0x00000000003c0947 */ /* 0x000fea0003800000 */
[----:B------:R-:W1:Y:S01]  /*4580*/  S2R R2, SR_LANEID ;  /* 0x0000000000027919 */ /* 0x000e620000000000 */
[----:B------:R-:W-:Y:S01]  /*4590*/  ULOP3.LUT UR5, URZ, UR5, URZ, 0x33, !UPT ;  /* 0x00000005ff057292 */ /* 0x000fe2000f8e33ff */
[----:B------:R-:W-:Y:S01]  /*45a0*/  LOP3.LUT R4, RZ, UR4, RZ, 0x33, !PT ;  /* 0x00000004ff047c12 */ /* 0x000fe2000f8e33ff */
[----:B------:R-:W-:Y:S02]  /*45b0*/  VOTEU.ANY UR4, UPT, PT ;  /* 0x0000000000047886 */ /* 0x000fe400038e0100 */
[----:B------:R-:W-:Y:S01]  /*45c0*/  UFLO.U32 UR4, UR4 ;  /* 0x00000004000472bd */ /* 0x000fe200080e0000 */
[----:B------:R-:W2:Y:S01]  /*45d0*/  REDUX UR6, R4 ;  /* 0x00000000040673c4 */ /* 0x000ea20000000000 */
[----:B------:R-:W-:-:S06]  /*45e0*/  IMAD.U32 R0, RZ, RZ, UR5 ;  /* 0x00000005ff007e24 */ /* 0x000fcc000f8e00ff */
[----:B------:R4:W-:Y:S01]  /*45f0*/  UTCATOMSWS.AND URZ, UR5 ;  /* 0x0000000500ff79e3 */ /* 0x0009e20008000000 */
[----:B------:R-:W3:Y:S01]  /*4600*/  REDUX UR7, R0 ;  /* 0x00000000000773c4 */ /* 0x000ee20000000000 */
[----:B-1----:R-:W-:Y:S01]  /*4610*/  ISETP.EQ.U32.AND P0, PT, R2, UR4, PT ;  /* 0x0000000402007c0c */ /* 0x002fe2000bf02070 */
[----:B--2---:R-:W-:Y:S01]  /*4620*/  IMAD.U32 R2, RZ, RZ, UR6 ;  /* 0x00000006ff027e24 */ /* 0x004fe2000f8e00ff */
[----:B---3--:R-:W-:-:S11]  /*4630*/  MOV R3, UR7 ;  /* 0x0000000700037c02 */ /* 0x008fd60008000f00 */
[----:B------:R4:W-:Y:S04]  /*4640*/  @P0 ATOMS.AND RZ, [UR8+0x14], R3 ;  /* 0x00001403ffff098c */ /* 0x0009e8000a800008 */
[----:B------:R4:W-:Y:S01]  /*4650*/  @P0 ATOMS.AND RZ, [UR8+0x18], R2 ;  /* 0x00001802ffff098c */ /* 0x0009e2000a800008 */
[----:B------:R-:W-:Y:S05]  /*4660*/  BRA `(.L_x_84) ;  /* 0x0000000000147947 */ /* 0x000fea0003800000 */
.L_x_83:
[----:B------:R-:W-:Y:S02]  /*4670*/  MOV R2, 0x4690 ;  /* 0x0000469000027802 */ /* 0x000fe40000000f00 */
[----:B---3-5:R-:W-:Y:S05]  /*4680*/  CALL.REL.NOINC `($__internal_0_$__cuda_sm10x_tcgen05_guardrail_trap_col_being_dealloced_not_returned_by_alloc) ;  /* 0x00000080009c7944 */ /* 0x028fea0003c00000 */
[----:B------:R-:W-:Y:S05]  /*4690*/  BRA `(.L_x_84) ;  /* 0x0000000000087947 */ /* 0x000fea0003800000 */
.L_x_82:
[----:B------:R-:W-:Y:S02]  /*46a0*/  MOV R2, 0x46c0 ;  /* 0x000046c000027802 */ /* 0x000fe40000000f00 */
[----:B---3-5:R-:W-:Y:S05]  /*46b0*/  CALL.REL.NOINC `($__internal_2_$__cuda_sm10x_tcgen05_guardrail_trap_unallocated_columns_being_dealloced) ;  /* 0x0000008000a87944 */ /* 0x028fea0003c00000 */
.L_x_84:
[----:B------:R-:W-:Y:S01]  /*46c0*/  NOP ;  /* 0x0000000000007918 */ /* 0x000fe20000000000 */
[----:B----4-:R-:W-:Y:S05]  /*46d0*/  EXIT ;  /* 0x000000000000794d */ /* 0x010fea0003800000 */
.L_x_57:
[----:B------:R-:W-:-:S09]  /*46e0*/  UISETP.NE.OR UP0, UPT, UR21, 0x3, !UP5 ;  /* 0x000000031500788c */ /* 0x000fd2000ef05670 */
[----:B------:R-:W-:Y:S05]  /*46f0*/  BRA.U UP0, `(.L_x_85) ;  /* 0x0000001100547547 */ /* 0x000fea000b800000 */
[----:B------:R-:W2:Y:S01]  /*4700*/  LDCU UR31, c[0x0][0x370] ;  /* 0x00006e00ff1f77ac */ /* 0x000ea20008000800 */
[----:B------:R-:W3:Y:S01]  /*4710*/  LDC.64 R16, c[0x0][0x348] ;  /* 0x0000d200ff107b82 */ /* 0x000ee20000000a00 */
[----:B------:R-:W-:Y:S02]  /*4720*/  HFMA2 R13, -RZ, RZ, 0, 0 ;  /* 0x00000000ff0d7431 */ /* 0x000fe400000001ff */
[----:B------:R-:W-:Y:S01]  /*4730*/  IMAD.MOV.U32 R15, RZ, RZ, 0x1 ;  /* 0x00000001ff0f7424 */ /* 0x000fe200078e00ff */
[----:B------:R-:W2:Y:S01]  /*4740*/  LDCU.128 UR44, c[0x0][0xb10] ;  /* 0x00016200ff2c77ac */ /* 0x000ea20008000c00 */
[----:B------:R-:W-:Y:S01]  /*4750*/  IMAD.MOV.U32 R14, RZ, RZ, RZ ;  /* 0x000000ffff0e7224 */ /* 0x000fe200078e00ff */
[----:B------:R-:W-:Y:S01]  /*4760*/  MOV R7, 0x4000 ;  /* 0x0000400000077802 */ /* 0x000fe20000000f00 */
[----:B------:R-:W4:Y:S01]  /*4770*/  LDCU UR30, c[0x0][0x374] ;  /* 0x00006e80ff1e77ac */ /* 0x000f220008000800 */
[----:B------:R-:W1:Y:S01]  /*4780*/  LDC.64 R2, c[0x0][0x888] ;  /* 0x00022200ff027b82 */ /* 0x000e620000000a00 */
[----:B------:R-:W4:Y:S01]  /*4790*/  LDCU UR15, c[0x0][0xb0c] ;  /* 0x00016180ff0f77ac */ /* 0x000f220008000800 */
[----:B------:R-:W3:Y:S06]  /*47a0*/  LDCU UR40, c[0x0][0xb20] ;  /* 0x00016400ff2877ac */ /* 0x000eec0008000800 */
[----:B------:R-:W1:Y:S01]  /*47b0*/  LDC.64 R4, c[0x0][0x890] ;  /* 0x00022400ff047b82 */ /* 0x000e620000000a00 */
[----:B------:R-:W3:Y:S01]  /*47c0*/  LDCU UR4, c[0x0][0xb30] ;  /* 0x00016600ff0477ac */ /* 0x000ee20008000800 */
[----:B------:R-:W-:Y:S01]  /*47d0*/  UMOV UR21, 0x400 ;  /* 0x0000040000157882 */ /* 0x000fe20000000000 */
[----:B--2---:R-:W-:-:S02]  /*47e0*/  UIMAD.WIDE.U32 UR6, UR31, UR44, URZ ;  /* 0x0000002c1f0672a5 */ /* 0x004fc4000f8e00ff */
[----:B----4-:R-:W-:Y:S02]  /*47f0*/  UIMAD.WIDE.U32 UR8, UR30, UR47, URZ ;  /* 0x0000002f1e0872a5 */ /* 0x010fe4000f8e00ff */
[----:B------:R-:W-:Y:S02]  /*4800*/  ULEA UR21, UR52, UR21, 0x18 ;  /* 0x0000001534157291 */ /* 0x000fe4000f8ec0ff */
[----:B------:R-:W-:Y:S02]  /*4810*/  UPLOP3.LUT UP3, UPT, UPT, UPT, UPT, 0x40, 0x4 ;  /* 0x000000000004789c */ /* 0x000fe40003f6e870 */
[----:B------:R-:W-:Y:S01]  /*4820*/  UIADD3 UR37, UPT, UPT, UR21, 0x38, URZ ;  /* 0x0000003815257890 */ /* 0x000fe2000fffe0ff */
[----:B------:R-:W-:Y:S01]  /*4830*/  UMOV UR6, UR7 ;  /* 0x0000000700067c82 */ /* 0x000fe20008000000 */
[----:B------:R-:W-:Y:S01]  /*4840*/  UMOV UR38, UR9 ;  /* 0x0000000900267c82 */ /* 0x000fe20008000000 */
[----:B------:R-:W-:Y:S02]  /*4850*/  UISETP.GE.AND UP0, UPT, UR42, 0x1, UPT ;  /* 0x000000012a00788c */ /* 0x000fe4000bf06270 */
[----:B------:R-:W-:Y:S01]  /*4860*/  UISETP.NE.AND UP4, UPT, UR42, 0x1, UPT ;  /* 0x000000012a00788c */ /* 0x000fe2000bf85270 */
[----:B------:R-:W2:Y:S01]  /*4870*/  LDCU.64 UR22, c[0x0][0xb28] ;  /* 0x00016500ff1677ac */ /* 0x000ea20008000a00 */
[----:B------:R-:W-:-:S02]  /*4880*/  UISETP.NE.AND UP6, UPT, UR15, 0x1, UPT ;  /* 0x000000010f00788c */ /* 0x000fc4000bfc5270 */
[----:B------:R-:W-:Y:S02]  /*4890*/  UISETP.NE.AND UP5, UPT, UR46, 0x1, UPT ;  /* 0x000000012e00788c */ /* 0x000fe4000bfa5270 */
[----:B------:R-:W-:Y:S02]  /*48a0*/  UIADD3 UR33, UPT, UPT, UR21, 0x20, URZ ;  /* 0x0000002015217890 */ /* 0x000fe4000fffe0ff */
[----:B------:R-:W-:Y:S02]  /*48b0*/  UIADD3 UR25, UPT, UPT, UR21, 0x28, URZ ;  /* 0x0000002815197890 */ /* 0x000fe4000fffe0ff */
[----:B------:R-:W-:Y:S02]  /*48c0*/  UIADD3 UR17, UPT, UPT, UR21, 0x30, URZ ;  /* 0x0000003015117890 */ /* 0x000fe4000fffe0ff */
[----:B------:R-:W-:Y:S02]  /*48d0*/  UPRMT UR37, UR52, 0x654, UR37 ;  /* 0x0000065434257896 */ /* 0x000fe40008000025 */
[----:B------:R-:W-:-:S02]  /*48e0*/  USHF.R.U32.HI UR39, URZ, UR45, UR6 ;  /* 0x0000002dff277299 */ /* 0x000fc40008011606 */
[----:B---3--:R-:W-:Y:S02]  /*48f0*/  USHF.R.U32.HI UR38, URZ, UR40, UR38 ;  /* 0x00000028ff267299 */ /* 0x008fe40008011626 */
[----:B------:R-:W-:-:S11]  /*4900*/  UISETP.NE.AND UP2, UPT, UR4, 0x1, UPT ;  /* 0x000000010400788c */ /* 0x000fd6000bf45270 */
.L_x_96:
[C---:B------:R-:W-:Y:S02]  /*4910*/  LEA R12, R14.reuse, UR21, 0x3 ;  /* 0x000000150e0c7c11 */ /* 0x040fe4000f8e18ff */
[----:B------:R-:W-:Y:S02]  /*4920*/  SHF.L.U32 R9, R13, 0x1f, RZ ;  /* 0x0000001f0d097819 */ /* 0x000fe400000006ff */
[----:B------:R-:W-:Y:S02]  /*4930*/  LEA R10, R14, UR21, 0x4 ;  /* 0x000000150e0a7c11 */ /* 0x000fe4000f8e20ff */
[----:B---3--:R-:W3:Y:S02]  /*4940*/  SYNCS.PHASECHK.TRANS64.TRYWAIT P0, [R12+URZ+0x70], R9 ;  /* 0x000070090c0075a7 */ /* 0x008ee400080011ff */
[----:B---3--:R-:W-:Y:S05]  /*4950*/  @!P0 BRA `(.L_x_86) ;  /* 0x0000007800988947 */ /* 0x008fea0003800000 */
.L_x_171:
[----:B---3--:R-:W3:Y:S01]  /*4960*/  LDS.128 R8, [R10+0xe0] ;  /* 0x0000e0000a087984 */ /* 0x008ee20000000c00 */
[----:B------:R-:W-:Y:S01]  /*4970*/  UISETP.GE.AND UP0, UPT, UR42, 0x1, UPT ;  /* 0x000000012a00788c */ /* 0x000fe2000bf06270 */
[----:B------:R-:W-:Y:S01]  /*4980*/  @!PT LDS RZ, [RZ] ;  /* 0x00000000fffff984 */ /* 0x000fe20000000800 */
[----:B------:R-:W-:Y:S01]  /*4990*/  @!PT LDS RZ, [RZ] ;  /* 0x00000000fffff984 */ /* 0x000fe20000000800 */
[----:B------:R-:W-:Y:S01]  /*49a0*/  @!PT LDS RZ, [RZ] ;  /* 0x00000000fffff984 */ /* 0x000fe20000000800 */
[----:B------:R-:W-:Y:S01]  /*49b0*/  @!PT LDS RZ, [RZ] ;  /* 0x00000000fffff984 */ /* 0x000fe20000000800 */
[----:B------:R4:W-:Y:S06]  /*49c0*/  MEMBAR.ALL.CTA ;  /* 0x0000000000007992 */ /* 0x0009ec0000008000 */
[----:B----4-:R-:W4:Y:S01]  /*49d0*/  FENCE.VIEW.ASYNC.S ;  /* 0x00000000000073c6 */ /* 0x010f220000000000 */
[----:B---3--:R-:W-:Y:S11]  /*49e0*/  LOP3.LUT P0, RZ, R10, 0x1, RZ, 0xc0, !PT ;  /* 0x000000010aff7812 */ /* 0x008ff6000780c0ff */
[----:B------:R-:W-:Y:S02]  /*49f0*/  @!UPT UIADD3 URZ, UPT, UPT, URZ, URZ, URZ ;  /* 0x000000fffffff290 */ /* 0x000fe4000fffe0ff */
[----:B----4-:R-:W-:Y:S01]  /*4a00*/  VOTEU.ANY UP1, P0 ;  /* 0x0000000000ff7886 */ /* 0x010fe20000020100 */
[----:B------:R-:W-:Y:S11]  /*4a10*/  PLOP3.LUT P0, PT, PT, PT, UP1, 0x80, 0x8 ;  /* 0x000000000008781c */ /* 0x000ff60003f0f018 */
[----:B------:R-:W-:Y:S02]  /*4a20*/  @!UPT UIADD3 URZ, UPT, UPT, URZ, URZ, URZ ;  /* 0x000000fffffff290 */ /* 0x000fe4000fffe0ff */
[----:B------:R-:W-:Y:S02]  /*4a30*/  @P0 SHF.R.U32.HI R0, RZ, 0x10, R9 ;  /* 0x00000010ff000819 */ /* 0x000fe40000011609 */
[----:B------:R-:W-:Y:S02]  /*4a40*/  @P0 MOV R6, R8 ;  /* 0x0000000800060202 */ /* 0x000fe40000000f00 */
[----:B------:R-:W-:Y:S01]  /*4a50*/  @P0 R2UR UR4, R0 ;  /* 0x00000000000402ca */ /* 0x000fe200000e0000 */
[----:B------:R-:W-:Y:S01]  /*4a60*/  VIADD R0, R12, 0x80 ;  /* 0x000000800c007836 */ /* 0x000fe20000000000 */
[----:B------:R-:W-:Y:S02]  /*4a70*/  @P0 LOP3.LUT R8, R9, 0xffff, RZ, 0xc0, !PT ;  /* 0x0000ffff09080812 */ /* 0x000fe400078ec0ff */
[----:B------:R-:W-:Y:S02]  /*4a80*/  @P0 R2UR UR6, R6 ;  /* 0x00000000060602ca */ /* 0x000fe400000e0000 */
[----:B------:R-:W-:Y:S02]  /*4a90*/  PRMT R0, RZ, 0x654, R0 ;  /* 0x00000654ff007816 */ /* 0x000fe40000000000 */
[----:B------:R-:W-:Y:S02]  /*4aa0*/  @P0 R2UR UR5, R8 ;  /* 0x00000000080502ca */ /* 0x000fe400000e0000 */
[----:B------:R3:W-:Y:S03]  /*4ab0*/  SYNCS.ARRIVE.TRANS64.RED.A1T0 RZ, [R0+URZ], RZ ;  /* 0x000000ff00ff79a7 */ /* 0x0007e600081004ff */
[----:B------:R-:W-:Y:S04]  /*4ac0*/  @UP1 UMOV UR29, UR4 ;  /* 0x00000004001d1c82 */ /* 0x000fe80008000000 */
[----:B------:R-:W-:Y:S04]  /*4ad0*/  @UP1 UMOV UR14, UR6 ;  /* 0x00000006000e1c82 */ /* 0x000fe80008000000 */
[----:B------:R-:W-:Y:S01]  /*4ae0*/  @UP1 UMOV UR13, UR5 ;  /* 0x00000005000d1c82 */ /* 0x000fe20008000000 */
[----:B------:R-:W-:Y:S05]  /*4af0*/  BRA.U !UP0, `(.L_x_87) ;  /* 0x0000000108a47547 */ /* 0x000fea000b800000 */
[----:B------:R-:W-:Y:S02]  /*4b00*/  UIMAD.WIDE.U32 UR18, UR13, UR47, URZ ;  /* 0x0000002f0d1272a5 */ /* 0x000fe4000f8e00ff */
[----:B------:R-:W-:Y:S02]  /*4b10*/  UIMAD.WIDE.U32 UR26, UR14, UR44, URZ ;  /* 0x0000002c0e1a72a5 */ /* 0x000fe4000f8e00ff */
[----:B------:R-:W-:Y:S02]  /*4b20*/  USEL UR4, UR30, UR38, !UP5 ;  /* 0x000000261e047287 */ /* 0x000fe4000e800000 */
[----:B------:R-:W-:Y:S02]  /*4b30*/  USEL UR7, UR31, UR39, !UP6 ;  /* 0x000000271f077287 */ /* 0x000fe4000f000000 */
[----:B--2---:R-:W-:Y:S02]  /*4b40*/  UIMAD.WIDE.U32 UR8, UR4, UR22, URZ ;  /* 0x00000016040872a5 */ /* 0x004fe4000f8e00ff */
[----:B------:R-:W-:Y:S01]  /*4b50*/  UIMAD.WIDE.U32 UR10, UR7, UR22, URZ ;  /* 0x00000016070a72a5 */ /* 0x000fe2000f8e00ff */
[----:B------:R-:W-:Y:S02]  /*4b60*/  UMOV UR5, UR19 ;  /* 0x0000001300057c82 */ /* 0x000fe40008000000 */
[----:B------:R-:W-:Y:S03]  /*4b70*/  USHF.R.U32.HI UR6, URZ, UR40, UR5 ;  /* 0x00000028ff067299 */ /* 0x000fe60008011605 */
[----:B------:R-:W-:Y:S01]  /*4b80*/  UMOV UR5, UR27 ;  /* 0x0000001b00057c82 */ /* 0x000fe20008000000 */
[----:B------:R-:W-:Y:S02]  /*4b90*/  USEL UR6, UR13, UR6, !UP5 ;  /* 0x000000060d067287 */ /* 0x000fe4000e800000 */
[----:B------:R-:W-:Y:S03]  /*4ba0*/  USHF.R.U32.HI UR12, URZ, UR45, UR5 ;  /* 0x0000002dff0c7299 */ /* 0x000fe60008011605 */
[----:B------:R-:W-:Y:S02]  /*4bb0*/  UMOV UR5, UR9 ;  /* 0x0000000900057c82 */ /* 0x000fe40008000000 */
[----:B------:R-:W-:Y:S03]  /*4bc0*/  @UP4 USHF.R.U32.HI UR4, URZ, UR23, UR5 ;  /* 0x00000017ff044299 */ /* 0x000fe60008011605 */
[----:B------:R-:W-:Y:S01]  /*4bd0*/  UMOV UR5, UR11 ;  /* 0x0000000b00057c82 */ /* 0x000fe20008000000 */
[----:B------:R-:W-:Y:S02]  /*4be0*/  UIMAD UR4, UR42, UR4, URZ ;  /* 0x000000042a0472a4 */ /* 0x000fe4000f8e02ff */
[----:B------:R-:W-:Y:S02]  /*4bf0*/  @UP4 USHF.R.U32.HI UR7, URZ, UR23, UR5 ;  /* 0x00000017ff074299 */ /* 0x000fe40008011605 */
[----:B------:R-:W-:Y:S02]  /*4c00*/  UIMAD.WIDE.U32 UR10, UR6, UR22, URZ ;  /* 0x00000016060a72a5 */ /* 0x000fe4000f8e00ff */
[----:B------:R-:W-:Y:S02]  /*4c10*/  USEL UR5, UR14, UR12, !UP6 ;  /* 0x0000000c0e057287 */ /* 0x000fe4000f000000 */
[----:B------:R-:W-:Y:S02]  /*4c20*/  UIMAD UR8, UR42, UR7, URZ ;  /* 0x000000072a0872a4 */ /* 0x000fe4000f8e02ff */
[----:B------:R-:W-:Y:S03]  /*4c30*/  UISETP.GE.AND UP0, UPT, UR6, UR4, UPT ;  /* 0x000000040600728c */ /* 0x000fe6000bf06270 */
[----:B------:R-:W-:Y:S01]  /*4c40*/  UMOV UR4, UR11 ;  /* 0x0000000b00047c82 */ /* 0x000fe20008000000 */
[----:B------:R-:W-:Y:S02]  /*4c50*/  UISETP.GE.OR UP0, UPT, UR5, UR8, UP0 ;  /* 0x000000080500728c */ /* 0x000fe40008706670 */
[----:B------:R-:W-:Y:S02]  /*4c60*/  USHF.R.U32.HI UR4, URZ, UR23, UR4 ;  /* 0x00000017ff047299 */ /* 0x000fe40008011604 */
[----:B------:R-:W-:Y:S02]  /*4c70*/  UIMAD.WIDE.U32 UR8, UR5, UR22, URZ ;  /* 0x00000016050872a5 */ /* 0x000fe4000f8e00ff */
[----:B------:R-:W-:Y:S04]  /*4c80*/  USEL UR10, UR6, UR4, !UP4 ;  /* 0x00000004060a7287 */ /* 0x000fe8000e000000 */
[----:B------:R-:W-:Y:S01]  /*4c90*/  UIADD3 UR11, UPT, UPT, -UR10, URZ, URZ ;  /* 0x000000ff0a0b7290 */ /* 0x000fe2000fffe1ff */
[----:B------:R-:W-:Y:S02]  /*4ca0*/  @!UP0 UMOV UR4, UR9 ;  /* 0x0000000900048c82 */ /* 0x000fe40008000000 */
[----:B------:R-:W-:Y:S02]  /*4cb0*/  @!UP0 USHF.R.U32.HI UR4, URZ, UR23, UR4 ;  /* 0x00000017ff048299 */ /* 0x000fe40008011604 */
[----:B------:R-:W-:Y:S02]  /*4cc0*/  UIMAD UR8, UR42, UR11, UR6 ;  /* 0x0000000b2a0872a4 */ /* 0x000fe4000f8e0206 */
[----:B------:R-:W-:Y:S04]  /*4cd0*/  @!UP0 USEL UR4, UR5, UR4, !UP4 ;  /* 0x0000000405048287 */ /* 0x000fe8000e000000 */
[----:B------:R-:W-:Y:S02]  /*4ce0*/  @!UP0 UIMAD UR8, UR7, UR8, UR4 ;  /* 0x00000008070882a4 */ /* 0x000fe4000f8e0204 */
[----:B------:R-:W-:Y:S02]  /*4cf0*/  @!UP0 UIADD3 UR9, UPT, UPT, UR10, -UR4, URZ ;  /* 0x800000040a098290 */ /* 0x000fe4000fffe0ff */
[----:B------:R-:W-:Y:S02]  /*4d00*/  UIADD3 UR4, UPT, UPT, -UR5, URZ, URZ ;  /* 0x000000ff05047290 */ /* 0x000fe4000fffe1ff */
[----:B------:R-:W-:Y:S02]  /*4d10*/  UIADD3 UR7, UPT, UPT, -UR6, URZ, URZ ;  /* 0x000000ff06077290 */ /* 0x000fe4000fffe1ff */
[----:B------:R-:W-:Y:S02]  /*4d20*/  @!UP0 UIMAD UR6, UR9, UR42, UR5 ;  /* 0x0000002a090682a4 */ /* 0x000fe4000f8e0205 */
[----:B------:R-:W-:Y:S02]  /*4d30*/  UIMAD UR14, UR15, UR4, UR14 ;  /* 0x000000040f0e72a4 */ /* 0x000fe4000f8e020e */
[----:B------:R-:W-:Y:S01]  /*4d40*/  UIMAD UR13, UR46, UR7, UR13 ;  /* 0x000000072e0d72a4 */ /* 0x000fe2000f8e020d */
[----:B------:R-:W-:Y:S02]  /*4d50*/  @!UP0 UMOV UR5, UR8 ;  /* 0x0000000800058c82 */ /* 0x000fe40008000000 */
[----:B------:R-:W-:Y:S02]  /*4d60*/  UIMAD UR14, UR5, UR15, UR14 ;  /* 0x0000000f050e72a4 */ /* 0x000fe4000f8e020e */
[----:B------:R-:W-:Y:S11]  /*4d70*/  UIMAD UR13, UR6, UR46, UR13 ;  /* 0x0000002e060d72a4 */ /* 0x000ff6000f8e020d */
[----:B------:R-:W-:Y:S01]  /*4d80*/  @!UPT UIADD3 URZ, UPT, UPT, URZ, URZ, URZ ;  /* 0x000000fffffff290 */ /* 0x000fe2000fffe0ff */
.L_x_87:
[----:B------:R-:W4:Y:S01]  /*4d90*/  @!UP2 LDCU.128 UR8, c[0x0][0xb10] ;  /* 0x00016200ff08a7ac */ /* 0x000f220008000c00 */
[C---:B-1----:R-:W-:Y:S02]  /*4da0*/  ISETP.NE.U32.AND P1, PT, R4.reuse, RZ, PT ;  /* 0x000000ff0400720c */ /* 0x042fe40003f25070 */
[----:B------:R-:W-:Y:S02]  /*4db0*/  ISETP.NE.U32.AND P0, PT, R4, RZ, PT ;  /* 0x000000ff0400720c */ /* 0x000fe40003f05070 */
[C---:B------:R-:W-:Y:S02]  /*4dc0*/  ISETP.NE.AND.EX P1, PT, R5.reuse, RZ, PT, P1 ;  /* 0x000000ff0500720c */ /* 0x040fe40003f25310 */
[----:B------:R-:W-:Y:S01]  /*4dd0*/  ISETP.NE.AND.EX P0, PT, R5, RZ, PT, P0 ;  /* 0x000000ff0500720c */ /* 0x000fe20003f05300 */
[----:B------:R-:W1:Y:S01]  /*4de0*/  @!UP2 LDCU UR5, c[0x0][0xb0c] ;  /* 0x00016180ff05a7ac */ /* 0x000e620008000800 */
[----:B------:R-:W-:Y:S01]  /*4df0*/  SHF.L.U32 R9, R15, 0x1f, RZ ;  /* 0x0000001f0f097819 */ /* 0x000fe200000006ff */
[----:B------:R-:W-:Y:S02]  /*4e00*/  USHF.L.U32 UR35, UR16, 0x7, URZ ;  /* 0x0000000710237899 */ /* 0x000fe400080006ff */
[----:B------:R-:W-:Y:S02]  /*4e10*/  USHF.L.U32 UR34, UR20, 0x8, URZ ;  /* 0x0000000814227899 */ /* 0x000fe400080006ff */
[----:B----4-:R-:W-:Y:S07]  /*4e20*/  UIMAD.WIDE.U32 UR6, UR14, UR8, URZ ;  /* 0x000000080e0672a5 */ /* 0x010fee000f8e00ff */
[----:B------:R-:W-:Y:S01]  /*4e30*/  @!UP2 UMOV UR4, UR7 ;  /* 0x000000070004ac82 */ /* 0x000fe20008000000 */
[----:B-1----:R-:W-:Y:S02]  /*4e40*/  @!UP2 UISETP.NE.AND UP0, UPT, UR5, 0x1, UPT ;  /* 0x000000010500a88c */ /* 0x002fe4000bf05270 */
[----:B------:R-:W-:Y:S02]  /*4e50*/  @!UP2 USHF.R.U32.HI UR4, URZ, UR9, UR4 ;  /* 0x00000009ff04a299 */ /* 0x000fe40008011604 */
[----:B------:R-:W-:Y:S02]  /*4e60*/  UIMAD.WIDE.U32 UR6, UR13, UR11, URZ ;  /* 0x0000000b0d0672a5 */ /* 0x000fe4000f8e00ff */
[----:B------:R-:W-:Y:S02]  /*4e70*/  @!UP2 USEL UR8, UR14, UR4, !UP0 ;  /* 0x000000040e08a287 */ /* 0x000fe4000c000000 */
[----:B------:R-:W-:Y:S03]  /*4e80*/  @!UP2 UISETP.NE.AND UP0, UPT, UR10, 0x1, UPT ;  /* 0x000000010a00a88c */ /* 0x000fe6000bf05270 */
[----:B------:R-:W-:Y:S02]  /*4e90*/  @!UP2 UMOV UR6, UR7 ;  /* 0x000000070006ac82 */ /* 0x000fe40008000000 */
[----:B------:R-:W1:Y:S02]  /*4ea0*/  @!UP2 LDCU UR4, c[0x0][0xb20] ;  /* 0x00016400ff04a7ac */ /* 0x000e640008000800 */
[----:B-1----:R-:W-:Y:S04]  /*4eb0*/  @!UP2 USHF.R.U32.HI UR6, URZ, UR4, UR6 ;  /* 0x00000004ff06a299 */ /* 0x002fe80008011606 */
[----:B------:R-:W-:Y:S04]  /*4ec0*/  @!UP2 USEL UR6, UR13, UR6, !UP0 ;  /* 0x000000060d06a287 */ /* 0x000fe8000c000000 */
[----:B------:R-:W-:Y:S02]  /*4ed0*/  @!UP2 UIADD3 UR4, UPT, UPT, -UR8, UR6, URZ ;  /* 0x000000060804a290 */ /* 0x000fe4000fffe1ff */
[----:B------:R-:W-:Y:S02]  /*4ee0*/  @!UP2 UIADD3 UR6, UPT, UPT, UR8, -UR6, URZ ;  /* 0x800000060806a290 */ /* 0x000fe4000fffe0ff */
[----:B------:R-:W-:Y:S02]  /*4ef0*/  @!UP2 UIMAD UR14, UR4, UR5, UR14 ;  /* 0x00000005040ea2a4 */ /* 0x000fe4000f8e020e */
[----:B------:R-:W-:Y:S01]  /*4f00*/  @!UP2 UIMAD UR13, UR6, UR10, UR13 ;  /* 0x0000000a060da2a4 */ /* 0x000fe2000f8e020d */
[----:B------:R-:W-:Y:S11]  /*4f10*/  BRA.U UP3, `(.L_x_88) ;  /* 0x0000000103107547 */ /* 0x000ff6000b800000 */
[----:B---3--:R-:W-:Y:S04]  /*4f20*/  MOV R0, UR41 ;  /* 0x0000002900007c02 */ /* 0x008fe80008000f00 */
[----:B------:R-:W-:Y:S04]  /*4f30*/  SHF.L.U32 R11, R0, 0x1f, RZ ;  /* 0x0000001f000b7819 */ /* 0x000fe800000006ff */
[----:B------:R-:W1:Y:S02]  /*4f40*/  SYNCS.PHASECHK.TRANS64.TRYWAIT P2, [UR21+0x68], R11 ;  /* 0x0000680bff0075a7 */ /* 0x000e640008041115 */
[----:B-1----:R-:W-:Y:S05]  /*4f50*/  @!P2 BRA `(.L_x_89) ;  /* 0x00000074002ca947 */ /* 0x002fea0003800000 */
.L_x_88:
[----:B------:R-:W-:Y:S05]  /*4f60*/  @!P1 BRA `(.L_x_90) ;  /* 0x0000000000309947 */ /* 0x000fea0003800000 */
[----:B------:R-:W-:Y:S01]  /*4f70*/  ISETP.NE.U32.AND P1, PT, R2, RZ, PT ;  /* 0x000000ff0200720c */ /* 0x000fe20003f25070 */
[----:B------:R-:W4:Y:S01]  /*4f80*/  LDCU.64 UR4, c[0x0][0x358] ;  /* 0x00006b00ff0477ac */ /* 0x000f220008000a00 */
[----:B------:R-:W-:Y:S02]  /*4f90*/  IMAD.MOV.U32 R150, RZ, RZ, 0x1 ;  /* 0x00000001ff967424 */ /* 0x000fe400078e00ff */
[----:B------:R-:W-:Y:S11]  /*4fa0*/  ISETP.NE.AND.EX P1, PT, R3, RZ, PT, P1 ;  /* 0x000000ff0300720c */ /* 0x000ff60003f25310 */
[----:B------:R-:W-:Y:S02]  /*4fb0*/  @!UPT UIADD3 URZ, UPT, UPT, URZ, URZ, URZ ;  /* 0x000000fffffff290 */ /* 0x000fe4000fffe0ff */
[----:B-1----:R-:W1:Y:S01]  /*4fc0*/  @P1 LDC.64 R10, c[0x0][0x888] ;  /* 0x00022200ff0a1b82 */ /* 0x002e620000000a00 */
[----:B---3--:R-:W-:Y:S04]  /*4fd0*/  @P1 IMAD R0, R4, UR36, RZ ;  /* 0x0000002404001c24 */ /* 0x008fe8000f8e02ff */
[----:B-1----:R-:W-:Y:S04]  /*4fe0*/  @P1 IMAD.WIDE R10, R0, 0x4, R10 ;  /* 0x00000004000a1825 */ /* 0x002fe800078e020a */
[----:B------:R-:W-:Y:S01]  /*4ff0*/  HFMA2 R0, -RZ, RZ, 0, 5.9604644775390625e-08 ;  /* 0x00000001ff007431 */ /* 0x000fe200000001ff */
[----:B----45:R4:W5:Y:S04]  /*5000*/  @P1 LDG.E R73, desc[UR4][R10.64] ;  /* 0x000000040a491981 */ /* 0x030968000c1e1900 */
[----:B------:R-:W-:Y:S01]  /*5010*/  @!P1 PRMT R150, R0, 0x7610, R150 ;  /* 0x0000761000969816 */ /* 0x000fe20000000096 */
[----:B----4-:R-:W1:Y:S06]  /*5020*/  @!P1 LDC R73, c[0x0][0x880] ;  /* 0x00022000ff499b82 */ /* 0x010e6c0000000800 */
.L_x_90:
[----:B-1---5:R-:W-:Y:S01]  /*5030*/  @!P0 FSETP.EQ.AND P1, PT, R73, RZ, PT ;  /* 0x000000ff4900820b */ /* 0x022fe20003f22000 */
[----:B------:R-:W-:Y:S01]  /*5040*/  @!UPT UIADD3 URZ, UPT, UPT, URZ, URZ, URZ ;  /* 0x000000fffffff290 */ /* 0x000fe2000fffe0ff */
[----:B------:R-:W-:Y:S11]  /*5050*/  @!P0 BRA `(.L_x_91) ;  /* 0x0000000000188947 */ /* 0x000ff60003800000 */
[----:B------:R-:W-:Y:S02]  /*5060*/  LOP3.LUT P0, RZ, R150, 0xff, RZ, 0xc0, !PT ;  /* 0x000000ff96ff7812 */ /* 0x000fe4000780c0ff */
[----:B------:R-:W-:Y:S04]  /*5070*/  ISETP.NE.U32.AND P1, PT, R2, RZ, PT ;  /* 0x000000ff0200720c */ /* 0x000fe80003f25070 */
[----:B------:R-:W-:Y:S04]  /*5080*/  ISETP.NE.AND.EX P1, PT, R3, RZ, PT, P1 ;  /* 0x000000ff0300720c */ /* 0x000fe80003f25310 */
[----:B------:R-:W-:Y:S03]  /*5090*/  PLOP3.LUT P1, PT, P1, PT, PT, 0x8, 0x80 ;  /* 0x000000000080781c */ /* 0x000fe60000f2e170 */
[----:B------:R-:W-:Y:S11]  /*50a0*/  @P0 FSETP.EQ.AND P1, PT, R73, RZ, PT ;  /* 0x000000ff4900020b */ /* 0x000ff60003f22000 */
[----:B------:R-:W-:Y:S02]  /*50b0*/  @!UPT UIADD3 URZ, UPT, UPT, URZ, URZ, URZ ;  /* 0x000000fffffff290 */ /* 0x000fe4000fffe0ff */
.L_x_91:
[----:B------:R-:W1:Y:S01]  /*50c0*/  SYNCS.PHASECHK.TRANS64.TRYWAIT P2, [UR21+0x40], R9 ;  /* 0x00004009ff0075a7 */ /* 0x000e620008041115 */
[----:B------:R-:W-:Y:S04]  /*50d0*/  ELECT P0, URZ, PT ;  /* 0x0000000000ff782f */ /* 0x000fe80003800000 */
[----:B------:R-:W-:Y:S11]  /*50e0*/  PLOP3.LUT P1, PT, P1, P0, PT, 0xf2, 0x2f ;  /* 0x00000000002f781c */ /* 0x000ff60000f21e72 */
[----:B------:R-:W-:Y:S02]  /*50f0*/  @!UPT UIADD3 URZ, UPT, UPT, URZ, URZ, URZ ;  /* 0x000000fffffff290 */ /* 0x000fe4000fffe0ff */
[----:B------:R-:W-:Y:S05]  /*5100*/  @!P1 IADD3 R8, P0, PT, R16, 0x580, RZ ;  /* 0x0000058010089810 */ /* 0x000fea0007f1e0ff */
[----:B------:R-:W-:Y:S01]  /*5110*/  @!P1 IMAD.X R6, RZ, RZ, R17, P0 ;  /* 0x000000ffff069224 */ /* 0x000fe200000e0611 */
[----:B-1----:R-:W-:Y:S07]  /*5120*/  @!P2 BRA `(.L_x_92) ;  /* 0x0000007000d0a947 */ /* 0x002fee0003800000 */
.L_x_174:
[----:B------:R-:W-:Y:S01]  /*5130*/  @!P1 R2UR UR5, R8 ;  /* 0x00000000080592ca */ /* 0x000fe200000e0000 */
[----:B------:R-:W-:Y:S01]  /*5140*/  VOTEU.ALL UP0, P1 ;  /* 0x0000000000ff7886 */ /* 0x000fe20000800000 */
[----:B------:R-:W-:Y:S01]  /*5150*/  @!P1 R2UR UR4, R6 ;  /* 0x00000000060492ca */ /* 0x000fe200000e0000 */
[----:B-1-3--:R-:W-:Y:S01]  /*5160*/  @!P1 IMAD.MOV.U32 R0, RZ, RZ, 0x4000 ;  /* 0x00004000ff009424 */ /* 0x00afe200078e00ff */
[----:B------:R-:W-:Y:S01]  /*5170*/  UMOV UR8, 0x0 ;  /* 0x0000000000087882 */ /* 0x000fe20000000000 */
[----:B------:R-:W-:Y:S01]  /*5180*/  UMOV UR9, 0x10000000 ;  /* 0x1000000000097882 */ /* 0x000fe20000000000 */
[----:B------:R-:W-:Y:S01]  /*5190*/  @!UP0 UIADD3 UR32, UPT, UPT, UR21, 0x400, URZ ;  /* 0x0000040015208890 */ /* 0x000fe2000fffe0ff */
[----:B------:R-:W-:Y:S01]  /*51a0*/  @!P1 IADD3 R8, P0, PT, R16, 0x580, RZ ;  /* 0x0000058010089810 */ /* 0x000fe20007f1e0ff */
[----:B------:R-:W-:Y:S01]  /*51b0*/  VOTEU.ALL UP0, P1 ;  /* 0x0000000000ff7886 */ /* 0x000fe20000800000 */
[----:B------:R-:W-:Y:S03]  /*51c0*/  UPRMT UR6, UR52, 0x654, UR33 ;  /* 0x0000065434067896 */ /* 0x000fe60008000021 */
[----:B------:R-:W-:Y:S02]  /*51d0*/  @!P1 IMAD.X R6, RZ, RZ, R17, P0 ;  /* 0x000000ffff069224 */ /* 0x000fe400000e0611 */
[----:B------:R-:W-:Y:S02]  /*51e0*/  IMAD.U32 R10, RZ, RZ, UR5 ;  /* 0x00000005ff0a7e24 */ /* 0x000fe4000f8e00ff */
[----:B------:R-:W-:Y:S03]  /*51f0*/  IMAD.U32 R11, RZ, RZ, UR4 ;  /* 0x00000004ff0b7e24 */ /* 0x000fe6000f8e00ff */
[----:B------:R-:W-:Y:S02]  /*5200*/  @!P1 R2UR UR4, R10 ;  /* 0x000000000a0492ca */ /* 0x000fe400000e0000 */
[----:B------:R-:W-:Y:S11]  /*5210*/  @!P1 R2UR UR5, R11 ;  /* 0x000000000b0592ca */ /* 0x000ff600000e0000 */
[----:B------:R-:W-:Y:S02]  /*5220*/  @!UPT UIADD3 URZ, UPT, UPT, URZ, URZ, URZ ;  /* 0x000000fffffff290 */ /* 0x000fe4000fffe0ff */
[----:B------:R1:W-:Y:S01]  /*5230*/  @!UP0 UTMALDG.3D [UR32], [UR4], desc[UR8] ;  /* 0x00000820040085b4 */ /* 0x0003e20008011000 */
[----:B------:R1:W-:Y:S01]  /*5240*/  @!P1 SYNCS.ARRIVE.TRANS64.RED.A0TR RZ, [UR21+0x20], R0 ;  /* 0x00002000ffff99a7 */ /* 0x0003e20008300415 */
[----:B------:R-:W-:Y:S01]  /*5250*/  SYNCS.ARRIVE.TRANS64.RED.A1T0 RZ, [UR6], RZ ;  /* 0x000000ffffff79a7 */ /* 0x000fe20008100406 */
[----:B------:R-:W3:Y:S02]  /*5260*/  SYNCS.PHASECHK.TRANS64.TRYWAIT P2, [UR21+0x48], R9 ;  /* 0x00004809ff0075a7 */ /* 0x000ee40008041115 */
[----:B-1-3--:R-:W-:Y:S05]  /*5270*/  @!P2 BRA `(.L_x_93) ;  /* 0x000000700094a947 */ /* 0x00afea0003800000 */
.L_x_176:
[----:B------:R-:W-:Y:S01]  /*5280*/  @!P1 R2UR UR5, R8 ;  /* 0x00000000080592ca */ /* 0x000fe200000e0000 */
[----:B------:R-:W-:Y:S01]  /*5290*/  VOTEU.ALL UP0, P1 ;  /* 0x0000000000ff7886 */ /* 0x000fe20000800000 */
[----:B------:R-:W-:Y:S01]  /*52a0*/  @!P1 R2UR UR4, R6 ;  /* 0x00000000060492ca */ /* 0x000fe200000e0000 */
[----:B-1----:R-:W-:Y:S01]  /*52b0*/  @!P1 IMAD.MOV.U32 R0, RZ, RZ, 0x4000 ;  /* 0x00004000ff009424 */ /* 0x002fe200078e00ff */
[----:B------:R-:W-:Y:S01]  /*52c0*/  UMOV UR8, 0x0 ;  /* 0x0000000000087882 */ /* 0x000fe20000000000 */
[----:B------:R-:W-:Y:S01]  /*52d0*/  UMOV UR9, 0x10000000 ;  /* 0x1000000000097882 */ /* 0x000fe20000000000 */
[----:B------:R-:W-:Y:S01]  /*52e0*/  @!UP0 UIADD3 UR26, UPT, UPT, UR34, 0x40, URZ ;  /* 0x00000040221a8890 */ /* 0x000fe2000fffe0ff */
[----:B------:R-:W-:Y:S01]  /*52f0*/  @!P1 IADD3 R8, P0, PT, R16, 0x580, RZ ;  /* 0x0000058010089810 */ /* 0x000fe20007f1e0ff */
[----:B------:R-:W-:Y:S01]  /*5300*/  @!UP0 UIADD3 UR24, UPT, UPT, UR21, 0x4400, URZ ;  /* 0x0000440015188890 */ /* 0x000fe2000fffe0ff */
[----:B------:R-:W-:Y:S01]  /*5310*/  VOTEU.ALL UP0, P1 ;  /* 0x0000000000ff7886 */ /* 0x000fe20000800000 */
[----:B------:R-:W-:Y:S01]  /*5320*/  UMOV UR27, UR35 ;  /* 0x00000023001b7c82 */ /* 0x000fe20008000000 */
[----:B------:R-:W-:Y:S02]  /*5330*/  UMOV UR28, UR36 ;  /* 0x00000024001c7c82 */ /* 0x000fe40008000000 */
[----:B------:R-:W-:Y:S01]  /*5340*/  IMAD.U32 R10, RZ, RZ, UR5 ;  /* 0x00000005ff0a7e24 */ /* 0x000fe2000f8e00ff */
[----:B------:R-:W-:Y:S01]  /*5350*/  UPRMT UR6, UR52, 0x654, UR25 ;  /* 0x0000065434067896 */ /* 0x000fe20008000019 */
[----:B------:R-:W-:Y:S02]  /*5360*/  IMAD.U32 R11, RZ, RZ, UR4 ;  /* 0x00000004ff0b7e24 */ /* 0x000fe4000f8e00ff */
[----:B------:R-:W-:Y:S01]  /*5370*/  @!P1 IMAD.X R6, RZ, RZ, R17, P0 ;  /* 0x000000ffff069224 */ /* 0x000fe200000e0611 */
        /* <DEDUP_REMOVED lines=8> */
.L_x_178:
[----:B------:R-:W-:Y:S01]  /*5400*/  @!P1 R2UR UR5, R8 ;  /* 0x00000000080592ca */ /* 0x000fe200000e0000 */
[----:B------:R-:W-:Y:S01]  /*5410*/  VOTEU.ALL UP0, P1 ;  /* 0x0000000000ff7886 */ /* 0x000fe20000800000 */
[----:B------:R-:W-:Y:S01]  /*5420*/  @!P1 R2UR UR4, R6 ;  /* 0x00000000060492ca */ /* 0x000fe200000e0000 */
[----:B-1----:R-:W-:Y:S01]  /*5430*/  @!P1 IMAD.MOV.U32 R0, RZ, RZ, 0x4000 ;  /* 0x00004000ff009424 */ /* 0x002fe200078e00ff */
[----:B------:R-:W-:Y:S01]  /*5440*/  UMOV UR8, 0x0 ;  /* 0x0000000000087882 */ /* 0x000fe20000000000 */
[----:B------:R-:W-:Y:S01]  /*5450*/  UMOV UR9, 0x10000000 ;  /* 0x1000000000097882 */ /* 0x000fe20000000000 */
[----:B------:R-:W-:Y:S01]  /*5460*/  @!UP0 UIADD3 UR18, UPT, UPT, UR34, 0x80, URZ ;  /* 0x0000008022128890 */ /* 0x000fe2000fffe0ff */
[----:B------:R-:W-:Y:S01]  /*5470*/  VIADD R14, R14, 0x1 ;  /* 0x000000010e0e7836 */ /* 0x000fe20000000000 */
[----:B------:R-:W-:Y:S01]  /*5480*/  @!UP0 UIADD3 UR16, UPT, UPT, UR21, 0x8400, URZ ;  /* 0x0000840015108890 */ /* 0x000fe2000fffe0ff */
[----:B------:R-:W-:Y:S01]  /*5490*/  VOTEU.ALL UP0, P1 ;  /* 0x0000000000ff7886 */ /* 0x000fe20000800000 */
[----:B------:R-:W-:Y:S01]  /*54a0*/  UMOV UR19, UR35 ;  /* 0x0000002300137c82 */ /* 0x000fe20008000000 */
[----:B------:R-:W-:Y:S02]  /*54b0*/  UMOV UR20, UR36 ;  /* 0x0000002400147c82 */ /* 0x000fe40008000000 */
[----:B------:R-:W-:Y:S01]  /*54c0*/  IMAD.U32 R10, RZ, RZ, UR5 ;  /* 0x00000005ff0a7e24 */ /* 0x000fe2000f8e00ff */
[----:B------:R-:W-:Y:S01]  /*54d0*/  UPRMT UR6, UR52, 0x654, UR17 ;  /* 0x0000065434067896 */ /* 0x000fe20008000011 */
        /* <DEDUP_REMOVED lines=9> */
.L_x_180:
[----:B------:R-:W-:Y:S01]  /*5570*/  @!P1 IADD3 R6, P0, PT, R16, 0x580, RZ ;  /* 0x0000058010069810 */ /* 0x000fe20007f1e0ff */
[----:B------:R-:W-:Y:S01]  /*5580*/  VOTEU.ALL UP0, P1 ;  /* 0x0000000000ff7886 */ /* 0x000fe20000800000 */
[----:B------:R-:W-:Y:S01]  /*5590*/  UMOV UR6, 0x0 ;  /* 0x0000000000067882 */ /* 0x000fe20000000000 */
[----:B------:R-:W-:Y:S01]  /*55a0*/  UMOV UR7, 0x10000000 ;  /* 0x1000000000077882 */ /* 0x000fe20000000000 */
[----:B------:R-:W-:Y:S01]  /*55b0*/  @!P1 R2UR UR5, R6 ;  /* 0x00000000060592ca */ /* 0x000fe200000e0000 */
[----:B-1----:R-:W-:Y:S01]  /*55c0*/  @!P1 IMAD.X R0, RZ, RZ, R17, P0 ;  /* 0x000000ffff009224 */ /* 0x002fe200000e0611 */
[----:B------:R-:W-:Y:S01]  /*55d0*/  @!UP0 UIADD3 UR10, UPT, UPT, UR34, 0xc0, URZ ;  /* 0x000000c0220a8890 */ /* 0x000fe2000fffe0ff */
[----:B------:R-:W-:Y:S01]  /*55e0*/  R2UR UR16, R152 ;  /* 0x00000000981072ca */ /* 0x000fe200000e0000 */
[----:B------:R-:W-:Y:S01]  /*55f0*/  @!UP0 UIADD3 UR8, UPT, UPT, UR21, 0xc400, URZ ;  /* 0x0000c40015088890 */ /* 0x000fe2000fffe0ff */
[----:B------:R-:W-:Y:S01]  /*5600*/  ISETP.NE.AND P0, PT, R14, 0x2, PT ;  /* 0x000000020e00780c */ /* 0x000fe20003f05270 */
[----:B------:R-:W-:Y:S01]  /*5610*/  @!UP0 UIADD3 UR9, UPT, UPT, UR21, 0x38, URZ ;  /* 0x0000003815098890 */ /* 0x000fe2000fffe0ff */
[----:B------:R-:W-:Y:S01]  /*5620*/  @!P1 R2UR UR4, R0 ;  /* 0x00000000000492ca */ /* 0x000fe200000e0000 */
[----:B------:R-:W-:Y:S01]  /*5630*/  VOTEU.ALL UP0, P1 ;  /* 0x0000000000ff7886 */ /* 0x000fe20000800000 */
[----:B------:R-:W-:Y:S01]  /*5640*/  UMOV UR11, UR35 ;  /* 0x00000023000b7c82 */ /* 0x000fe20008000000 */
[----:B------:R-:W-:Y:S01]  /*5650*/  UMOV UR12, UR36 ;  /* 0x00000024000c7c82 */ /* 0x000fe20008000000 */
[----:B------:R-:W-:Y:S01]  /*5660*/  SEL R0, RZ, 0x1, P0 ;  /* 0x00000001ff007807 */ /* 0x000fe20000000000 */
[----:B------:R-:W-:Y:S01]  /*5670*/  UPLOP3.LUT UP3, UPT, UPT, UPT, UPT, 0x80, 0x8 ;  /* 0x000000000008789c */ /* 0x000fe20003f6f070 */
[----:B------:R-:W-:Y:S01]  /*5680*/  IMAD.U32 R8, RZ, RZ, UR5 ;  /* 0x00000005ff087e24 */ /* 0x000fe2000f8e00ff */
[----:B------:R-:W-:Y:S01]  /*5690*/  LOP3.LUT R15, R15, 0x1, RZ, 0x3c, !PT ;  /* 0x000000010f0f7812 */ /* 0x000fe200078e3cff */
[----:B------:R-:W-:Y:S01]  /*56a0*/  UMOV UR36, UR29 ;  /* 0x0000001d00247c82 */ /* 0x000fe20008000000 */
[----:B------:R-:W-:Y:S01]  /*56b0*/  LOP3.LUT R13, R13, R0, RZ, 0x3c, !PT ;  /* 0x000000000d0d7212 */ /* 0x000fe200078e3cff */
[----:B------:R-:W-:Y:S01]  /*56c0*/  UIADD3 UR20, UPT, UPT, UR13, UR16, URZ ;  /* 0x000000100d147290 */ /* 0x000fe2000fffe0ff */
[----:B------:R-:W-:Y:S01]  /*56d0*/  SEL R14, R14, RZ, P0 ;  /* 0x000000ff0e0e7207 */ /* 0x000fe20000000000 */
[----:B------:R-:W-:Y:S01]  /*56e0*/  UIADD3 UR16, UPT, UPT, UR14, UR63, URZ ;  /* 0x0000003f0e107290 */ /* 0x000fe2000fffe0ff */
[----:B------:R-:W-:Y:S01]  /*56f0*/  IMAD.U32 R9, RZ, RZ, UR4 ;  /* 0x00000004ff097e24 */ /* 0x000fe2000f8e00ff */
[----:B------:R-:W-:Y:S04]  /*5700*/  @!P1 R2UR UR4, R8 ;  /* 0x00000000080492ca */ /* 0x000fe800000e0000 */
[----:B------:R-:W-:Y:S11]  /*5710*/  @!P1 R2UR UR5, R9 ;  /* 0x00000000090592ca */ /* 0x000ff600000e0000 */
[----:B------:R-:W-:Y:S02]  /*5720*/  @!UPT UIADD3 URZ, UPT, UPT, URZ, URZ, URZ ;  /* 0x000000fffffff290 */ /* 0x000fe4000fffe0ff */
[----:B------:R3:W-:Y:S01]  /*5730*/  @!UP0 UTMALDG.3D [UR8], [UR4], desc[UR6] ;  /* 0x00000608040085b4 */ /* 0x0007e20008011000 */
[----:B------:R3:W-:Y:S01]  /*5740*/  @!P1 SYNCS.ARRIVE.TRANS64.RED.A0TR RZ, [UR21+0x38], R7 ;  /* 0x00003807ffff99a7 */ /* 0x0007e20008300415 */
[----:B------:R-:W-:Y:S01]  /*5750*/  SYNCS.ARRIVE.TRANS64.RED.A1T0 RZ, [UR37], RZ ;  /* 0x000000ffffff79a7 */ /* 0x000fe20008100425 */
[----:B------:R-:W-:Y:S05]  /*5760*/  BRA.U UP1, `(.L_x_96) ;  /* 0xfffffff101687547 */ /* 0x000fea000b83ffff */
[----:B------:R-:W-:-:S04]  /*5770*/  SHF.L.U32 R3, R15, 0x1f, RZ ;  /* 0x0000001f0f037819 */ /* 0x000fc800000006ff */
[----:B------:R-:W1:Y:S02]  /*5780*/  SYNCS.PHASECHK.TRANS64.TRYWAIT P0, [UR21+0x40], R3 ;  /* 0x00004003ff0075a7 */ /* 0x000e640008001115 */
[----:B-1----:R-:W-:Y:S05]  /*5790*/  @!P0 BRA `(.L_x_97) ;  /* 0x0000006c00948947 */ /* 0x002fea0003800000 */
.L_x_182:
[----:B------:R-:W4:Y:S02]  /*57a0*/  SYNCS.PHASECHK.TRANS64.TRYWAIT P0, [UR21+0x48], R3 ;  /* 0x00004803ff0075a7 */ /* 0x000f240008001115 */
[----:B----4-:R-:W-:Y:S05]  /*57b0*/  @!P0 BRA `(.L_x_98) ;  /* 0x0000006c00a48947 */ /* 0x010fea0003800000 */
.L_x_184:
[----:B------:R-:W4:Y:S02]  /*57c0*/  SYNCS.PHASECHK.TRANS64.TRYWAIT P0, [UR21+0x50], R3 ;  /* 0x00005003ff0075a7 */ /* 0x000f240008001115 */
[----:B----4-:R-:W-:Y:S05]  /*57d0*/  @!P0 BRA `(.L_x_99) ;  /* 0x0000006c00b48947 */ /* 0x010fea0003800000 */
.L_x_186:
[----:B-1----:R-:W-:-:S07]  /*57e0*/  MOV R0, UR21 ;  /* 0x0000001500007c02 */ /* 0x002fce0008000f00 */
.L_x_100:
[----:B-1----:R-:W-:-:S04]  /*57f0*/  SHF.L.U32 R3, R15, 0x1f, RZ ;  /* 0x0000001f0f037819 */ /* 0x002fc800000006ff */
[----:B------:R1:W4:Y:S03]  /*5800*/  SYNCS.PHASECHK.TRANS64.TRYWAIT P0, [R0+URZ+0x58], R3 ;  /* 0x00005803000075a7 */ /* 0x00032600080011ff */
[----:B----4-:R-:W-:Y:S05]  /*5810*/  @!P0 NANOSLEEP.SYNCS 0x989680 ;  /* 0x009896800000895d */ /* 0x010fea0003900000 */
[----:B------:R-:W4:Y:S02]  /*5820*/  @!P0 SYNCS.PHASECHK.TRANS64 P0, [R0+URZ+0x58], R3 ;  /* 0x00005803000085a7 */ /* 0x000f2400080010ff */
[----:B--234-:R-:W-:Y:S05]  /*5830*/  @P0 EXIT ;  /* 0x000000000000094d */ /* 0x01cfea0003800000 */
[----:B------:R-:W-:Y:S05]  /*5840*/  BRA `(.L_x_100) ;  /* 0xfffffffc00e87947 */ /* 0x000fea000383ffff */
.L_x_85:
[----:B------:R-:W-:-:S06]  /*5850*/  UISETP.GE.AND UP0, UPT, UR21, 0x4, UPT ;  /* 0x000000041500788c */ /* 0x000fcc000bf06270 */
[----:B------:R-:W-:-:S13]  /*5860*/  PLOP3.LUT P0, PT, PT, PT, UP0, 0x80, 0x8 ;  /* 0x000000000008781c */ /* 0x000fda0003f0f008 */
[----:B-1----:R-:W-:Y:S05]  /*5870*/  @!P0 EXIT ;  /* 0x000000000000894d */ /* 0x002fea0003800000 */
[----:B------:R-:W-:Y:S01]  /*5880*/  BAR.SYNC.DEFER_BLOCKING 0x6, 0xa0 ;  /* 0x0182800000007b1d */ /* 0x000fe20000010000 */
[C---:B------:R-:W-:Y:S01]  /*5890*/  IMAD.SHL.U32 R5, R166.reuse, 0x40, RZ ;  /* 0x00000040a6057824 */ /* 0x040fe200078e00ff */
[C---:B------:R-:W-:Y:S01]  /*58a0*/  LOP3.LUT R149, R166.reuse, 0x1, RZ, 0xc0, !PT ;  /* 0x00000001a6957812 */ /* 0x040fe200078ec0ff */
[C---:B------:R-:W-:Y:S02]  /*58b0*/  IMAD.U32 R69, R166.reuse, 0x10000, RZ ;  /* 0x00010000a6457824 */ /* 0x040fe400078e00ff */
[----:B------:R-:W-:Y:S02]  /*58c0*/  HFMA2 R163, -RZ, RZ, 0, 5.9604644775390625e-08 ;  /* 0x00000001ffa37431 */ /* 0x000fe400000001ff */
[C---:B------:R-:W-:Y:S01]  /*58d0*/  IMAD.SHL.U32 R148, R166.reuse, 0x8, RZ ;  /* 0x00000008a6947824 */ /* 0x040fe200078e00ff */
[----:B------:R-:W-:Y:S01]  /*58e0*/  UMOV UR44, 0x400 ;  /* 0x00000400002c7882 */ /* 0x000fe20000000000 */
[----:B------:R-:W1:Y:S01]  /*58f0*/  LDC.64 R144, c[0x0][0x888] ;  /* 0x00022200ff907b82 */ /* 0x000e620000000a00 */
[----:B------:R-:W-:Y:S01]  /*5900*/  ULEA UR44, UR52, UR44, 0x18 ;  /* 0x0000002c342c7291 */ /* 0x000fe2000f8ec0ff */
[----:B------:R-:W-:Y:S01]  /*5910*/  ISETP.NE.U32.AND P0, PT, R149, 0x1, PT ;  /* 0x000000019500780c */ /* 0x000fe20003f05070 */
[----:B------:R-:W-:Y:S01]  /*5920*/  IMAD.MOV.U32 R165, RZ, RZ, 0x2 ;  /* 0x00000002ffa57424 */ /* 0x000fe200078e00ff */
[----:B------:R-:W-:Y:S01]  /*5930*/  LOP3.LUT R7, R5, 0x1c0, RZ, 0xc0, !PT ;  /* 0x000001c005077812 */ /* 0x000fe200078ec0ff */
[----:B------:R-:W-:Y:S01]  /*5940*/  UIADD3 UR4, UPT, UPT, UR44, 0x400, URZ ;  /* 0x000004002c047890 */ /* 0x000fe2000fffe0ff */
[----:B------:R-:W-:Y:S01]  /*5950*/  LOP3.LUT R69, R69, 0x600000, RZ, 0xc0, !PT ;  /* 0x0060000045457812 */ /* 0x000fe200078ec0ff */
[----:B------:R-:W-:Y:S01]  /*5960*/  IMAD.MOV.U32 R164, RZ, RZ, 0x4 ;  /* 0x00000004ffa47424 */ /* 0x000fe200078e00ff */
[----:B------:R-:W2:Y:S01]  /*5970*/  LDC.64 R146, c[0x0][0x890] ;  /* 0x00022400ff927b82 */ /* 0x000ea20000000a00 */
[----:B------:R-:W-:Y:S01]  /*5980*/  R2P PR, R166, 0x6 ;  /* 0x00000006a6007804 */ /* 0x000fe20000000000 */
[----:B------:R-:W-:Y:S01]  /*5990*/  IMAD.MOV.U32 R68, RZ, RZ, RZ ;  /* 0x000000ffff447224 */ /* 0x000fe200078e00ff */
[----:B------:R-:W-:Y:S01]  /*59a0*/  LOP3.LUT R148, R7, 0x38, R148, 0xf8, !PT ;  /* 0x0000003807947812 */ /* 0x000fe200078ef894 */
[----:B------:R-:W-:Y:S01]  /*59b0*/  IMAD.MOV.U32 R162, RZ, RZ, RZ ;  /* 0x000000ffffa27224 */ /* 0x000fe200078e00ff */
[----:B------:R-:W-:Y:S01]  /*59c0*/  P2R R4, PR, RZ, 0x1 ;  /* 0x00000001ff047803 */ /* 0x000fe20000000000 */
[----:B------:R-:W-:Y:S01]  /*59d0*/  IMAD.MOV.U32 R155, RZ, RZ, RZ ;  /* 0x000000ffff9b7224 */ /* 0x000fe200078e00ff */
[----:B------:R-:W-:Y:S01]  /*59e0*/  LOP3.LUT R148, R148, 0x1e00, R5, 0xf8, !PT ;  /* 0x00001e0094947812 */ /* 0x000fe200078ef805 */
[----:B------:R-:W3:Y:S01]  /*59f0*/  LDC.64 R142, c[0x0][0x8b0] ;  /* 0x00022c00ff8e7b82 */ /* 0x000ee20000000a00 */
[----:B------:R-:W4:Y:S01]  /*5a00*/  LDS R0, [UR44+0x100] ;  /* 0x0001002cff007984 */ /* 0x000f220008000800 */
[----:B------:R-:W-:Y:S01]  /*5a10*/  LOP3.LUT R166, R166, 0x60, RZ, 0xc0, !PT ;  /* 0x00000060a6a67812 */ /* 0x000fe200078ec0ff */
[----:B------:R-:W-:Y:S01]  /*5a20*/  IMAD.U32 R153, RZ, RZ, UR4 ;  /* 0x00000004ff997e24 */ /* 0x000fe2000f8e00ff */
[----:B------:R-:W-:Y:S01]  /*5a30*/  MOV R161, RZ ;  /* 0x000000ff00a17202 */ /* 0x000fe20000000f00 */
[----:B------:R-:W1:Y:S01]  /*5a40*/  LDCU UR60, c[0x0][0x370] ;  /* 0x00006e00ff3c77ac */ /* 0x000e620008000800 */
[----:B------:R-:W-:-:S02]  /*5a50*/  SEL R165, R165, 0xfffffffe, !P1 ;  /* 0xfffffffea5a57807 */ /* 0x000fc40004800000 */
[----:B------:R-:W1:Y:S01]  /*5a60*/  LDC.64 R140, c[0x0][0x8a8] ;  /* 0x00022a00ff8c7b82 */ /* 0x000e620000000a00 */
[----:B------:R-:W-:Y:S01]  /*5a70*/  SEL R164, R164, 0xfffffffc, !P2 ;  /* 0xfffffffca4a47807 */ /* 0x000fe20005000000 */
[----:B------:R-:W1:Y:S01]  /*5a80*/  LDCU UR43, c[0x0][0xb0c] ;  /* 0x00016180ff2b77ac */ /* 0x000e620008000800 */
[----:B------:R-:W1:Y:S01]  /*5a90*/  LDCU UR39, c[0x0][0xb30] ;  /* 0x00016600ff2777ac */ /* 0x000e620008000800 */
[----:B------:R-:W1:Y:S01]  /*5aa0*/  LDCU.64 UR54, c[0x0][0x888] ;  /* 0x00011100ff3677ac */ /* 0x000e620008000a00 */
[----:B------:R-:W1:Y:S01]  /*5ab0*/  LDCU.64 UR40, c[0x0][0xb28] ;  /* 0x00016500ff2877ac */ /* 0x000e620008000a00 */
[----:B------:R-:W1:Y:S01]  /*5ac0*/  LDCU.128 UR56, c[0x0][0xb10] ;  /* 0x00016200ff3877ac */ /* 0x000e620008000c00 */
[----:B------:R-:W1:Y:S01]  /*5ad0*/  LDCU UR53, c[0x0][0x374] ;  /* 0x00006e80ff3577ac */ /* 0x000e620008000800 */
[----:B------:R-:W-:Y:S01]  /*5ae0*/  UMOV UR47, URZ ;  /* 0x000000ff002f7c82 */ /* 0x000fe20008000000 */
[----:B------:R-:W-:Y:S01]  /*5af0*/  UMOV UR46, URZ ;  /* 0x000000ff002e7c82 */ /* 0x000fe20008000000 */
[----:B--2-4-:R-:W-:-:S07]  /*5b00*/  IMAD.IADD R69, R0, 0x1, R69 ;  /* 0x0000000100457824 */ /* 0x014fce00078e0245 */
.L_x_144:
[----:B------:R-:W-:Y:S02]  /*5b10*/  LEA R3, R155, UR44, 0x3 ;  /* 0x0000002c9b037c11 */ /* 0x000fe4000f8e18ff */
[----:B------:R-:W-:Y:S02]  /*5b20*/  SHF.L.U32 R0, R161, 0x1f, RZ ;  /* 0x0000001fa1007819 */ /* 0x000fe400000006ff */
[----:B-1----:R-:W-:Y:S02]  /*5b30*/  LEA R5, R155, UR44, 0x4 ;  /* 0x0000002c9b057c11 */ /* 0x002fe4000f8e20ff */
[----:B------:R-:W2:Y:S02]  /*5b40*/  SYNCS.PHASECHK.TRANS64.TRYWAIT P0, [R3+URZ+0x70], R0 ;  /* 0x00007000030075a7 */ /* 0x000ea400080011ff */
[----:B--2---:R-:W-:Y:S05]  /*5b50*/  @!P0 BRA `(.L_x_101) ;  /* 0x0000006800ec8947 */ /* 0x004fea0003800000 */
.L_x_187:
        /* <DEDUP_REMOVED lines=8> */
[----:B----4-:R-:W-:Y:S11]  /*5be0*/  LOP3.LUT P0, RZ, R6, 0x1, RZ, 0xc0, !PT ;  /* 0x0000000106ff7812 */ /* 0x010ff6000780c0ff */
[----:B------:R-:W-:Y:S02]  /*5bf0*/  @!UPT UIADD3 URZ, UPT, UPT, URZ, URZ, URZ ;  /* 0x000000fffffff290 */ /* 0x000fe4000fffe0ff */
[----:B-1----:R-:W-:Y:S01]  /*5c00*/  VOTEU.ANY UP1, P0 ;  /* 0x0000000000ff7886 */ /* 0x002fe20000020100 */
[----:B------:R-:W-:Y:S01]  /*5c10*/  PLOP3.LUT P0, PT, PT, PT, UP1, 0x80, 0x8 ;  /* 0x000000000008781c */ /* 0x000fe20003f0f018 */
[----:B------:R-:W-:Y:S11]  /*5c20*/  UP2UR UR62, UPR, URZ, 0x2 ;  /* 0x00000002ff3e7883 */ /* 0x000ff60008000000 */
[----:B------:R-:W-:Y:S01]  /*5c30*/  @!UPT UIADD3 URZ, UPT, UPT, URZ, URZ, URZ ;  /* 0x000000fffffff290 */ /* 0x000fe2000fffe0ff */
[----:B--2---:R-:W-:Y:S02]  /*5c40*/  @P0 SHF.R.U32.HI R0, RZ, 0x10, R5 ;  /* 0x00000010ff000819 */ /* 0x004fe40000011605 */
        /* <DEDUP_REMOVED lines=12> */
[----:B------:R-:W2:Y:S01]  /*5d10*/  LDCU UR12, c[0x0][0xb20] ;  /* 0x00016400ff0c77ac */ /* 0x000ea20008000800 */
[----:B------:R-:W-:Y:S02]  /*5d20*/  UIMAD.WIDE.U32 UR4, UR53, UR59, URZ ;  /* 0x0000003b350472a5 */ /* 0x000fe4000f8e00ff */
[----:B------:R-:W-:Y:S02]  /*5d30*/  UIMAD.WIDE.U32 UR6, UR60, UR56, URZ ;  /* 0x000000383c0672a5 */ /* 0x000fe4000f8e00ff */
[----:B------:R-:W-:Y:S02]  /*5d40*/  UISETP.NE.AND UP0, UPT, UR58, 0x1, UPT ;  /* 0x000000013a00788c */ /* 0x000fe4000bf05270 */
[----:B------:R-:W-:Y:S02]  /*5d50*/  UIMAD.WIDE.U32 UR8, UR37, UR59, URZ ;  /* 0x0000003b250872a5 */ /* 0x000fe4000f8e00ff */
[----:B------:R-:W-:Y:S02]  /*5d60*/  UIMAD.WIDE.U32 UR10, UR38, UR56, URZ ;  /* 0x00000038260a72a5 */ /* 0x000fe4000f8e00ff */
[----:B------:R-:W-:Y:S02]  /*5d70*/  UISETP.NE.AND UP1, UPT, UR43, 0x1, UPT ;  /* 0x000000012b00788c */ /* 0x000fe4000bf25270 */
[----:B------:R-:W-:Y:S01]  /*5d80*/  UISETP.NE.AND UP2, UPT, UR42, 0x1, UPT ;  /* 0x000000012a00788c */ /* 0x000fe2000bf45270 */
[----:B------:R-:W-:Y:S02]  /*5d90*/  UMOV UR4, UR5 ;  /* 0x0000000500047c82 */ /* 0x000fe40008000000 */
[----:B--2---:R-:W-:Y:S03]  /*5da0*/  USHF.R.U32.HI UR5, URZ, UR12, UR4 ;  /* 0x0000000cff057299 */ /* 0x004fe60008011604 */
[----:B------:R-:W-:Y:S02]  /*5db0*/  UMOV UR4, UR7 ;  /* 0x0000000700047c82 */ /* 0x000fe40008000000 */
[----:B------:R-:W-:Y:S02]  /*5dc0*/  USHF.R.U32.HI UR7, URZ, UR57, UR4 ;  /* 0x00000039ff077299 */ /* 0x000fe40008011604 */
[----:B------:R-:W-:Y:S02]  /*5dd0*/  USEL UR4, UR53, UR5, !UP0 ;  /* 0x0000000535047287 */ /* 0x000fe4000c000000 */
[----:B------:R-:W-:Y:S01]  /*5de0*/  USEL UR7, UR60, UR7, !UP1 ;  /* 0x000000073c077287 */ /* 0x000fe2000c800000 */
[----:B------:R-:W-:Y:S01]  /*5df0*/  UMOV UR5, UR9 ;  /* 0x0000000900057c82 */ /* 0x000fe20008000000 */
[----:B------:R-:W-:Y:S02]  /*5e00*/  UIMAD.WIDE.U32 UR8, UR4, UR40, URZ ;  /* 0x00000028040872a5 */ /* 0x000fe4000f8e00ff */
[----:B------:R-:W-:Y:S03]  /*5e10*/  USHF.R.U32.HI UR6, URZ, UR12, UR5 ;  /* 0x0000000cff067299 */ /* 0x000fe60008011605 */
[----:B------:R-:W-:Y:S01]  /*5e20*/  UMOV UR5, UR11 ;  /* 0x0000000b00057c82 */ /* 0x000fe20008000000 */
[----:B------:R-:W-:Y:S02]  /*5e30*/  UIMAD.WIDE.U32 UR10, UR7, UR40, URZ ;  /* 0x00000028070a72a5 */ /* 0x000fe4000f8e00ff */
[----:B------:R-:W-:Y:S02]  /*5e40*/  USHF.R.U32.HI UR12, URZ, UR57, UR5 ;  /* 0x00000039ff0c7299 */ /* 0x000fe40008011605 */
[----:B------:R-:W-:Y:S01]  /*5e50*/  USEL UR6, UR37, UR6, !UP0 ;  /* 0x0000000625067287 */ /* 0x000fe2000c000000 */
[----:B------:R-:W-:Y:S02]  /*5e60*/  UMOV UR5, UR9 ;  /* 0x0000000900057c82 */ /* 0x000fe40008000000 */
[----:B------:R-:W-:Y:S01]  /*5e70*/  UMOV UR10, UR11 ;  /* 0x0000000b000a7c82 */ /* 0x000fe20008000000 */
[----:B------:R-:W-:Y:S02]  /*5e80*/  @UP2 USHF.R.U32.HI UR4, URZ, UR41, UR5 ;  /* 0x00000029ff042299 */ /* 0x000fe40008011605 */
[----:B------:R-:W-:Y:S02]  /*5e90*/  @UP2 USHF.R.U32.HI UR7, URZ, UR41, UR10 ;  /* 0x00000029ff072299 */ /* 0x000fe4000801160a */
[----:B------:R-:W-:Y:S02]  /*5ea0*/  UIMAD UR4, UR42, UR4, URZ ;  /* 0x000000042a0472a4 */ /* 0x000fe4000f8e02ff */
        /* <DEDUP_REMOVED lines=8> */
[----:B------:R-:W-:Y:S02]  /*5f30*/  USEL UR11, UR6, UR4, !UP2 ;  /* 0x00000004060b7287 */ /* 0x000fe4000d000000 */
[----:B------:R-:W-:Y:S02]  /*5f40*/  UIADD3 UR8, UPT, UPT, -UR5, URZ, URZ ;  /* 0x000000ff05087290 */ /* 0x000fe4000fffe1ff */
[----:B------:R-:W-:Y:S01]  /*5f50*/  UIADD3 UR10, UPT, UPT, -UR11, URZ, URZ ;  /* 0x000000ff0b0a7290 */ /* 0x000fe2000fffe1ff */
[----:B------:R-:W-:Y:S01]  /*5f60*/  @!UP0 UMOV UR4, UR9 ;  /* 0x0000000900048c82 */ /* 0x000fe20008000000 */
[----:B------:R-:W-:Y:S02]  /*5f70*/  UIADD3 UR9, UPT, UPT, -UR6, URZ, URZ ;  /* 0x000000ff06097290 */ /* 0x000fe4000fffe1ff */
[----:B------:R-:W-:Y:S02]  /*5f80*/  @!UP0 USHF.R.U32.HI UR4, URZ, UR41, UR4 ;  /* 0x00000029ff048299 */ /* 0x000fe40008011604 */
[----:B------:R-:W-:Y:S02]  /*5f90*/  UIMAD UR10, UR42, UR10, UR6 ;  /* 0x0000000a2a0a72a4 */ /* 0x000fe4000f8e0206 */
[----:B------:R-:W-:Y:S04]  /*5fa0*/  @!UP0 USEL UR4, UR5, UR4, !UP2 ;  /* 0x0000000405048287 */ /* 0x000fe8000d000000 */
[----:B------:R-:W-:Y:S02]  /*5fb0*/  @!UP0 UIMAD UR10, UR7, UR10, UR4 ;  /* 0x0000000a070a82a4 */ /* 0x000fe4000f8e0204 */
[----:B------:R-:W-:Y:S02]  /*5fc0*/  @!UP0 UIADD3 UR11, UPT, UPT, UR11, -UR4, URZ ;  /* 0x800000040b0b8290 */ /* 0x000fe4000fffe0ff */
[----:B------:R-:W-:Y:S02]  /*5fd0*/  UIMAD UR7, UR43, UR8, UR38 ;  /* 0x000000082b0772a4 */ /* 0x000fe4000f8e0226 */
[----:B------:R-:W-:Y:S02]  /*5fe0*/  @!UP0 UIMAD UR6, UR11, UR42, UR5 ;  /* 0x0000002a0b0682a4 */ /* 0x000fe4000f8e0205 */
[----:B------:R-:W-:Y:S01]  /*5ff0*/  UIMAD UR4, UR58, UR9, UR37 ;  /* 0x000000093a0472a4 */ /* 0x000fe2000f8e0225 */
[----:B------:R-:W-:Y:S02]  /*6000*/  @!UP0 UMOV UR5, UR10 ;  /* 0x0000000a00058c82 */ /* 0x000fe40008000000 */
[----:B------:R-:W-:Y:S02]  /*6010*/  UIMAD UR38, UR5, UR43, UR7 ;  /* 0x0000002b052672a4 */ /* 0x000fe4000f8e0207 */
[----:B------:R-:W-:Y:S11]  /*6020*/  UIMAD UR37, UR6, UR58, UR4 ;  /* 0x0000003a062572a4 */ /* 0x000ff6000f8e0204 */
[----:B------:R-:W-:Y:S01]  /*6030*/  @!UPT UIADD3 URZ, UPT, UPT, URZ, URZ, URZ ;  /* 0x000000fffffff290 */ /* 0x000fe2000fffe0ff */
.L_x_102:
[----:B------:R-:W-:Y:S01]  /*6040*/  UISETP.NE.AND UP0, UPT, UR39, 0x1, UPT ;  /* 0x000000012700788c */ /* 0x000fe2000bf05270 */
[----:B------:R-:W-:Y:S01]  /*6050*/  LOP3.LUT P0, RZ, R153, 0x3f0, RZ, 0xc0, !PT ;  /* 0x000003f099ff7812 */ /* 0x000fe2000780c0ff */
[----:B------:R-:W-:Y:S01]  /*6060*/  USHF.L.U32 UR50, UR16, 0x7, URZ ;  /* 0x0000000710327899 */ /* 0x000fe200080006ff */
[----:B------:R-:W-:Y:S01]  /*6070*/  BSSY.RECONVERGENT B6, `(.L_x_103) ;  /* 0x0000034000067945 */ /* 0x000fe20003800200 */
[----:B------:R-:W-:Y:S01]  /*6080*/  USHF.L.U32 UR49, UR20, 0x8, URZ ;  /* 0x0000000814317899 */ /* 0x000fe200080006ff */
[----:B------:R-:W-:Y:S06]  /*6090*/  IADD3 R155, PT, PT, R155, 0x1, RZ ;  /* 0x000000019b9b7810 */ /* 0x000fec0007ffe0ff */
[----:B------:R-:W2:Y:S01]  /*60a0*/  @!UP0 LDCU.128 UR12, c[0x0][0xb10] ;  /* 0x00016200ff0c87ac */ /* 0x000ea20008000c00 */
[----:B------:R-:W4:Y:S01]  /*60b0*/  @!UP0 LDCU UR5, c[0x0][0xb0c] ;  /* 0x00016180ff0587ac */ /* 0x000f220008000800 */
[----:B------:R-:W3:Y:S01]  /*60c0*/  @!UP0 LDCU UR10, c[0x0][0xb20] ;  /* 0x00016400ff0a87ac */ /* 0x000ee20008000800 */
[----:B--2---:R-:W-:Y:S02]  /*60d0*/  UIMAD.WIDE.U32 UR8, UR38, UR12, URZ ;  /* 0x0000000c260872a5 */ /* 0x004fe4000f8e00ff */
[----:B------:R-:W-:Y:S02]  /*60e0*/  UIMAD.WIDE.U32 UR6, UR37, UR15, URZ ;  /* 0x0000000f250672a5 */ /* 0x000fe4000f8e00ff */
[----:B------:R-:W-:Y:S03]  /*60f0*/  @!UP0 UISETP.NE.AND UP1, UPT, UR14, 0x1, UPT ;  /* 0x000000010e00888c */ /* 0x000fe6000bf25270 */
[----:B------:R-:W-:Y:S01]  /*6100*/  @!UP0 UMOV UR4, UR9 ;  /* 0x0000000900048c82 */ /* 0x000fe20008000000 */
[----:B----4-:R-:W-:Y:S02]  /*6110*/  @!UP0 UISETP.NE.AND UP2, UPT, UR5, 0x1, UPT ;  /* 0x000000010500888c */ /* 0x010fe4000bf45270 */
[----:B------:R-:W-:Y:S01]  /*6120*/  @!UP0 USHF.R.U32.HI UR4, URZ, UR13, UR4 ;  /* 0x0000000dff048299 */ /* 0x000fe20008011604 */
[----:B------:R-:W-:Y:S02]  /*6130*/  @!UP0 UMOV UR6, UR7 ;  /* 0x0000000700068c82 */ /* 0x000fe40008000000 */
[----:B---3--:R-:W-:Y:S02]  /*6140*/  @!UP0 USHF.R.U32.HI UR6, URZ, UR10, UR6 ;  /* 0x0000000aff068299 */ /* 0x008fe40008011606 */
[----:B------:R-:W-:Y:S02]  /*6150*/  @!UP0 USEL UR7, UR38, UR4, !UP2 ;  /* 0x0000000426078287 */ /* 0x000fe4000d000000 */
[----:B------:R-:W-:Y:S04]  /*6160*/  @!UP0 USEL UR6, UR37, UR6, !UP1 ;  /* 0x0000000625068287 */ /* 0x000fe8000c800000 */
[----:B------:R-:W-:Y:S02]  /*6170*/  @!UP0 UIADD3 UR4, UPT, UPT, -UR7, UR6, URZ ;  /* 0x0000000607048290 */ /* 0x000fe4000fffe1ff */
[----:B------:R-:W-:Y:S02]  /*6180*/  @!UP0 UIADD3 UR6, UPT, UPT, UR7, -UR6, URZ ;  /* 0x8000000607068290 */ /* 0x000fe4000fffe0ff */
[----:B------:R-:W-:Y:S02]  /*6190*/  @!UP0 UIMAD UR38, UR4, UR5, UR38 ;  /* 0x00000005042682a4 */ /* 0x000fe4000f8e0226 */
[----:B------:R-:W-:Y:S01]  /*61a0*/  @!UP0 UIMAD UR37, UR6, UR14, UR37 ;  /* 0x0000000e062582a4 */ /* 0x000fe2000f8e0225 */
[----:B------:R-:W-:Y:S11]  /*61b0*/  @!P0 BRA `(.L_x_104) ;  /* 0x00000000007c8947 */ /* 0x000ff60003800000 */
[----:B------:R-:W2:Y:S01]  /*61c0*/  LDCU.64 UR8, c[0x4][0x80] ;  /* 0x01001000ff0877ac */ /* 0x000ea20008000a00 */
[----:B------:R-:W-:Y:S01]  /*61d0*/  MOV R2, 0x0 ;  /* 0x0000000000027802 */ /* 0x000fe20000000f00 */
[----:B------:R-:W-:Y:S02]  /*61e0*/  HFMA2 R12, -RZ, RZ, 0, 5.9604644775390625e-08 ;  /* 0x00000001ff0c7431 */ /* 0x000fe400000001ff */
[----:B------:R-:W-:Y:S01]  /*61f0*/  IMAD.MOV.U32 R8, RZ, RZ, 0x70 ;  /* 0x00000070ff087424 */ /* 0x000fe200078e00ff */
[----:B------:R3:W4:Y:S01]  /*6200*/  LDC.64 R14, c[0x4][R2] ;  /* 0x01000000020e7b82 */ /* 0x0007220000000a00 */
[----:B------:R-:W1:Y:S01]  /*6210*/  LDCU.64 UR6, c[0x4][0x88] ;  /* 0x01001100ff0677ac */ /* 0x000e620008000a00 */
[----:B------:R-:W-:Y:S01]  /*6220*/  IMAD.MOV.U32 R13, RZ, RZ, RZ ;  /* 0x000000ffff0d7224 */ /* 0x000fe200078e00ff */
[----:B------:R-:W1:Y:S01]  /*6230*/  LDCU.64 UR4, c[0x4][0x8] ;  /* 0x01000100ff0477ac */ /* 0x000e620008000a00 */
[----:B--2---:R-:W-:Y:S01]  /*6240*/  MOV R5, UR9 ;  /* 0x0000000900057c02 */ /* 0x004fe20008000f00 */
[----:B------:R-:W-:Y:S01]  /*6250*/  IMAD.U32 R4, RZ, RZ, UR8 ;  /* 0x00000008ff047e24 */ /* 0x000fe2000f8e00ff */
[----:B-1----:R-:W-:Y:S01]  /*6260*/  MOV R7, UR7 ;  /* 0x0000000700077c02 */ /* 0x002fe20008000f00 */
[----:B------:R-:W-:Y:S01]  /*6270*/  IMAD.U32 R6, RZ, RZ, UR6 ;  /* 0x00000006ff067e24 */ /* 0x000fe2000f8e00ff */
[----:B------:R-:W-:Y:S01]  /*6280*/  MOV R11, UR5 ;  /* 0x00000005000b7c02 */ /* 0x000fe20008000f00 */
[----:B------:R-:W-:Y:S02]  /*6290*/  IMAD.U32 R10, RZ, RZ, UR4 ;  /* 0x00000004ff0a7e24 */ /* 0x000fe4000f8e00ff */
[----:B------:R-:W-:Y:S07]  /*62a0*/  LEPC R20, `(.L_x_105) ;  /* 0x000000001014794e */ /* 0x000fee0000000000 */
[----:B---345:R-:W-:Y:S05]  /*62b0*/  CALL.ABS.NOINC R14 ;  /* 0x000000000e007343 */ /* 0x038fea0003c00000 */
.L_x_105:
[----:B------:R-:W1:Y:S01]  /*62c0*/  LDCU.64 UR8, c[0x4][0x80] ;  /* 0x01001000ff0877ac */ /* 0x000e620008000a00 */
[----:B------:R-:W2:Y:S01]  /*62d0*/  LDC.64 R2, c[0x4][R2] ;  /* 0x0100000002027b82 */ /* 0x000ea20000000a00 */
[----:B------:R-:W-:Y:S02]  /*62e0*/  HFMA2 R12, -RZ, RZ, 0, 5.9604644775390625e-08 ;  /* 0x00000001ff0c7431 */ /* 0x000fe400000001ff */
[----:B------:R-:W-:Y:S02]  /*62f0*/  IMAD.MOV.U32 R8, RZ, RZ, 0x70 ;  /* 0x00000070ff087424 */ /* 0x000fe400078e00ff */
[----:B------:R-:W-:Y:S01]  /*6300*/  IMAD.MOV.U32 R13, RZ, RZ, RZ ;  /* 0x000000ffff0d7224 */ /* 0x000fe200078e00ff */
[----:B------:R-:W3:Y:S01]  /*6310*/  LDCU.64 UR6, c[0x4][0x88] ;  /* 0x01001100ff0677ac */ /* 0x000ee20008000a00 */
[----:B------:R-:W4:Y:S01]  /*6320*/  LDCU.64 UR4, c[0x4][0x8] ;  /* 0x01000100ff0477ac */ /* 0x000f220008000a00 */
[----:B-1----:R-:W-:Y:S02]  /*6330*/  MOV R4, UR8 ;  /* 0x0000000800047c02 */ /* 0x002fe40008000f00 */
[----:B------:R-:W-:Y:S02]  /*6340*/  MOV R5, UR9 ;  /* 0x0000000900057c02 */ /* 0x000fe40008000f00 */
[----:B---3--:R-:W-:Y:S01]  /*6350*/  MOV R7, UR7 ;  /* 0x0000000700077c02 */ /* 0x008fe20008000f00 */
[----:B------:R-:W-:Y:S01]  /*6360*/  IMAD.U32 R6, RZ, RZ, UR6 ;  /* 0x00000006ff067e24 */ /* 0x000fe2000f8e00ff */
[----:B----4-:R-:W-:Y:S01]  /*6370*/  MOV R11, UR5 ;  /* 0x00000005000b7c02 */ /* 0x010fe20008000f00 */
[----:B------:R-:W-:Y:S02]  /*6380*/  IMAD.U32 R10, RZ, RZ, UR4 ;  /* 0x00000004ff0a7e24 */ /* 0x000fe4000f8e00ff */
[----:B------:R-:W-:Y:S07]  /*6390*/  LEPC R20, `(.L_x_104) ;  /* 0x000000001014794e */ /* 0x000fee0000000000 */
[----:B--2---:R-:W-:Y:S05]  /*63a0*/  CALL.ABS.NOINC R2 ;  /* 0x0000000002007343 */ /* 0x004fea0003c00000 */
.L_x_104:
[----:B------:R-:W-:Y:S05]  /*63b0*/  BSYNC.RECONVERGENT B6 ;  /* 0x0000000000067941 */ /* 0x000fea0003800200 */
.L_x_103:
[----:B------:R-:W-:Y:S02]  /*63c0*/  ISETP.NE.U32.AND P0, PT, RZ, UR54, PT ;  /* 0x00000036ff007c0c */ /* 0x000fe4000bf05070 */
[C---:B------:R-:W-:Y:S02]  /*63d0*/  ISETP.NE.U32.AND P1, PT, R146.reuse, RZ, PT ;  /* 0x000000ff9200720c */ /* 0x040fe40003f25070 */
[----:B------:R-:W-:Y:S02]  /*63e0*/  ISETP.NE.U32.AND P4, PT, R146, RZ, PT ;  /* 0x000000ff9200720c */ /* 0x000fe40003f85070 */
[----:B------:R-:W-:Y:S02]  /*63f0*/  ISETP.NE.AND.EX P0, PT, RZ, UR55, PT, P0 ;  /* 0x00000037ff007c0c */ /* 0x000fe4000bf05300 */
[C---:B------:R-:W-:Y:S02]  /*6400*/  ISETP.NE.AND.EX P1, PT, R147.reuse, RZ, PT, P1 ;  /* 0x000000ff9300720c */ /* 0x040fe40003f25310 */
[----:B------:R-:W-:Y:S02]  /*6410*/  ISETP.NE.AND.EX P4, PT, R147, RZ, P0, P4 ;  /* 0x000000ff9300720c */ /* 0x000fe40000785340 */
[----:B------:R-:W-:Y:S02]  /*6420*/  ISETP.NE.U32.AND P5, PT, R142, RZ, PT ;  /* 0x000000ff8e00720c */ /* 0x000fe40003fa5070 */
[----:B------:R-:W-:Y:S02]  /*6430*/  ISETP.NE.U32.AND P3, PT, RZ, UR54, PT ;  /* 0x00000036ff007c0c */ /* 0x000fe4000bf65070 */
[----:B------:R-:W-:Y:S02]  /*6440*/  PLOP3.LUT P2, PT, PT, PT, PT, 0x8, 0x80 ;  /* 0x000000000080781c */ /* 0x000fe40003f4e170 */
[----:B------:R-:W-:Y:S02]  /*6450*/  ISETP.NE.AND.EX P5, PT, R143, RZ, PT, P5 ;  /* 0x000000ff8f00720c */ /* 0x000fe40003fa5350 */
[----:B------:R-:W-:Y:S03]  /*6460*/  ISETP.NE.AND.EX P3, PT, RZ, UR55, PT, P3 ;  /* 0x00000037ff007c0c */ /* 0x000fe6000bf65330 */
[----:B------:R-:W-:Y:S01]  /*6470*/  @!P4 PLOP3.LUT P2, PT, P1, PT, PT, 0x80, 0x8 ;  /* 0x000000000008c81c */ /* 0x000fe20000f4f070 */
[----:B------:R-:W-:Y:S01]  /*6480*/  @!UPT UIADD3 URZ, UPT, UPT, URZ, URZ, URZ ;  /* 0x000000fffffff290 */ /* 0x000fe2000fffe0ff */
[----:B------:R-:W-:Y:S11]  /*6490*/  @!P1 BRA `(.L_x_106) ;  /* 0x0000000000309947 */ /* 0x000ff60003800000 */
[----:B------:R-:W-:Y:S01]  /*64a0*/  ISETP.NE.U32.AND P0, PT, R144, RZ, PT ;  /* 0x000000ff9000720c */ /* 0x000fe20003f05070 */
[----:B------:R-:W2:Y:S01]  /*64b0*/  LDCU.64 UR4, c[0x0][0x358] ;  /* 0x00006b00ff0477ac */ /* 0x000ea20008000a00 */
[----:B------:R-:W-:Y:S02]  /*64c0*/  IMAD.MOV.U32 R150, RZ, RZ, 0x1 ;  /* 0x00000001ff967424 */ /* 0x000fe400078e00ff */
[----:B------:R-:W-:Y:S11]  /*64d0*/  ISETP.NE.AND.EX P0, PT, R145, RZ, PT, P0 ;  /* 0x000000ff9100720c */ /* 0x000ff60003f05300 */
[----:B------:R-:W-:Y:S02]  /*64e0*/  @!UPT UIADD3 URZ, UPT, UPT, URZ, URZ, URZ ;  /* 0x000000fffffff290 */ /* 0x000fe4000fffe0ff */
[----:B------:R-:W3:Y:S01]  /*64f0*/  @P0 LDC.64 R2, c[0x0][0x888] ;  /* 0x00022200ff020b82 */ /* 0x000ee20000000a00 */
[----:B-1----:R-:W-:Y:S04]  /*6500*/  @P0 IMAD R0, R146, UR36, RZ ;  /* 0x0000002492000c24 */ /* 0x002fe8000f8e02ff */
[----:B---3--:R-:W-:Y:S04]  /*6510*/  @P0 IMAD.WIDE R2, R0, 0x4, R2 ;  /* 0x0000000400020825 */ /* 0x008fe800078e0202 */
[----:B------:R-:W-:Y:S01]  /*6520*/  HFMA2 R0, -RZ, RZ, 0, 5.9604644775390625e-08 ;  /* 0x00000001ff007431 */ /* 0x000fe200000001ff */
[----:B--2--5:R2:W5:Y:S04]  /*6530*/  @P0 LDG.E R73, desc[UR4][R2.64] ;  /* 0x0000000402490981 */ /* 0x024568000c1e1900 */
[----:B------:R-:W-:Y:S01]  /*6540*/  @!P0 PRMT R150, R0, 0x7610, R150 ;  /* 0x0000761000968816 */ /* 0x000fe20000000096 */
[----:B--2---:R-:W3:Y:S06]  /*6550*/  @!P0 LDC R73, c[0x0][0x880] ;  /* 0x00022000ff498b82 */ /* 0x004eec0000000800 */
.L_x_106:
[----:B------:R-:W-:Y:S05]  /*6560*/  @!P5 BRA `(.L_x_107) ;  /* 0x000000000024d947 */ /* 0x000fea0003800000 */
[----:B------:R-:W-:Y:S01]  /*6570*/  ISETP.NE.U32.AND P0, PT, R140, RZ, PT ;  /* 0x000000ff8c00720c */ /* 0x000fe20003f05070 */
[----:B------:R-:W2:Y:S03]  /*6580*/  LDCU.64 UR4, c[0x0][0x358] ;  /* 0x00006b00ff0477ac */ /* 0x000ea60008000a00 */
[----:B------:R-:W-:Y:S11]  /*6590*/  ISETP.NE.AND.EX P0, PT, R141, RZ, PT, P0 ;  /* 0x000000ff8d00720c */ /* 0x000ff60003f05300 */
[----:B------:R-:W-:Y:S02]  /*65a0*/  @!UPT UIADD3 URZ, UPT, UPT, URZ, URZ, URZ ;  /* 0x000000fffffff290 */ /* 0x000fe4000fffe0ff */
[----:B------:R-:W4:Y:S01]  /*65b0*/  @P0 LDC.64 R2, c[0x0][0x8a8] ;  /* 0x00022a00ff020b82 */ /* 0x000f220000000a00 */
[----:B-1----:R-:W-:Y:S04]  /*65c0*/  @P0 IMAD R0, R142, UR36, RZ ;  /* 0x000000248e000c24 */ /* 0x002fe8000f8e02ff */
[----:B----4-:R-:W-:Y:S05]  /*65d0*/  @P0 IMAD.WIDE R2, R0, 0x4, R2 ;  /* 0x0000000400020825 */ /* 0x010fea00078e0202 */
[----:B--2--5:R2:W5:Y:S02]  /*65e0*/  @P0 LDG.E R70, desc[UR4][R2.64] ;  /* 0x0000000402460981 */ /* 0x024564000c1e1900 */
[----:B--2---:R-:W4:Y:S02]  /*65f0*/  @!P0 LDC R70, c[0x0][0x8a0] ;  /* 0x00022800ff468b82 */ /* 0x004f240000000800 */
.L_x_107:
[----:B---3-5:R-:W-:Y:S01]  /*6600*/  FSETP.NEU.AND P0, PT, R73, RZ, PT ;  /* 0x000000ff4900720b */ /* 0x028fe20003f0d000 */
[----:B------:R-:W-:Y:S01]  /*6610*/  IMAD.SHL.U32 R170, R148, 0x2, RZ ;  /* 0x0000000294aa7824 */ /* 0x000fe200078e00ff */
[----:B------:R-:W-:Y:S01]  /*6620*/  SEL R3, RZ, 0xffffffff, P3 ;  /* 0xffffffffff037807 */ /* 0x000fe20001800000 */
[----:B------:R-:W-:Y:S01]  /*6630*/  IMAD.SHL.U32 R78, R164, 0x10, RZ ;  /* 0x00000010a44e7824 */ /* 0x000fe200078e00ff */
[----:B------:R-:W-:Y:S01]  /*6640*/  @!P4 LOP3.LUT P3, RZ, R150, 0xff, RZ, 0xc0, !PT ;  /* 0x000000ff96ffc812 */ /* 0x000fe2000786c0ff */
[----:B------:R-:W-:Y:S01]  /*6650*/  VIADD R169, R170, UR44 ;  /* 0x0000002caaa97c36 */ /* 0x000fe20008000000 */
[----:B------:R-:W-:Y:S01]  /*6660*/  @!P4 SEL R2, RZ, 0xffffffff, P0 ;  /* 0xffffffffff02c807 */ /* 0x000fe20000000000 */
[----:B------:R-:W-:Y:S01]  /*6670*/  IMAD.MOV.U32 R86, RZ, RZ, -0x10 ;  /* 0xfffffff0ff567424 */ /* 0x000fe200078e00ff */
[----:B------:R-:W-:Y:S01]  /*6680*/  LOP3.LUT R163, R163, 0x1, RZ, 0x3c, !PT ;  /* 0x00000001a3a37812 */ /* 0x000fe200078e3cff */
[----:B------:R-:W-:Y:S01]  /*6690*/  IMAD.SHL.U32 R84, R165, 0x10, RZ ;  /* 0x00000010a5547824 */ /* 0x000fe200078e00ff */
[----:B------:R-:W-:Y:S01]  /*66a0*/  @P2 SEL R2, R3, R2, !P3 ;  /* 0x0000000203022207 */ /* 0x000fe20005800000 */
[C---:B------:R-:W-:Y:S01]  /*66b0*/  IMAD.IADD R159, R169.reuse, 0x1, R78 ;  /* 0x00000001a99f7824 */ /* 0x040fe200078e024e */
[----:B------:R-:W-:Y:S01]  /*66c0*/  LEA R171, R68, UR44, 0x3 ;  /* 0x0000002c44ab7c11 */ /* 0x000fe2000f8e18ff */
[----:B------:R-:W-:Y:S01]  /*66d0*/  IMAD.IADD R168, R169, 0x1, R84 ;  /* 0x00000001a9a87824 */ /* 0x000fe200078e0254 */
[----:B------:R-:W-:Y:S01]  /*66e0*/  @!P4 LOP3.LUT R2, R2, 0x1, RZ, 0xc0, !PT ;  /* 0x000000010202c812 */ /* 0x000fe200078ec0ff */
[----:B------:R-:W-:Y:S01]  /*66f0*/  IMAD.IADD R157, R84, 0x1, R159 ;  /* 0x00000001549d7824 */ /* 0x000fe200078e029f */
[----:B-1----:R-:W-:Y:S01]  /*6700*/  SHF.L.U32 R0, R162, 0x1f, RZ ;  /* 0x0000001fa2007819 */ /* 0x002fe200000006ff */
[----:B------:R-:W-:Y:S01]  /*6710*/  BSSY B1, `(.L_x_108) ;  /* 0x0000049000017945 */ /* 0x000fe20003800000 */
[----:B------:R-:W-:Y:S01]  /*6720*/  ISETP.NE.U32.OR P5, PT, R2, 0x1, P4 ;  /* 0x000000010200780c */ /* 0x000fe200027a5470 */
[----:B------:R-:W-:Y:S01]  /*6730*/  IMAD.MOV.U32 R85, RZ, RZ, 0x1 ;  /* 0x00000001ff557424 */ /* 0x000fe200078e00ff */
[----:B------:R-:W-:Y:S01]  /*6740*/  LOP3.LUT P4, R154, R150, 0xff, RZ, 0xc0, !PT ;  /* 0x000000ff969a7812 */ /* 0x000fe2000788c0ff */
[----:B------:R-:W-:Y:S01]  /*6750*/  IMAD R71, R68, 0x100, R69 ;  /* 0x0000010044477824 */ /* 0x000fe200078e0245 */
[----:B------:R-:W-:Y:S01]  /*6760*/  SEL R2, RZ, 0xffffffff, P0 ;  /* 0xffffffffff027807 */ /* 0x000fe20000000000 */
[----:B------:R-:W-:Y:S01]  /*6770*/  IMAD.MOV.U32 R79, RZ, RZ, RZ ;  /* 0x000000ffff4f7224 */ /* 0x000fe200078e00ff */
[----:B------:R-:W-:Y:S02]  /*6780*/  P2R R167, PR, RZ, 0x20 ;  /* 0x00000020ffa77803 */ /* 0x000fe40000000000 */
[----:B------:R-:W-:Y:S02]  /*6790*/  CS2R R138, SRZ ;  /* 0x00000000008a7805 */ /* 0x000fe4000001ff00 */
[----:B------:R-:W-:Y:S02]  /*67a0*/  @P1 SEL R2, R3, R2, !P4 ;  /* 0x0000000203021207 */ /* 0x000fe40006000000 */
[----:B------:R-:W-:Y:S02]  /*67b0*/  CS2R R136, SRZ ;  /* 0x0000000000887805 */ /* 0x000fe4000001ff00 */
[----:B------:R-:W-:Y:S02]  /*67c0*/  CS2R R130, SRZ ;  /* 0x0000000000827805 */ /* 0x000fe4000001ff00 */
[----:B------:R-:W-:Y:S02]  /*67d0*/  CS2R R128, SRZ ;  /* 0x0000000000807805 */ /* 0x000fe4000001ff00 */
[----:B------:R-:W-:Y:S02]  /*67e0*/  LOP3.LUT R2, R2, 0x1, RZ, 0xc0, !PT ;  /* 0x0000000102027812 */ /* 0x000fe400078ec0ff */
[----:B------:R-:W-:Y:S02]  /*67f0*/  CS2R R122, SRZ ;  /* 0x00000000007a7805 */ /* 0x000fe4000001ff00 */
[----:B------:R-:W-:Y:S02]  /*6800*/  @P5 SHF.L.U32 R4, R163, 0x1f, RZ ;  /* 0x0000001fa3045819 */ /* 0x000fe400000006ff */
[----:B------:R-:W-:Y:S02]  /*6810*/  CS2R R120, SRZ ;  /* 0x0000000000787805 */ /* 0x000fe4000001ff00 */
[----:B------:R-:W-:Y:S02]  /*6820*/  ISETP.NE.U32.AND P0, PT, R2, 0x1, PT ;  /* 0x000000010200780c */ /* 0x000fe40003f05070 */
[----:B------:R-:W-:Y:S01]  /*6830*/  CS2R R114, SRZ ;  /* 0x0000000000727805 */ /* 0x000fe2000001ff00 */
[----:B------:R-:W1:Y:S01]  /*6840*/  @P5 SYNCS.PHASECHK.TRANS64.TRYWAIT P3, [UR44+0x20], R4 ;  /* 0x00002004ff0055a7 */ /* 0x000e62000806112c */
[----:B------:R-:W-:Y:S02]  /*6850*/  CS2R R112, SRZ ;  /* 0x0000000000707805 */ /* 0x000fe4000001ff00 */
[----:B------:R-:W-:Y:S02]  /*6860*/  P2R R87, PR, RZ, 0x1 ;  /* 0x00000001ff577803 */ /* 0x000fe40000000000 */
[----:B------:R-:W-:Y:S02]  /*6870*/  CS2R R106, SRZ ;  /* 0x00000000006a7805 */ /* 0x000fe4000001ff00 */
[----:B------:R-:W-:Y:S02]  /*6880*/  ISETP.NE.U32.AND P0, PT, R149, 0x1, PT ;  /* 0x000000019500780c */ /* 0x000fe40003f05070 */
[----:B------:R-:W-:Y:S02]  /*6890*/  CS2R R104, SRZ ;  /* 0x0000000000687805 */ /* 0x000fe4000001ff00 */
[----:B------:R-:W-:Y:S02]  /*68a0*/  CS2R R98, SRZ ;  /* 0x0000000000627805 */ /* 0x000fe4000001ff00 */
[----:B------:R-:W-:Y:S02]  /*68b0*/  CS2R R96, SRZ ;  /* 0x0000000000607805 */ /* 0x000fe4000001ff00 */
[----:B------:R-:W-:Y:S02]  /*68c0*/  SEL R86, R86, 0x10, !P0 ;  /* 0x0000001056567807 */ /* 0x000fe40004000000 */
[----:B------:R-:W-:Y:S02]  /*68d0*/  CS2R R90, SRZ ;  /* 0x00000000005a7805 */ /* 0x000fe4000001ff00 */
[----:B------:R-:W-:Y:S02]  /*68e0*/  CS2R R88, SRZ ;  /* 0x0000000000587805 */ /* 0x000fe4000001ff00 */
[----:B------:R-:W-:Y:S02]  /*68f0*/  CS2R R82, SRZ ;  /* 0x0000000000527805 */ /* 0x000fe4000001ff00 */
[----:B------:R-:W-:Y:S01]  /*6900*/  CS2R R80, SRZ ;  /* 0x0000000000507805 */ /* 0x000fe2000001ff00 */
[----:B------:R-:W-:Y:S02]  /*6910*/  IMAD.IADD R169, R169, 0x1, R86 ;  /* 0x00000001a9a97824 */ /* 0x000fe400078e0256 */
[C---:B------:R-:W-:Y:S01]  /*6920*/  IMAD.IADD R160, R86.reuse, 0x1, R168 ;  /* 0x0000000156a07824 */ /* 0x040fe200078e02a8 */
[----:B------:R2:W3:Y:S01]  /*6930*/  SYNCS.PHASECHK.TRANS64.TRYWAIT P2, [R171+URZ+0x90], R0 ;  /* 0x00009000ab0075a7 */ /* 0x0004e200080411ff */
[C---:B------:R-:W-:Y:S02]  /*6940*/  IMAD.IADD R158, R86.reuse, 0x1, R159 ;  /* 0x00000001569e7824 */ /* 0x040fe400078e029f */
[----:B------:R-:W-:Y:S01]  /*6950*/  IMAD.IADD R156, R86, 0x1, R157 ;  /* 0x00000001569c7824 */ /* 0x000fe200078e029d */
[----:B-1----:R-:W-:Y:S01]  /*6960*/  @P5 SEL R85, RZ, 0x1, !P3 ;  /* 0x00000001ff555807 */ /* 0x002fe20005800000 */
[----:B--2---:R-:W-:Y:S06]  /*6970*/  @!P5 BRA `(.L_x_109) ;  /* 0x000000000088d947 */ /* 0x004fec0003800000 */
[----:B------:R-:W-:Y:S01]  /*6980*/  IMAD.MOV.U32 R139, RZ, RZ, RZ ;  /* 0x000000ffff8b7224 */ /* 0x000fe200078e00ff */
[----:B------:R-:W-:Y:S01]  /*6990*/  ISETP.NE.AND P0, PT, R85, RZ, PT ;  /* 0x000000ff5500720c */ /* 0x000fe20003f05270 */
[----:B------:R-:W-:Y:S01]  /*69a0*/  BSSY B0, `(.L_x_110) ;  /* 0x0000014000007945 */ /* 0x000fe20003800000 */
[----:B------:R-:W-:Y:S02]  /*69b0*/  CS2R R82, SRZ ;  /* 0x0000000000527805 */ /* 0x000fe4000001ff00 */
        /* <DEDUP_REMOVED lines=13> */
[----:B------:R-:W-:Y:S01]  /*6a90*/  CS2R R136, SRZ ;  /* 0x0000000000887805 */ /* 0x000fe2000001ff00 */
[----:B------:R-:W-:Y:S06]  /*6aa0*/  @P0 BRA `(.L_x_111) ;  /* 0x00000000000c0947 */ /* 0x000fec0003800000 */
[----:B------:R-:W-:Y:S04]  /*6ab0*/  SHF.L.U32 R3, R163, 0x1f, RZ ;  /* 0x0000001fa3037819 */ /* 0x000fe800000006ff */
[----:B------:R-:W1:Y:S02]  /*6ac0*/  SYNCS.PHASECHK.TRANS64.TRYWAIT P0, [UR44+0x20], R3 ;  /* 0x00002003ff0075a7 */ /* 0x000e64000800112c */
[----:B-1----:R-:W-:Y:S05]  /*6ad0*/  @!P0 BRA `(.L_x_112) ;  /* 0x0000005c00208947 */ /* 0x002fea0003800000 */
.L_x_111:
[----:B------:R-:W-:Y:S05]  /*6ae0*/  BSYNC B0 ;  /* 0x0000000000007941 */ /* 0x000fea0003800000 */
.L_x_110:
[----:B------:R-:W-:Y:S01]  /*6af0*/  ISETP.NE.AND P0, PT, R87, RZ, PT ;  /* 0x000000ff5700720c */ /* 0x000fe20003f05270 */
[----:B------:R-:W-:Y:S11]  /*6b00*/  HFMA2 R79, -RZ, RZ, 0, 5.9604644775390625e-08 ;  /* 0x00000001ff4f7431 */ /* 0x000ff600000001ff */
[----:B------:R-:W-:Y:S01]  /*6b10*/  @!UPT UIADD3 URZ, UPT, UPT, URZ, URZ, URZ ;  /* 0x000000fffffff290 */ /* 0x000fe2000fffe0ff */
[----:B------:R2:W1:Y:S04]  /*6b20*/  @P0 LDS.128 R80, [R170+UR44+0x400] ;  /* 0x0004002caa500984 */ /* 0x0004680008000c00 */
[----:B------:R2:W1:Y:S04]  /*6b30*/  @P0 LDS.128 R88, [R169+0x400] ;  /* 0x00040000a9580984 */ /* 0x0004680000000c00 */
[----:B------:R2:W1:Y:S04]  /*6b40*/  @P0 LDS.128 R96, [R168+0x400] ;  /* 0x00040000a8600984 */ /* 0x0004680000000c00 */
[----:B------:R2:W1:Y:S04]  /*6b50*/  @P0 LDS.128 R104, [R160+0x400] ;  /* 0x00040000a0680984 */ /* 0x0004680000000c00 */
[----:B------:R2:W1:Y:S04]  /*6b60*/  @P0 LDS.128 R112, [R159+0x400] ;  /* 0x000400009f700984 */ /* 0x0004680000000c00 */
[----:B------:R2:W1:Y:S04]  /*6b70*/  @P0 LDS.128 R120, [R158+0x400] ;  /* 0x000400009e780984 */ /* 0x0004680000000c00 */
[----:B------:R2:W1:Y:S04]  /*6b80*/  @P0 LDS.128 R128, [R157+0x400] ;  /* 0x000400009d800984 */ /* 0x0004680000000c00 */
[----:B------:R2:W1:Y:S02]  /*6b90*/  @P0 LDS.128 R136, [R156+0x400] ;  /* 0x000400009c880984 */ /* 0x0004640000000c00 */
.L_x_109:
[----:B------:R-:W-:Y:S05]  /*6ba0*/  BSYNC B1 ;  /* 0x0000000000017941 */ /* 0x000fea0003800000 */
.L_x_108:
[----:B-1----:R-:W-:Y:S04]  /*6bb0*/  SHF.R.U32.HI R2, RZ, 0x15, R71 ;  /* 0x00000015ff027819 */ /* 0x002fe80000011647 */
[----:B------:R-:W-:Y:S01]  /*6bc0*/  LOP3.LUT P0, RZ, R2, 0x3, R151, 0x48, !PT ;  /* 0x0000000302ff7812 */ /* 0x000fe20007804897 */
[----:B------:R-:W-:Y:S01]  /*6bd0*/  @!UPT UIADD3 URZ, UPT, UPT, URZ, URZ, URZ ;  /* 0x000000fffffff290 */ /* 0x000fe2000fffe0ff */
[----:B---3--:R-:W-:Y:S11]  /*6be0*/  @P2 BRA `(.L_x_113) ;  /* 0x0000000000082947 */ /* 0x008ff60003800000 */
[----:B------:R-:W1:Y:S02]  /*6bf0*/  SYNCS.PHASECHK.TRANS64.TRYWAIT P1, [R171+URZ+0x90], R0 ;  /* 0x00009000ab0075a7 */ /* 0x000e6400080211ff */
[----:B-1----:R-:W-:Y:S05]  /*6c00*/  @!P1 BRA `(.L_x_114) ;  /* 0x0000005800ec9947 */ /* 0x002fea0003800000 */
.L_x_113:
[----:B------:R-:W-:Y:S05]  /*6c10*/  @!P0 BRA `(.L_x_115) ;  /* 0x0000000000408947 */ /* 0x000fea0003800000 */
[----:B------:R-:W3:Y:S01]  /*6c20*/  LDCU.64 UR8, c[0x4][0x70] ;  /* 0x01000e00ff0877ac */ /* 0x000ee20008000a00 */
[----:B------:R-:W-:Y:S01]  /*6c30*/  MOV R3, 0x0 ;  /* 0x0000000000037802 */ /* 0x000fe20000000f00 */
[----:B------:R-:W-:Y:S02]  /*6c40*/  HFMA2 R12, -RZ, RZ, 0, 5.9604644775390625e-08 ;  /* 0x00000001ff0c7431 */ /* 0x000fe400000001ff */
[----:B------:R-:W-:Y:S02]  /*6c50*/  IMAD.MOV.U32 R8, RZ, RZ, 0x192 ;  /* 0x00000192ff087424 */ /* 0x000fe400078e00ff */
[----:B------:R-:W-:Y:S01]  /*6c60*/  IMAD.MOV.U32 R13, RZ, RZ, RZ ;  /* 0x000000ffff0d7224 */ /* 0x000fe200078e00ff */
[----:B------:R-:W5:Y:S01]  /*6c70*/  LDCU.64 UR6, c[0x4][0x78] ;  /* 0x01000f00ff0677ac */ /* 0x000f620008000a00 */
[----:B------:R-:W1:Y:S01]  /*6c80*/  LDC.64 R2, c[0x4][R3] ;  /* 0x0100000003027b82 */ /* 0x000e620000000a00 */
[----:B------:R-:W2:Y:S01]  /*6c90*/  LDCU.64 UR4, c[0x4][0x10] ;  /* 0x01000200ff0477ac */ /* 0x000ea20008000a00 */
[----:B---3--:R-:W-:Y:S01]  /*6ca0*/  MOV R5, UR9 ;  /* 0x0000000900057c02 */ /* 0x008fe20008000f00 */
[----:B------:R-:W-:Y:S01]  /*6cb0*/  IMAD.U32 R4, RZ, RZ, UR8 ;  /* 0x00000008ff047e24 */ /* 0x000fe2000f8e00ff */
[----:B-----5:R-:W-:Y:S01]  /*6cc0*/  MOV R7, UR7 ;  /* 0x0000000700077c02 */ /* 0x020fe20008000f00 */
[----:B------:R-:W-:Y:S01]  /*6cd0*/  IMAD.U32 R6, RZ, RZ, UR6 ;  /* 0x00000006ff067e24 */ /* 0x000fe2000f8e00ff */
[----:B--2---:R-:W-:Y:S01]  /*6ce0*/  MOV R11, UR5 ;  /* 0x00000005000b7c02 */ /* 0x004fe20008000f00 */
[----:B------:R-:W-:Y:S02]  /*6cf0*/  IMAD.U32 R10, RZ, RZ, UR4 ;  /* 0x00000004ff0a7e24 */ /* 0x000fe4000f8e00ff */
[----:B------:R-:W-:Y:S07]  /*6d00*/  LEPC R20, `(.L_x_115) ;  /* 0x000000001014794e */ /* 0x000fee0000000000 */
[----:B-1--4-:R-:W-:Y:S05]  /*6d10*/  CALL.ABS.NOINC R2 ;  /* 0x0000000002007343 */ /* 0x012fea0003c00000 */
.L_x_115:
[C---:B------:R-:W-:Y:S01]  /*6d20*/  SHF.L.U32 R72, R80.reuse, 0x10, RZ ;  /* 0x0000001050487819 */ /* 0x040fe200000006ff */
[----:B------:R-:W-:Y:S05]  /*6d30*/  WARPSYNC.ALL ;  /* 0x0000000000007948 */ /* 0x000fea0003800000 */
[----:B------:R-:W-:Y:S01]  /*6d40*/  R2UR UR4, R71 ;  /* 0x00000000470472ca */ /* 0x000fe200000e0000 */
[----:B------:R-:W-:Y:S01]  /*6d50*/  BSSY.RECONVERGENT B0, `(.L_x_116) ;  /* 0x00000fc000007945 */ /* 0x000fe20003800200 */
[----:B------:R-:W-:Y:S02]  /*6d60*/  LOP3.LUT R75, R80, 0xffff0000, RZ, 0xc0, !PT ;  /* 0xffff0000504b7812 */ /* 0x000fe400078ec0ff */
[----:B------:R-:W-:Y:S02]  /*6d70*/  LOP3.LUT R74, R81, 0xffff0000, RZ, 0xc0, !PT ;  /* 0xffff0000514a7812 */ /* 0x000fe400078ec0ff */
[C---:B------:R-:W-:Y:S02]  /*6d80*/  SHF.L.U32 R77, R99.reuse, 0x10, RZ ;  /* 0x00000010634d7819 */ /* 0x040fe400000006ff */
[----:B------:R-:W-:Y:S02]  /*6d90*/  LOP3.LUT R76, R99, 0xffff0000, RZ, 0xc0, !PT ;  /* 0xffff0000634c7812 */ /* 0x000fe400078ec0ff */
[----:B------:R-:W-:Y:S03]  /*6da0*/  ISETP.NE.AND P0, PT, R166, RZ, PT ;  /* 0x000000ffa600720c */ /* 0x000fe60003f05270 */
[----:B------:R-:W1:Y:S02]  /*6db0*/  LDTM.x64 R4, tmem[UR4] ;  /* 0x00000004000479ee */ /* 0x000e640008340000 */
[C---:B-1--4-:R-:W-:Y:S01]  /*6dc0*/  FMUL R0, R70.reuse, R4 ;  /* 0x0000000446007220 */ /* 0x052fe20000400000 */
[C---:B------:R-:W-:Y:S01]  /*6dd0*/  FMUL R2, R70.reuse, R5 ;  /* 0x0000000546027220 */ /* 0x040fe20000400000 */
[C---:B------:R-:W-:Y:S01]  /*6de0*/  FMUL R3, R70.reuse, R6 ;  /* 0x0000000646037220 */ /* 0x040fe20000400000 */
[----:B------:R-:W-:Y:S01]  /*6df0*/  FMUL R7, R70, R7 ;  /* 0x0000000746077220 */ /* 0x000fe20000400000 */
[----:B------:R-:W-:Y:S01]  /*6e00*/  FFMA R0, R73, R72, R0 ;  /* 0x0000004849007223 */ /* 0x000fe20000000000 */
[----:B------:R-:W-:Y:S01]  /*6e10*/  SHF.L.U32 R72, R81, 0x10, RZ ;  /* 0x0000001051487819 */ /* 0x000fe200000006ff */
[C---:B------:R-:W-:Y:S01]  /*6e20*/  FFMA R2, R73.reuse, R75, R2 ;  /* 0x0000004b49027223 */ /* 0x040fe20000000002 */
[----:B------:R-:W-:Y:S01]  /*6e30*/  SHF.L.U32 R75, R82, 0x10, RZ ;  /* 0x00000010524b7819 */ /* 0x000fe200000006ff */
[C---:B------:R-:W-:Y:S01]  /*6e40*/  FMUL R4, R70.reuse, R8 ;  /* 0x0000000846047220 */ /* 0x040fe20000400000 */
[----:B------:R-:W-:Y:S01]  /*6e50*/  FMUL R5, R70, R9 ;  /* 0x0000000946057220 */ /* 0x000fe20000400000 */
[C---:B------:R-:W-:Y:S01]  /*6e60*/  FFMA R3, R73.reuse, R72, R3 ;  /* 0x0000004849037223 */ /* 0x040fe20000000003 */
[----:B------:R-:W-:Y:S01]  /*6e70*/  LOP3.LUT R72, R82, 0xffff0000, RZ, 0xc0, !PT ;  /* 0xffff000052487812 */ /* 0x000fe200078ec0ff */
[----:B------:R-:W-:Y:S01]  /*6e80*/  FFMA R7, R73, R74, R7 ;  /* 0x0000004a49077223 */ /* 0x000fe20000000007 */
[----:B------:R-:W-:Y:S01]  /*6e90*/  LOP3.LUT R74, R83, 0xffff0000, RZ, 0xc0, !PT ;  /* 0xffff0000534a7812 */ /* 0x000fe200078ec0ff */
[----:B------:R-:W-:Y:S01]  /*6ea0*/  FFMA R4, R73, R75, R4 ;  /* 0x0000004b49047223 */ /* 0x000fe20000000004 */
[----:B------:R-:W-:Y:S01]  /*6eb0*/  SHF.L.U32 R75, R83, 0x10, RZ ;  /* 0x00000010534b7819 */ /* 0x000fe200000006ff */
[----:B------:R-:W-:Y:S01]  /*6ec0*/  FMUL R6, R70, R10 ;  /* 0x0000000a46067220 */ /* 0x000fe20000400000 */
[----:B------:R-:W-:Y:S01]  /*6ed0*/  F2FP.BF16.F32.PACK_AB R92, R2, R0 ;  /* 0x00000000025c723e */ /* 0x000fe200000010ff */
[----:B------:R-:W-:Y:S01]  /*6ee0*/  FMUL R11, R70, R11 ;  /* 0x0000000b460b7220 */ /* 0x000fe20000400000 */
[----:B------:R-:W-:Y:S01]  /*6ef0*/  F2FP.BF16.F32.PACK_AB R93, R7, R3 ;  /* 0x00000003075d723e */ /* 0x000fe200000010ff */
[C---:B------:R-:W-:Y:S01]  /*6f00*/  FFMA R5, R73.reuse, R72, R5 ;  /* 0x0000004849057223 */ /* 0x040fe20000000005 */
[----:B------:R-:W-:Y:S01]  /*6f10*/  SHF.L.U32 R72, R88, 0x10, RZ ;  /* 0x0000001058487819 */ /* 0x000fe200000006ff */
[----:B------:R-:W-:Y:S01]  /*6f20*/  FFMA R6, R73, R75, R6 ;  /* 0x0000004b49067223 */ /* 0x000fe20000000006 */
[----:B------:R-:W-:Y:S01]  /*6f30*/  SHF.L.U32 R75, R90, 0x10, RZ ;  /* 0x000000105a4b7819 */ /* 0x000fe200000006ff */
[----:B------:R-:W-:Y:S01]  /*6f40*/  FMUL R8, R70, R12 ;  /* 0x0000000c46087220 */ /* 0x000fe20000400000 */
[----:B------:R-:W-:Y:S01]  /*6f50*/  F2FP.BF16.F32.PACK_AB R94, R5, R4 ;  /* 0x00000004055e723e */ /* 0x000fe200000010ff */
[C---:B------:R-:W-:Y:S01]  /*6f60*/  FFMA R11, R73.reuse, R74, R11 ;  /* 0x0000004a490b7223 */ /* 0x040fe2000000000b */
[----:B------:R-:W-:Y:S01]  /*6f70*/  LOP3.LUT R74, R88, 0xffff0000, RZ, 0xc0, !PT ;  /* 0xffff0000584a7812 */ /* 0x000fe200078ec0ff */
[C---:B------:R-:W-:Y:S01]  /*6f80*/  FMUL R9, R70.reuse, R13 ;  /* 0x0000000d46097220 */ /* 0x040fe20000400000 */
[----:B------:R-:W-:Y:S01]  /*6f90*/  FFMA R8, R73, R72, R8 ;  /* 0x0000004849087223 */ /* 0x000fe20000000008 */
[----:B------:R-:W-:Y:S01]  /*6fa0*/  SHF.L.U32 R72, R89, 0x10, RZ ;  /* 0x0000001059487819 */ /* 0x000fe200000006ff */
[C---:B------:R-:W-:Y:S01]  /*6fb0*/  FMUL R10, R70.reuse, R14 ;  /* 0x0000000e460a7220 */ /* 0x040fe20000400000 */
[----:B------:R-:W-:Y:S01]  /*6fc0*/  F2FP.BF16.F32.PACK_AB R95, R11, R6 ;  /* 0x000000060b5f723e */ /* 0x000fe200000010ff */
[----:B------:R-:W-:Y:S01]  /*6fd0*/  FFMA R9, R73, R74, R9 ;  /* 0x0000004a49097223 */ /* 0x000fe20000000009 */
[----:B------:R-:W-:Y:S01]  /*6fe0*/  LOP3.LUT R74, R89, 0xffff0000, RZ, 0xc0, !PT ;  /* 0xffff0000594a7812 */ /* 0x000fe200078ec0ff */
[----:B------:R-:W-:Y:S01]  /*6ff0*/  FMUL R15, R70, R15 ;  /* 0x0000000f460f7220 */ /* 0x000fe20000400000 */
[----:B------:R-:W-:Y:S01]  /*7000*/  FFMA R10, R73, R72, R10 ;  /* 0x00000048490a7223 */ /* 0x000fe2000000000a */
[----:B------:R-:W-:Y:S01]  /*7010*/  LOP3.LUT R72, R90, 0xffff0000, RZ, 0xc0, !PT ;  /* 0xffff00005a487812 */ /* 0x000fe200078ec0ff */
[C---:B------:R-:W-:Y:S01]  /*7020*/  FMUL R12, R70.reuse, R16 ;  /* 0x00000010460c7220 */ /* 0x040fe20000400000 */
[----:B------:R-:W-:Y:S01]  /*7030*/  F2FP.BF16.F32.PACK_AB R100, R9, R8 ;  /* 0x000000080964723e */ /* 0x000fe200000010ff */
[----:B------:R-:W-:Y:S01]  /*7040*/  FMUL R13, R70, R17 ;  /* 0x00000011460d7220 */ /* 0x000fe20000400000 */
[----:B------:R-:W-:Y:S01]  /*7050*/  FFMA R15, R73, R74, R15 ;  /* 0x0000004a490f7223 */ /* 0x000fe2000000000f */
[----:B------:R-:W-:Y:S01]  /*7060*/  LOP3.LUT R74, R91, 0xffff0000, RZ, 0xc0, !PT ;  /* 0xffff00005b4a7812 */ /* 0x000fe200078ec0ff */
[----:B------:R-:W-:Y:S01]  /*7070*/  FFMA R12, R73, R75, R12 ;  /* 0x0000004b490c7223 */ /* 0x000fe2000000000c */
[----:B------:R-:W-:Y:S01]  /*7080*/  SHF.L.U32 R75, R91, 0x10, RZ ;  /* 0x000000105b4b7819 */ /* 0x000fe200000006ff */
[----:B------:R-:W-:Y:S01]  /*7090*/  FFMA R13, R73, R72, R13 ;  /* 0x00000048490d7223 */ /* 0x000fe2000000000d */
[----:B------:R-:W-:Y:S01]  /*70a0*/  SHF.L.U32 R72, R96, 0x10, RZ ;  /* 0x0000001060487819 */ /* 0x000fe200000006ff */
[C---:B------:R-:W-:Y:S01]  /*70b0*/  FMUL R14, R70.reuse, R18 ;  /* 0x00000012460e7220 */ /* 0x040fe20000400000 */
[----:B------:R-:W-:Y:S01]  /*70c0*/  F2FP.BF16.F32.PACK_AB R101, R15, R10 ;  /* 0x0000000a0f65723e */ /* 0x000fe200000010ff */
[C---:B------:R-:W-:Y:S01]  /*70d0*/  FMUL R19, R70.reuse, R19 ;  /* 0x0000001346137220 */ /* 0x040fe20000400000 */
[----:B------:R-:W-:Y:S01]  /*70e0*/  F2FP.BF16.F32.PACK_AB R102, R13, R12 ;  /* 0x0000000c0d66723e */ /* 0x000fe200000010ff */
[----:B------:R-:W-:Y:S01]  /*70f0*/  FMUL R16, R70, R20 ;  /* 0x0000001446107220 */ /* 0x000fe20000400000 */
[C---:B------:R-:W-:Y:S01]  /*7100*/  FFMA R14, R73.reuse, R75, R14 ;  /* 0x0000004b490e7223 */ /* 0x040fe2000000000e */
[----:B------:R-:W-:Y:S01]  /*7110*/  SHF.L.U32 R75, R98, 0x10, RZ ;  /* 0x00000010624b7819 */ /* 0x000fe200000006ff */
[C---:B------:R-:W-:Y:S01]  /*7120*/  FFMA R19, R73.reuse, R74, R19 ;  /* 0x0000004a49137223 */ /* 0x040fe20000000013 */
[----:B------:R-:W-:Y:S01]  /*7130*/  LOP3.LUT R74, R96, 0xffff0000, RZ, 0xc0, !PT ;  /* 0xffff0000604a7812 */ /* 0x000fe200078ec0ff */
[----:B------:R-:W-:Y:S01]  /*7140*/  FFMA R16, R73, R72, R16 ;  /* 0x0000004849107223 */ /* 0x000fe20000000010 */
[----:B------:R-:W-:Y:S01]  /*7150*/  SHF.L.U32 R72, R97, 0x10, RZ ;  /* 0x0000001061487819 */ /* 0x000fe200000006ff */
[C---:B------:R-:W-:Y:S01]  /*7160*/  FMUL R17, R70.reuse, R21 ;  /* 0x0000001546117220 */ /* 0x040fe20000400000 */
[----:B------:R-:W-:Y:S01]  /*7170*/  F2FP.BF16.F32.PACK_AB R103, R19, R14 ;  /* 0x0000000e1367723e */ /* 0x000fe200000010ff */
[C---:B------:R-:W-:Y:S01]  /*7180*/  FMUL R18, R70.reuse, R22 ;  /* 0x0000001646127220 */ /* 0x040fe20000400000 */
[----:B------:R-:W-:Y:S01]  /*7190*/  FMUL R23, R70, R23 ;  /* 0x0000001746177220 */ /* 0x000fe20000400000 */
[C---:B------:R-:W-:Y:S01]  /*71a0*/  FFMA R17, R73.reuse, R74, R17 ;  /* 0x0000004a49117223 */ /* 0x040fe20000000011 */
[----:B------:R-:W-:Y:S01]  /*71b0*/  LOP3.LUT R74, R98, 0xffff0000, RZ, 0xc0, !PT ;  /* 0xffff0000624a7812 */ /* 0x000fe200078ec0ff */
[----:B------:R-:W-:Y:S01]  /*71c0*/  FFMA R18, R73, R72, R18 ;  /* 0x0000004849127223 */ /* 0x000fe20000000012 */
[----:B------:R-:W-:Y:S01]  /*71d0*/  LOP3.LUT R72, R97, 0xffff0000, RZ, 0xc0, !PT ;  /* 0xffff000061487812 */ /* 0x000fe200078ec0ff */
[C---:B------:R-:W-:Y:S01]  /*71e0*/  FMUL R20, R70.reuse, R24 ;  /* 0x0000001846147220 */ /* 0x040fe20000400000 */
[----:B------:R-:W-:Y:S01]  /*71f0*/  F2FP.BF16.F32.PACK_AB R108, R17, R16 ;  /* 0x00000010116c723e */ /* 0x000fe200000010ff */
[C---:B------:R-:W-:Y:S01]  /*7200*/  FMUL R21, R70.reuse, R25 ;  /* 0x0000001946157220 */ /* 0x040fe20000400000 */
[----:B------:R-:W-:Y:S01]  /*7210*/  FMUL R22, R70, R26 ;  /* 0x0000001a46167220 */ /* 0x000fe20000400000 */
[C---:B------:R-:W-:Y:S01]  /*7220*/  FFMA R23, R73.reuse, R72, R23 ;  /* 0x0000004849177223 */ /* 0x040fe20000000017 */
[----:B------:R-:W-:Y:S01]  /*7230*/  SHF.L.U32 R72, R104, 0x10, RZ ;  /* 0x0000001068487819 */ /* 0x000fe200000006ff */
[C---:B------:R-:W-:Y:S01]  /*7240*/  FMUL R27, R70.reuse, R27 ;  /* 0x0000001b461b7220 */ /* 0x040fe20000400000 */
[----:B------:R-:W-:Y:S01]  /*7250*/  FFMA R20, R73, R75, R20 ;  /* 0x0000004b49147223 */ /* 0x000fe20000000014 */
[----:B------:R-:W-:Y:S01]  /*7260*/  SHF.L.U32 R75, R105, 0x10, RZ ;  /* 0x00000010694b7819 */ /* 0x000fe200000006ff */
[----:B------:R-:W-:Y:S01]  /*7270*/  FMUL R24, R70, R28 ;  /* 0x0000001c46187220 */ /* 0x000fe20000400000 */
[----:B------:R-:W-:Y:S01]  /*7280*/  F2FP.BF16.F32.PACK_AB R109, R23, R18 ;  /* 0x00000012176d723e */ /* 0x000fe200000010ff */
[C---:B------:R-:W-:Y:S01]  /*7290*/  FFMA R21, R73.reuse, R74, R21 ;  /* 0x0000004a49157223 */ /* 0x040fe20000000015 */
[----:B------:R-:W-:Y:S01]  /*72a0*/  LOP3.LUT R74, R104, 0xffff0000, RZ, 0xc0, !PT ;  /* 0xffff0000684a7812 */ /* 0x000fe200078ec0ff */
[----:B------:R-:W-:Y:S01]  /*72b0*/  FFMA R22, R73, R77, R22 ;  /* 0x0000004d49167223 */ /* 0x000fe20000000016 */
[----:B------:R-:W-:Y:S01]  /*72c0*/  SHF.L.U32 R77, R107, 0x10, RZ ;  /* 0x000000106b4d7819 */ /* 0x000fe200000006ff */
[----:B------:R-:W-:Y:S01]  /*72d0*/  FFMA R27, R73, R76, R27 ;  /* 0x0000004c491b7223 */ /* 0x000fe2000000001b */
[----:B------:R-:W-:Y:S01]  /*72e0*/  F2FP.BF16.F32.PACK_AB R110, R21, R20 ;  /* 0x00000014156e723e */ /* 0x000fe200000010ff */
[----:B------:R-:W-:Y:S01]  /*72f0*/  FFMA R24, R73, R72, R24 ;  /* 0x0000004849187223 */ /* 0x000fe20000000018 */
[----:B------:R-:W-:Y:S01]  /*7300*/  LOP3.LUT R72, R105, 0xffff0000, RZ, 0xc0, !PT ;  /* 0xffff000069487812 */ /* 0x000fe200078ec0ff */
[C---:B------:R-:W-:Y:S01]  /*7310*/  FMUL R25, R70.reuse, R29 ;  /* 0x0000001d46197220 */ /* 0x040fe20000400000 */
[----:B------:R-:W-:Y:S01]  /*7320*/  F2FP.BF16.F32.PACK_AB R111, R27, R22 ;  /* 0x000000161b6f723e */ /* 0x000fe200000010ff */
[C---:B------:R-:W-:Y:S01]  /*7330*/  FMUL R26, R70.reuse, R30 ;  /* 0x0000001e461a7220 */ /* 0x040fe20000400000 */
[----:B------:R-:W-:Y:S01]  /*7340*/  LOP3.LUT R76, R139, 0xffff0000, RZ, 0xc0, !PT ;  /* 0xffff00008b4c7812 */ /* 0x000fe200078ec0ff */
[----:B------:R-:W-:Y:S01]  /*7350*/  FMUL R31, R70, R31 ;  /* 0x0000001f461f7220 */ /* 0x000fe20000400000 */
[----:B------:R-:W-:Y:S01]  /*7360*/  FFMA R25, R73, R74, R25 ;  /* 0x0000004a49197223 */ /* 0x000fe20000000019 */
[----:B------:R-:W-:Y:S01]  /*7370*/  LOP3.LUT R74, R107, 0xffff0000, RZ, 0xc0, !PT ;  /* 0xffff00006b4a7812 */ /* 0x000fe200078ec0ff */
[C---:B------:R-:W-:Y:S01]  /*7380*/  FFMA R26, R73.reuse, R75, R26 ;  /* 0x0000004b491a7223 */ /* 0x040fe2000000001a */
[C---:B------:R-:W-:Y:S01]  /*7390*/  SHF.L.U32 R75, R106.reuse, 0x10, RZ ;  /* 0x000000106a4b7819 */ /* 0x040fe200000006ff */
[C---:B------:R-:W-:Y:S01]  /*73a0*/  FFMA R31, R73.reuse, R72, R31 ;  /* 0x00000048491f7223 */ /* 0x040fe2000000001f */
[----:B------:R-:W-:Y:S01]  /*73b0*/  LOP3.LUT R72, R106, 0xffff0000, RZ, 0xc0, !PT ;  /* 0xffff00006a487812 */ /* 0x000fe200078ec0ff */
[C---:B------:R-:W-:Y:S01]  /*73c0*/  FMUL R28, R70.reuse, R32 ;  /* 0x00000020461c7220 */ /* 0x040fe20000400000 */
[C---:B------:R-:W-:Y:S01]  /*73d0*/  FMUL R29, R70.reuse, R33 ;  /* 0x00000021461d7220 */ /* 0x040fe20000400000 */
[C---:B------:R-:W-:Y:S01]  /*73e0*/  FMUL R30, R70.reuse, R34 ;  /* 0x00000022461e7220 */ /* 0x040fe20000400000 */
[----:B------:R-:W-:Y:S01]  /*73f0*/  FMUL R35, R70, R35 ;  /* 0x0000002346237220 */ /* 0x000fe20000400000 */
[----:B------:R-:W-:Y:S01]  /*7400*/  FFMA R28, R73, R75, R28 ;  /* 0x0000004b491c7223 */ /* 0x000fe2000000001c */
[----:B------:R-:W-:Y:S01]  /*7410*/  SHF.L.U32 R75, R113, 0x10, RZ ;  /* 0x00000010714b7819 */ /* 0x000fe200000006ff */
[C---:B------:R-:W-:Y:S01]  /*7420*/  FFMA R29, R73.reuse, R72, R29 ;  /* 0x00000048491d7223 */ /* 0x040fe2000000001d */
[C---:B------:R-:W-:Y:S01]  /*7430*/  SHF.L.U32 R72, R112.reuse, 0x10, RZ ;  /* 0x0000001070487819 */ /* 0x040fe200000006ff */
[----:B------:R-:W-:Y:S01]  /*7440*/  FFMA R30, R73, R77, R30 ;  /* 0x0000004d491e7223 */ /* 0x000fe2000000001e */
[----:B------:R-:W-:Y:S01]  /*7450*/  SHF.L.U32 R77, R115, 0x10, RZ ;  /* 0x00000010734d7819 */ /* 0x000fe200000006ff */
[C---:B------:R-:W-:Y:S01]  /*7460*/  FFMA R35, R73.reuse, R74, R35 ;  /* 0x0000004a49237223 */ /* 0x040fe20000000023 */
[----:B------:R-:W-:Y:S01]  /*7470*/  LOP3.LUT R74, R112, 0xffff0000, RZ, 0xc0, !PT ;  /* 0xffff0000704a7812 */ /* 0x000fe200078ec0ff */
[C---:B------:R-:W-:Y:S01]  /*7480*/  FMUL R32, R70.reuse, R36 ;  /* 0x0000002446207220 */ /* 0x040fe20000400000 */
[C---:B------:R-:W-:Y:S01]  /*7490*/  FMUL R33, R70.reuse, R37 ;  /* 0x0000002546217220 */ /* 0x040fe20000400000 */
[----:B------:R-:W-:Y:S01]  /*74a0*/  FMUL R34, R70, R38 ;  /* 0x0000002646227220 */ /* 0x000fe20000400000 */
[----:B------:R1:W-:Y:S01]  /*74b0*/  STS.128 [R170+UR44+0x400], R92 ;  /* 0x0004005caa007988 */ /* 0x0003e20008000c2c */
[----:B------:R-:W-:Y:S01]  /*74c0*/  FFMA R32, R73, R72, R32 ;  /* 0x0000004849207223 */ /* 0x000fe20000000020 */
[----:B------:R-:W-:Y:S01]  /*74d0*/  LOP3.LUT R72, R113, 0xffff0000, RZ, 0xc0, !PT ;  /* 0xffff000071487812 */ /* 0x000fe200078ec0ff */
[C---:B------:R-:W-:Y:S01]  /*74e0*/  FFMA R33, R73.reuse, R74, R33 ;  /* 0x0000004a49217223 */ /* 0x040fe20000000021 */
[----:B------:R-:W-:Y:S01]  /*74f0*/  LOP3.LUT R74, R114, 0xffff0000, RZ, 0xc0, !PT ;  /* 0xffff0000724a7812 */ /* 0x000fe200078ec0ff */
[----:B------:R-:W-:Y:S01]  /*7500*/  FMUL R39, R70, R39 ;  /* 0x0000002746277220 */ /* 0x000fe20000400000 */
[C---:B------:R-:W-:Y:S01]  /*7510*/  FFMA R34, R73.reuse, R75, R34 ;  /* 0x0000004b49227223 */ /* 0x040fe20000000022 */
[----:B------:R-:W-:Y:S01]  /*7520*/  SHF.L.U32 R75, R114, 0x10, RZ ;  /* 0x00000010724b7819 */ /* 0x000fe200000006ff */
[C---:B------:R-:W-:Y:S01]  /*7530*/  FMUL R36, R70.reuse, R40 ;  /* 0x0000002846247220 */ /* 0x040fe20000400000 */
[----:B------:R-:W-:Y:S01]  /*7540*/  FFMA R39, R73, R72, R39 ;  /* 0x0000004849277223 */ /* 0x000fe20000000027 */
[----:B------:R-:W-:Y:S01]  /*7550*/  LOP3.LUT R72, R115, 0xffff0000, RZ, 0xc0, !PT ;  /* 0xffff000073487812 */ /* 0x000fe200078ec0ff */
[C---:B------:R-:W-:Y:S01]  /*7560*/  FMUL R37, R70.reuse, R41 ;  /* 0x0000002946257220 */ /* 0x040fe20000400000 */
[C---:B------:R-:W-:Y:S01]  /*7570*/  FMUL R38, R70.reuse, R42 ;  /* 0x0000002a46267220 */ /* 0x040fe20000400000 */
[----:B------:R-:W-:Y:S01]  /*7580*/  FMUL R43, R70, R43 ;  /* 0x0000002b462b7220 */ /* 0x000fe20000400000 */
[C---:B------:R-:W-:Y:S01]  /*7590*/  FFMA R36, R73.reuse, R75, R36 ;  /* 0x0000004b49247223 */ /* 0x040fe20000000024 */
[C---:B------:R-:W-:Y:S01]  /*75a0*/  SHF.L.U32 R75, R120.reuse, 0x10, RZ ;  /* 0x00000010784b7819 */ /* 0x040fe200000006ff */
[----:B------:R3:W-:Y:S01]  /*75b0*/  STS.128 [R169+0x400], R100 ;  /* 0x00040064a9007388 */ /* 0x0007e20000000c00 */
[----:B------:R-:W-:Y:S01]  /*75c0*/  FFMA R37, R73, R74, R37 ;  /* 0x0000004a49257223 */ /* 0x000fe20000000025 */
[----:B------:R-:W-:Y:S01]  /*75d0*/  LOP3.LUT R74, R121, 0xffff0000, RZ, 0xc0, !PT ;  /* 0xffff0000794a7812 */ /* 0x000fe200078ec0ff */
[----:B------:R-:W-:Y:S01]  /*75e0*/  FFMA R38, R73, R77, R38 ;  /* 0x0000004d49267223 */ /* 0x000fe20000000026 */
[----:B------:R-:W-:Y:S01]  /*75f0*/  SHF.L.U32 R77, R121, 0x10, RZ ;  /* 0x00000010794d7819 */ /* 0x000fe200000006ff */
        /* <DEDUP_REMOVED lines=8> */
[----:B------:R4:W-:Y:S01]  /*7680*/  STS.128 [R168+0x400], R108 ;  /* 0x0004006ca8007388 */ /* 0x0009e20000000c00 */
[C---:B------:R-:W-:Y:S01]  /*7690*/  FFMA R41, R73.reuse, R72, R41 ;  /* 0x0000004849297223 */ /* 0x040fe20000000029 */
[C---:B------:R-:W-:Y:S01]  /*76a0*/  SHF.L.U32 R72, R122.reuse, 0x10, RZ ;  /* 0x000000107a487819 */ /* 0x040fe200000006ff */
[----:B------:R-:W-:Y:S01]  /*76b0*/  FFMA R42, R73, R77, R42 ;  /* 0x0000004d492a7223 */ /* 0x000fe2000000002a */
[----:B------:R-:W-:Y:S01]  /*76c0*/  SHF.L.U32 R77, R129, 0x10, RZ ;  /* 0x00000010814d7819 */ /* 0x000fe200000006ff */
[----:B------:R-:W-:Y:S01]  /*76d0*/  FFMA R47, R73, R74, R47 ;  /* 0x0000004a492f7223 */ /* 0x000fe2000000002f */
[----:B------:R-:W-:Y:S01]  /*76e0*/  LOP3.LUT R74, R122, 0xffff0000, RZ, 0xc0, !PT ;  /* 0xffff00007a4a7812 */ /* 0x000fe200078ec0ff */
[C---:B------:R-:W-:Y:S01]  /*76f0*/  FMUL R44, R70.reuse, R48 ;  /* 0x00000030462c7220 */ /* 0x040fe20000400000 */
[----:B-1----:R-:W-:Y:S01]  /*7700*/  F2FP.BF16.F32.PACK_AB R92, R25, R24 ;  /* 0x00000018195c723e */ /* 0x002fe200000010ff */
[C---:B------:R-:W-:Y:S01]  /*7710*/  FMUL R45, R70.reuse, R49 ;  /* 0x00000031462d7220 */ /* 0x040fe20000400000 */
[----:B------:R-:W-:Y:S01]  /*7720*/  F2FP.BF16.F32.PACK_AB R93, R31, R26 ;  /* 0x0000001a1f5d723e */ /* 0x000fe200000010ff */
[----:B------:R-:W-:Y:S01]  /*7730*/  FMUL R46, R70, R50 ;  /* 0x00000032462e7220 */ /* 0x000fe20000400000 */
[----:B------:R-:W-:Y:S01]  /*7740*/  F2FP.BF16.F32.PACK_AB R94, R29, R28 ;  /* 0x0000001c1d5e723e */ /* 0x000fe200000010ff */
[----:B------:R-:W-:Y:S01]  /*7750*/  FFMA R44, R73, R72, R44 ;  /* 0x00000048492c7223 */ /* 0x000fe2000000002c */
[----:B------:R-:W-:Y:S01]  /*7760*/  LOP3.LUT R72, R123, 0xffff0000, RZ, 0xc0, !PT ;  /* 0xffff00007b487812 */ /* 0x000fe200078ec0ff */
[----:B------:R-:W-:Y:S01]  /*7770*/  FFMA R45, R73, R74, R45 ;  /* 0x0000004a492d7223 */ /* 0x000fe2000000002d */
[----:B------:R-:W-:Y:S01]  /*7780*/  LOP3.LUT R74, R128, 0xffff0000, RZ, 0xc0, !PT ;  /* 0xffff0000804a7812 */ /* 0x000fe200078ec0ff */
[----:B------:R-:W-:Y:S01]  /*7790*/  FMUL R51, R70, R51 ;  /* 0x0000003346337220 */ /* 0x000fe20000400000 */
[----:B------:R-:W-:Y:S01]  /*77a0*/  F2FP.BF16.F32.PACK_AB R95, R35, R30 ;  /* 0x0000001e235f723e */ /* 0x000fe200000010ff */
[----:B------:R-:W-:Y:S01]  /*77b0*/  FFMA R46, R73, R75, R46 ;  /* 0x0000004b492e7223 */ /* 0x000fe2000000002e */
[----:B------:R-:W-:Y:S01]  /*77c0*/  SHF.L.U32 R75, R128, 0x10, RZ ;  /* 0x00000010804b7819 */ /* 0x000fe200000006ff */
[C---:B------:R-:W-:Y:S01]  /*77d0*/  FMUL R48, R70.reuse, R52 ;  /* 0x0000003446307220 */ /* 0x040fe20000400000 */
[----:B---3--:R-:W-:Y:S01]  /*77e0*/  F2FP.BF16.F32.PACK_AB R100, R33, R32 ;  /* 0x000000202164723e */ /* 0x008fe200000010ff */
[----:B------:R-:W-:Y:S01]  /*77f0*/  FFMA R51, R73, R72, R51 ;  /* 0x0000004849337223 */ /* 0x000fe20000000033 */
[----:B------:R-:W-:Y:S01]  /*7800*/  LOP3.LUT R72, R129, 0xffff0000, RZ, 0xc0, !PT ;  /* 0xffff000081487812 */ /* 0x000fe200078ec0ff */
[----:B------:R1:W-:Y:S01]  /*7810*/  STS.128 [R160+0x400], R92 ;  /* 0x0004005ca0007388 */ /* 0x0003e20000000c00 */
[----:B------:R-:W-:Y:S01]  /*7820*/  F2FP.BF16.F32.PACK_AB R101, R39, R34 ;  /* 0x000000222765723e */ /* 0x000fe200000010ff */
[C---:B------:R-:W-:Y:S01]  /*7830*/  FMUL R49, R70.reuse, R53 ;  /* 0x0000003546317220 */ /* 0x040fe20000400000 */
[----:B------:R-:W-:Y:S01]  /*7840*/  F2FP.BF16.F32.PACK_AB R102, R37, R36 ;  /* 0x000000242566723e */ /* 0x000fe200000010ff */
[C---:B------:R-:W-:Y:S01]  /*7850*/  FMUL R50, R70.reuse, R54 ;  /* 0x0000003646327220 */ /* 0x040fe20000400000 */
[----:B------:R-:W-:Y:S01]  /*7860*/  F2FP.BF16.F32.PACK_AB R103, R43, R38 ;  /* 0x000000262b67723e */ /* 0x000fe200000010ff */
[----:B------:R-:W-:Y:S01]  /*7870*/  FMUL R55, R70, R55 ;  /* 0x0000003746377220 */ /* 0x000fe20000400000 */
[----:B----4-:R-:W-:Y:S01]  /*7880*/  F2FP.BF16.F32.PACK_AB R108, R41, R40 ;  /* 0x00000028296c723e */ /* 0x010fe200000010ff */
[C---:B------:R-:W-:Y:S01]  /*7890*/  FFMA R48, R73.reuse, R75, R48 ;  /* 0x0000004b49307223 */ /* 0x040fe20000000030 */
[C---:B------:R-:W-:Y:S01]  /*78a0*/  FFMA R49, R73.reuse, R74, R49 ;  /* 0x0000004a49317223 */ /* 0x040fe20000000031 */
[----:B------:R1:W-:Y:S01]  /*78b0*/  STS.128 [R159+0x400], R100 ;  /* 0x000400649f007388 */ /* 0x0003e20000000c00 */
[C---:B------:R-:W-:Y:S01]  /*78c0*/  SHF.L.U32 R75, R130.reuse, 0x10, RZ ;  /* 0x00000010824b7819 */ /* 0x040fe200000006ff */
[----:B------:R-:W-:Y:S01]  /*78d0*/  FFMA R50, R73, R77, R50 ;  /* 0x0000004d49327223 */ /* 0x000fe20000000032 */
[----:B------:R-:W-:Y:S01]  /*78e0*/  SHF.L.U32 R77, R131, 0x10, RZ ;  /* 0x00000010834d7819 */ /* 0x000fe200000006ff */
[----:B------:R-:W-:Y:S01]  /*78f0*/  FFMA R55, R73, R72, R55 ;  /* 0x0000004849377223 */ /* 0x000fe20000000037 */
[----:B------:R-:W-:Y:S01]  /*7900*/  LOP3.LUT R72, R130, 0xffff0000, RZ, 0xc0, !PT ;  /* 0xffff000082487812 */ /* 0x000fe200078ec0ff */
[C---:B------:R-:W-:Y:S01]  /*7910*/  FMUL R52, R70.reuse, R56 ;  /* 0x0000003846347220 */ /* 0x040fe20000400000 */
[----:B------:R-:W-:Y:S01]  /*7920*/  LOP3.LUT R74, R131, 0xffff0000, RZ, 0xc0, !PT ;  /* 0xffff0000834a7812 */ /* 0x000fe200078ec0ff */
[C---:B------:R-:W-:Y:S01]  /*7930*/  FMUL R53, R70.reuse, R57 ;  /* 0x0000003946357220 */ /* 0x040fe20000400000 */
[C---:B------:R-:W-:Y:S01]  /*7940*/  FMUL R54, R70.reuse, R58 ;  /* 0x0000003a46367220 */ /* 0x040fe20000400000 */
[----:B------:R-:W-:Y:S01]  /*7950*/  FMUL R59, R70, R59 ;  /* 0x0000003b463b7220 */ /* 0x000fe20000400000 */
[C---:B------:R-:W-:Y:S01]  /*7960*/  FFMA R52, R73.reuse, R75, R52 ;  /* 0x0000004b49347223 */ /* 0x040fe20000000034 */
[C---:B------:R-:W-:Y:S01]  /*7970*/  FFMA R53, R73.reuse, R72, R53 ;  /* 0x0000004849357223 */ /* 0x040fe20000000035 */
[C---:B------:R-:W-:Y:S01]  /*7980*/  FFMA R54, R73.reuse, R77, R54 ;  /* 0x0000004d49367223 */ /* 0x040fe20000000036 */
[----:B------:R-:W-:Y:S01]  /*7990*/  FFMA R59, R73, R74, R59 ;  /* 0x0000004a493b7223 */ /* 0x000fe2000000003b */
[----:B------:R-:W-:Y:S01]  /*79a0*/  SHF.L.U32 R72, R136, 0x10, RZ ;  /* 0x0000001088487819 */ /* 0x000fe200000006ff */
[----:B------:R-:W-:Y:S01]  /*79b0*/  FMUL R56, R70, R60 ;  /* 0x0000003c46387220 */ /* 0x000fe20000400000 */
[----:B------:R-:W-:Y:S01]  /*79c0*/  LOP3.LUT R74, R136, 0xffff0000, RZ, 0xc0, !PT ;  /* 0xffff0000884a7812 */ /* 0x000fe200078ec0ff */
[C---:B------:R-:W-:Y:S01]  /*79d0*/  FMUL R57, R70.reuse, R61 ;  /* 0x0000003d46397220 */ /* 0x040fe20000400000 */
[----:B------:R-:W-:Y:S01]  /*79e0*/  SHF.L.U32 R75, R137, 0x10, RZ ;  /* 0x00000010894b7819 */ /* 0x000fe200000006ff */
[C---:B------:R-:W-:Y:S01]  /*79f0*/  FMUL R58, R70.reuse, R62 ;  /* 0x0000003e463a7220 */ /* 0x040fe20000400000 */
[----:B------:R-:W-:Y:S01]  /*7a00*/  F2FP.BF16.F32.PACK_AB R109, R47, R42 ;  /* 0x0000002a2f6d723e */ /* 0x000fe200000010ff */
[----:B------:R-:W-:Y:S01]  /*7a10*/  FFMA R56, R73, R72, R56 ;  /* 0x0000004849387223 */ /* 0x000fe20000000038 */
[----:B------:R-:W-:Y:S01]  /*7a20*/  F2FP.BF16.F32.PACK_AB R110, R45, R44 ;  /* 0x0000002c2d6e723e */ /* 0x000fe200000010ff */
[----:B------:R-:W-:Y:S01]  /*7a30*/  FFMA R57, R73, R74, R57 ;  /* 0x0000004a49397223 */ /* 0x000fe20000000039 */
[----:B------:R-:W-:Y:S01]  /*7a40*/  F2FP.BF16.F32.PACK_AB R111, R51, R46 ;  /* 0x0000002e336f723e */ /* 0x000fe200000010ff */
[----:B------:R-:W-:Y:S01]  /*7a50*/  FFMA R58, R73, R75, R58 ;  /* 0x0000004b493a7223 */ /* 0x000fe2000000003a */
[----:B------:R-:W-:Y:S01]  /*7a60*/  LOP3.LUT R72, R137, 0xffff0000, RZ, 0xc0, !PT ;  /* 0xffff000089487812 */ /* 0x000fe200078ec0ff */
[----:B------:R-:W-:Y:S01]  /*7a70*/  FMUL R63, R70, R63 ;  /* 0x0000003f463f7220 */ /* 0x000fe20000400000 */
[----:B------:R-:W-:Y:S01]  /*7a80*/  SHF.L.U32 R75, R138, 0x10, RZ ;  /* 0x000000108a4b7819 */ /* 0x000fe200000006ff */
[----:B------:R1:W-:Y:S01]  /*7a90*/  STS.128 [R158+0x400], R108 ;  /* 0x0004006c9e007388 */ /* 0x0003e20000000c00 */
[----:B------:R-:W-:Y:S01]  /*7aa0*/  FMUL R60, R70, R64 ;  /* 0x00000040463c7220 */ /* 0x000fe20000400000 */
[----:B------:R-:W-:Y:S01]  /*7ab0*/  LOP3.LUT R74, R138, 0xffff0000, RZ, 0xc0, !PT ;  /* 0xffff00008a4a7812 */ /* 0x000fe200078ec0ff */
[C---:B------:R-:W-:Y:S01]  /*7ac0*/  FMUL R61, R70.reuse, R65 ;  /* 0x00000041463d7220 */ /* 0x040fe20000400000 */
[----:B------:R-:W-:Y:S01]  /*7ad0*/  SHF.L.U32 R77, R139, 0x10, RZ ;  /* 0x000000108b4d7819 */ /* 0x000fe200000006ff */
[C---:B------:R-:W-:Y:S01]  /*7ae0*/  FMUL R62, R70.reuse, R66 ;  /* 0x00000042463e7220 */ /* 0x040fe20000400000 */
[----:B------:R-:W-:Y:S01]  /*7af0*/  FFMA R63, R73, R72, R63 ;  /* 0x00000048493f7223 */ /* 0x000fe2000000003f */
[----:B------:R-:W-:Y:S01]  /*7b00*/  FMUL R67, R70, R67 ;  /* 0x0000004346437220 */ /* 0x000fe20000400000 */
[----:B------:R-:W-:Y:S01]  /*7b10*/  F2FP.BF16.F32.PACK_AB R116, R49, R48 ;  /* 0x000000303174723e */ /* 0x000fe200000010ff */
[----:B------:R-:W-:Y:S01]  /*7b20*/  FFMA R60, R73, R75, R60 ;  /* 0x0000004b493c7223 */ /* 0x000fe2000000003c */
[----:B------:R-:W-:Y:S01]  /*7b30*/  F2FP.BF16.F32.PACK_AB R117, R55, R50 ;  /* 0x000000323775723e */ /* 0x000fe200000010ff */
[----:B------:R-:W-:Y:S01]  /*7b40*/  FFMA R61, R73, R74, R61 ;  /* 0x0000004a493d7223 */ /* 0x000fe2000000003d */
[----:B------:R-:W-:Y:S01]  /*7b50*/  F2FP.BF16.F32.PACK_AB R118, R53, R52 ;  /* 0x000000343576723e */ /* 0x000fe200000010ff */
[----:B------:R-:W-:Y:S01]  /*7b60*/  FFMA R62, R73, R77, R62 ;  /* 0x0000004d493e7223 */ /* 0x000fe2000000003e */
[----:B------:R-:W-:Y:S01]  /*7b70*/  F2FP.BF16.F32.PACK_AB R119, R59, R54 ;  /* 0x000000363b77723e */ /* 0x000fe200000010ff */
[----:B------:R-:W-:Y:S01]  /*7b80*/  FFMA R67, R73, R76, R67 ;  /* 0x0000004c49437223 */ /* 0x000fe20000000043 */
[----:B------:R-:W-:Y:S02]  /*7b90*/  F2FP.BF16.F32.PACK_AB R124, R57, R56 ;  /* 0x00000038397c723e */ /* 0x000fe400000010ff */
[----:B------:R-:W-:Y:S01]  /*7ba0*/  F2FP.BF16.F32.PACK_AB R125, R63, R58 ;  /* 0x0000003a3f7d723e */ /* 0x000fe200000010ff */
[----:B------:R1:W-:Y:S01]  /*7bb0*/  STS.128 [R157+0x400], R116 ;  /* 0x000400749d007388 */ /* 0x0003e20000000c00 */
[----:B------:R-:W-:Y:S02]  /*7bc0*/  F2FP.BF16.F32.PACK_AB R126, R61, R60 ;  /* 0x0000003c3d7e723e */ /* 0x000fe400000010ff */
[----:B------:R-:W-:Y:S05]  /*7bd0*/  F2FP.BF16.F32.PACK_AB R127, R67, R62 ;  /* 0x0000003e437f723e */ /* 0x000fea00000010ff */
[----:B------:R1:W-:Y:S01]  /*7be0*/  STS.128 [R156+0x400], R124 ;  /* 0x0004007c9c007388 */ /* 0x0003e20000000c00 */
[----:B------:R-:W-:Y:S01]  /*7bf0*/  @!PT LDS RZ, [RZ] ;  /* 0x00000000fffff984 */ /* 0x000fe20000000800 */
[----:B------:R-:W-:Y:S01]  /*7c00*/  @!PT LDS RZ, [RZ] ;  /* 0x00000000fffff984 */ /* 0x000fe20000000800 */
[----:B------:R-:W-:Y:S01]  /*7c10*/  @!PT LDS RZ, [RZ] ;  /* 0x00000000fffff984 */ /* 0x000fe20000000800 */
[----:B------:R-:W-:Y:S01]  /*7c20*/  @!PT LDS RZ, [RZ] ;  /* 0x00000000fffff984 */ /* 0x000fe20000000800 */
[----:B------:R3:W-:Y:S07]  /*7c30*/  MEMBAR.ALL.CTA ;  /* 0x0000000000007992 */ /* 0x0007ee0000008000 */
[----:B---3--:R-:W3:Y:S02]  /*7c40*/  FENCE.VIEW.ASYNC.S ;  /* 0x00000000000073c6 */ /* 0x008ee40000000000 */
[----:B---3--:R-:W-:Y:S06]  /*7c50*/  BAR.SYNC.DEFER_BLOCKING 0x1, 0x80 ;  /* 0x0042000000007b1d */ /* 0x008fec0000010000 */
[----:B------:R-:W-:Y:S05]  /*7c60*/  @P0 BRA `(.L_x_117) ;  /* 0x0000000000280947 */ /* 0x000fea0003800000 */
[----:B------:R-:W3:Y:S01]  /*7c70*/  LDCU.64 UR6, c[0x0][0x348] ;  /* 0x00006900ff0677ac */ /* 0x000ee20008000a00 */
[----:B------:R-:W-:Y:S01]  /*7c80*/  UIADD3 UR4, UPT, UPT, UR44, 0x400, URZ ;  /* 0x000004002c047890 */ /* 0x000fe2000fffe0ff */
[----:B------:R-:W-:Y:S05]  /*7c90*/  UMOV UR51, UR36 ;  /* 0x0000002400337c82 */ /* 0x000fea0008000000 */
[----:B------:R-:W-:Y:S04]  /*7ca0*/  MOV R153, UR4 ;  /* 0x0000000400997c02 */ /* 0x000fe80008000f00 */
[----:B------:R-:W-:Y:S01]  /*7cb0*/  R2UR UR48, R153 ;  /* 0x00000000993072ca */ /* 0x000fe200000e0000 */
[----:B---3--:R-:W-:Y:S04]  /*7cc0*/  UIADD3 UR4, UP0, UPT, UR6, 0x680, URZ ;  /* 0x0000068006047890 */ /* 0x008fe8000ff1e0ff */
[----:B------:R-:W-:Y:S09]  /*7cd0*/  UIADD3.X UR5, UPT, UPT, URZ, UR7, URZ, UP0, !UPT ;  /* 0x00000007ff057290 */ /* 0x000ff200087fe4ff */
[----:B------:R3:W-:Y:S01]  /*7ce0*/  UTMASTG.3D [UR48], [UR4] ;  /* 0x00000030040073b5 */ /* 0x0007e20008010000 */
[----:B------:R0:W-:Y:S01]  /*7cf0*/  UTMACMDFLUSH ;  /* 0x00000000000079b7 */ /* 0x0001e20000000000 */
[----:B---3--:R-:W-:Y:S04]  /*7d00*/  DEPBAR.LE SB0, 0x1 ;  /* 0x000080400000791a */ /* 0x008fe80000000000 */
.L_x_117:
[----:B------:R-:W-:Y:S05]  /*7d10*/  BSYNC.RECONVERGENT B0 ;  /* 0x0000000000007941 */ /* 0x000fea0003800200 */
.L_x_116:
[----:B------:R-:W-:Y:S01]  /*7d20*/  BAR.SYNC.DEFER_BLOCKING 0x1, 0x80 ;  /* 0x0042000000007b1d */ /* 0x000fe20000010000 */
[----:B------:R-:W-:Y:S01]  /*7d30*/  ISETP.NE.AND P1, PT, R167, RZ, PT ;  /* 0x000000ffa700720c */ /* 0x000fe20003f25270 */
[----:B------:R-:W-:Y:S01]  /*7d40*/  UISETP.NE.AND UP0, UPT, UR47, URZ, UPT ;  /* 0x000000ff2f00728c */ /* 0x000fe2000bf05270 */
[----:B------:R-:W-:Y:S11]  /*7d50*/  LEA R3, R79, UR44, 0x3 ;  /* 0x0000002c4f037c11 */ /* 0x000ff6000f8e18ff */
[----:B------:R-:W-:Y:S01]  /*7d60*/  @P1 SHF.L.U32 R2, R163, 0x1f, RZ ;  /* 0x0000001fa3021819 */ /* 0x000fe200000006ff */
[----:B------:R-:W-:Y:S06]  /*7d70*/  BRA.U !UP0, `(.L_x_118) ;  /* 0x0000000108247547 */ /* 0x000fec000b800000 */
[----:B------:R-:W-:Y:S01]  /*7d80*/  IMAD.U32 R5, RZ, RZ, UR46 ;  /* 0x0000002eff057e24 */ /* 0x000fe2000f8e00ff */
[----:B------:R-:W-:Y:S01]  /*7d90*/  MOV R0, UR52 ;  /* 0x0000003400007c02 */ /* 0x000fe20008000f00 */
[----:B------:R-:W-:Y:S03]  /*7da0*/  UIADD3 UR4, UPT, UPT, UR46, 0x1, URZ ;  /* 0x000000012e047890 */ /* 0x000fe6000fffe0ff */
[----:B------:R-:W-:Y:S01]  /*7db0*/  @P1 LEA R5, R5, UR44, 0x3 ;  /* 0x0000002c05051c11 */ /* 0x000fe2000f8e18ff */
[----:B------:R-:W-:Y:S04]  /*7dc0*/  UISETP.NE.AND UP0, UPT, UR4, 0x4, UPT ;  /* 0x000000040400788c */ /* 0x000fe8000bf05270 */
[----:B------:R-:W-:Y:S01]  /*7dd0*/  @P1 VIADD R5, R5, 0x40 ;  /* 0x0000004005051836 */ /* 0x000fe20000000000 */
[----:B------:R-:W-:Y:S04]  /*7de0*/  USEL UR46, UR4, URZ, UP0 ;  /* 0x000000ff042e7287 */ /* 0x000fe80008000000 */
[----:B------:R-:W-:Y:S04]  /*7df0*/  @P1 PRMT R0, R0, 0x654, R5 ;  /* 0x0000065400001816 */ /* 0x000fe80000000005 */
[----:B------:R3:W-:Y:S04]  /*7e00*/  @P1 SYNCS.ARRIVE.TRANS64.RED.A1T0 RZ, [R0+URZ], RZ ;  /* 0x000000ff00ff19a7 */ /* 0x0007e800081004ff */
.L_x_118:
[----:B------:R-:W4:Y:S01]  /*7e10*/  @P1 SYNCS.PHASECHK.TRANS64.TRYWAIT P0, [R3+URZ+0x20], R2 ;  /* 0x00002002030015a7 */ /* 0x000f2200080011ff */
[----:B------:R-:W-:Y:S01]  /*7e20*/  BSSY B1, `(.L_x_119) ;  /* 0x000001f000017945 */ /* 0x000fe20003800000 */
[----:B----4-:R-:W-:Y:S03]  /*7e30*/  @P1 SEL R85, RZ, 0x1, !P0 ;  /* 0x00000001ff551807 */ /* 0x010fe60004000000 */
[----:B------:R-:W-:Y:S05]  /*7e40*/  @!P1 BRA `(.L_x_120) ;  /* 0x0000000000709947 */ /* 0x000fea0003800000 */
[----:B------:R-:W-:Y:S01]  /*7e50*/  ISETP.NE.AND P1, PT, R87, RZ, PT ;  /* 0x000000ff5700720c */ /* 0x000fe20003f25270 */
[----:B------:R-:W-:Y:S01]  /*7e60*/  BSSY B0, `(.L_x_121) ;  /* 0x000000b000007945 */ /* 0x000fe20003800000 */
[----:B------:R-:W-:Y:S11]  /*7e70*/  ISETP.NE.AND P0, PT, R85, RZ, PT ;  /* 0x000000ff5500720c */ /* 0x000ff60003f05270 */
[----:B------:R-:W-:Y:S05]  /*7e80*/  @P1 IMAD R4, R79, 0x4000, R170 ;  /* 0x000040004f041824 */ /* 0x000fea00078e02aa */
[----:B------:R-:W-:Y:S04]  /*7e90*/  @P1 IADD3 R9, PT, PT, R4, UR44, RZ ;  /* 0x0000002c04091c10 */ /* 0x000fe8000fffe0ff */
[----:B------:R-:W-:Y:S01]  /*7ea0*/  @P1 IADD3 R7, PT, PT, R84, R9, RZ ;  /* 0x0000000954071210 */ /* 0x000fe20007ffe0ff */
[--C-:B------:R-:W-:Y:S02]  /*7eb0*/  @P1 IMAD.IADD R5, R78, 0x1, R9.reuse ;  /* 0x000000014e051824 */ /* 0x100fe400078e0209 */
[----:B------:R-:W-:Y:S01]  /*7ec0*/  @P1 IMAD.IADD R2, R86, 0x1, R9 ;  /* 0x0000000156021824 */ /* 0x000fe200078e0209 */
[----:B------:R-:W-:Y:S06]  /*7ed0*/  @P0 BRA `(.L_x_122) ;  /* 0x00000000000c0947 */ /* 0x000fec0003800000 */
[----:B---3--:R-:W-:Y:S04]  /*7ee0*/  SHF.L.U32 R0, R163, 0x1f, RZ ;  /* 0x0000001fa3007819 */ /* 0x008fe800000006ff */
[----:B------:R-:W3:Y:S02]  /*7ef0*/  SYNCS.PHASECHK.TRANS64.TRYWAIT P0, [R3+URZ+0x20], R0 ;  /* 0x00002000030075a7 */ /* 0x000ee400080011ff */
[----:B---3--:R-:W-:Y:S05]  /*7f00*/  @!P0 BRA `(.L_x_123) ;  /* 0x0000004800408947 */ /* 0x008fea0003800000 */
.L_x_122:
[----:B------:R-:W-:Y:S05]  /*7f10*/  BSYNC B0 ;  /* 0x0000000000007941 */ /* 0x000fea0003800000 */
.L_x_121:
[----:B------:R-:W-:Y:S01]  /*7f20*/  ISETP.NE.AND P0, PT, R87, RZ, PT ;  /* 0x000000ff5700720c */ /* 0x000fe20003f05270 */
[----:B------:R-:W-:Y:S11]  /*7f30*/  VIADD R79, R79, 0x1 ;  /* 0x000000014f4f7836 */ /* 0x000ff60000000000 */
[----:B------:R-:W-:Y:S01]  /*7f40*/  @!UPT UIADD3 URZ, UPT, UPT, URZ, URZ, URZ ;  /* 0x000000fffffff290 */ /* 0x000fe2000fffe0ff */
[----:B------:R4:W1:Y:S01]  /*7f50*/  @P0 LDS.128 R80, [R4+UR44+0x400] ;  /* 0x0004002c04500984 */ /* 0x0008620008000c00 */
[--C-:B---3--:R-:W-:Y:S01]  /*7f60*/  @P0 IMAD.IADD R3, R84, 0x1, R5.reuse ;  /* 0x0000000154030824 */ /* 0x108fe200078e0205 */
[C---:B------:R-:W-:Y:S01]  /*7f70*/  @P0 IADD3 R0, PT, PT, R86.reuse, R7, RZ ;  /* 0x0000000756000210 */ /* 0x040fe20007ffe0ff */
[C---:B------:R-:W-:Y:S01]  /*7f80*/  @P0 IMAD.IADD R6, R86.reuse, 0x1, R5 ;  /* 0x0000000156060824 */ /* 0x040fe200078e0205 */
[----:B------:R4:W3:Y:S02]  /*7f90*/  @P0 LDS.128 R88, [R2+0x400] ;  /* 0x0004000002580984 */ /* 0x0008e40000000c00 */
[----:B------:R-:W-:Y:S02]  /*7fa0*/  @P0 IADD3 R8, PT, PT, R86, R3, RZ ;  /* 0x0000000356080210 */ /* 0x000fe40007ffe0ff */
[----:B------:R4:W1:Y:S04]  /*7fb0*/  @P0 LDS.128 R96, [R7+0x400] ;  /* 0x0004000007600984 */ /* 0x0008680000000c00 */
[----:B------:R4:W1:Y:S04]  /*7fc0*/  @P0 LDS.128 R104, [R0+0x400] ;  /* 0x0004000000680984 */ /* 0x0008680000000c00 */
[----:B------:R4:W1:Y:S04]  /*7fd0*/  @P0 LDS.128 R112, [R5+0x400] ;  /* 0x0004000005700984 */ /* 0x0008680000000c00 */
[----:B------:R4:W1:Y:S04]  /*7fe0*/  @P0 LDS.128 R120, [R6+0x400] ;  /* 0x0004000006780984 */ /* 0x0008680000000c00 */
[----:B------:R4:W1:Y:S04]  /*7ff0*/  @P0 LDS.128 R128, [R3+0x400] ;  /* 0x0004000003800984 */ /* 0x0008680000000c00 */
[----:B------:R4:W1:Y:S02]  /*8000*/  @P0 LDS.128 R136, [R8+0x400] ;  /* 0x0004000008880984 */ /* 0x0008640000000c00 */
.L_x_120:
[----:B------:R-:W-:Y:S05]  /*8010*/  BSYNC B1 ;  /* 0x0000000000017941 */ /* 0x000fea0003800000 */
.L_x_119:
[----:B---34-:R-:W-:Y:S05]  /*8020*/  VIADD R0, R71, 0x40 ;  /* 0x0000004047007836 */ /* 0x018fea0000000000 */
[----:B------:R-:W-:Y:S04]  /*8030*/  SHF.R.U32.HI R0, RZ, 0x15, R0 ;  /* 0x00000015ff007819 */ /* 0x000fe80000011600 */
[----:B------:R-:W-:Y:S11]  /*8040*/  LOP3.LUT P0, RZ, R0, 0x3, R151, 0x48, !PT ;  /* 0x0000000300ff7812 */ /* 0x000ff60007804897 */
[----:B------:R-:W-:Y:S02]  /*8050*/  @!UPT UIADD3 URZ, UPT, UPT, URZ, URZ, URZ ;  /* 0x000000fffffff290 */ /* 0x000fe4000fffe0ff */
[----:B------:R-:W-:Y:S05]  /*8060*/  @!P0 BRA `(.L_x_124) ;  /* 0x0000000000408947 */ /* 0x000fea0003800000 */
[----:B------:R-:W3:Y:S01]  /*8070*/  LDCU.64 UR8, c[0x4][0x70] ;  /* 0x01000e00ff0877ac */ /* 0x000ee20008000a00 */
[----:B------:R-:W-:Y:S01]  /*8080*/  MOV R3, 0x0 ;  /* 0x0000000000037802 */ /* 0x000fe20000000f00 */
[----:B------:R-:W-:Y:S02]  /*8090*/  HFMA2 R12, -RZ, RZ, 0, 5.9604644775390625e-08 ;  /* 0x00000001ff0c7431 */ /* 0x000fe400000001ff */
[----:B------:R-:W-:Y:S02]  /*80a0*/  IMAD.MOV.U32 R8, RZ, RZ, 0x192 ;  /* 0x00000192ff087424 */ /* 0x000fe400078e00ff */
[----:B------:R-:W-:Y:S01]  /*80b0*/  IMAD.MOV.U32 R13, RZ, RZ, RZ ;  /* 0x000000ffff0d7224 */ /* 0x000fe200078e00ff */
[----:B------:R-:W4:Y:S01]  /*80c0*/  LDCU.64 UR6, c[0x4][0x78] ;  /* 0x01000f00ff0677ac */ /* 0x000f220008000a00 */
[----:B------:R-:W1:Y:S01]  /*80d0*/  LDC.64 R2, c[0x4][R3] ;  /* 0x0100000003027b82 */ /* 0x000e620000000a00 */
[----:B------:R-:W5:Y:S01]  /*80e0*/  LDCU.64 UR4, c[0x4][0x10] ;  /* 0x01000200ff0477ac */ /* 0x000f620008000a00 */
[----:B---3--:R-:W-:Y:S01]  /*80f0*/  MOV R5, UR9 ;  /* 0x0000000900057c02 */ /* 0x008fe20008000f00 */
[----:B------:R-:W-:Y:S01]  /*8100*/  IMAD.U32 R4, RZ, RZ, UR8 ;  /* 0x00000008ff047e24 */ /* 0x000fe2000f8e00ff */
[----:B----4-:R-:W-:Y:S01]  /*8110*/  MOV R7, UR7 ;  /* 0x0000000700077c02 */ /* 0x010fe20008000f00 */
[----:B------:R-:W-:Y:S01]  /*8120*/  IMAD.U32 R6, RZ, RZ, UR6 ;  /* 0x00000006ff067e24 */ /* 0x000fe2000f8e00ff */
[----:B-----5:R-:W-:Y:S01]  /*8130*/  MOV R11, UR5 ;  /* 0x00000005000b7c02 */ /* 0x020fe20008000f00 */
[----:B------:R-:W-:Y:S02]  /*8140*/  IMAD.U32 R10, RZ, RZ, UR4 ;  /* 0x00000004ff0a7e24 */ /* 0x000fe4000f8e00ff */
[----:B------:R-:W-:Y:S07]  /*8150*/  LEPC R20, `(.L_x_124) ;  /* 0x000000001014794e */ /* 0x000fee0000000000 */
[----:B-12---:R-:W-:Y:S05]  /*8160*/  CALL.ABS.NOINC R2 ;  /* 0x0000000002007343 */ /* 0x006fea0003c00000 */
.L_x_124:
[----:B------:R-:W-:Y:S01]  /*8170*/  ISETP.NE.AND P6, PT, R167, RZ, PT ;  /* 0x000000ffa700720c */ /* 0x000fe20003fc5270 */
[----:B------:R-:W-:Y:S05]  /*8180*/  WARPSYNC.ALL ;  /* 0x0000000000007948 */ /* 0x000fea0003800000 */
[----:B------:R-:W-:Y:S01]  /*8190*/  R2UR UR4, R71 ;  /* 0x00000000470472ca */ /* 0x000fe200000e0000 */
[----:B------:R-:W-:Y:S01]  /*81a0*/  BSSY.RECONVERGENT B0, `(.L_x_125) ;  /* 0x0000104000007945 */ /* 0x000fe20003800200 */
[----:B------:R-:W-:Y:S02]  /*81b0*/  MOV R0, UR46 ;  /* 0x0000002e00007c02 */ /* 0x000fe40008000f00 */
[----:B------:R-:W-:Y:S02]  /*81c0*/  MOV R77, UR52 ;  /* 0x00000034004d7c02 */ /* 0x000fe40008000f00 */
[----:B-1----:R-:W-:Y:S02]  /*81d0*/  SHF.L.U32 R72, R80, 0x10, RZ ;  /* 0x0000001050487819 */ /* 0x002fe400000006ff */
[----:B------:R-:W-:Y:S02]  /*81e0*/  @P6 LEA R0, R0, UR44, 0x3 ;  /* 0x0000002c00006c11 */ /* 0x000fe4000f8e18ff */
[----:B------:R-:W-:Y:S02]  /*81f0*/  LOP3.LUT R75, R80, 0xffff0000, RZ, 0xc0, !PT ;  /* 0xffff0000504b7812 */ /* 0x000fe400078ec0ff */
[----:B------:R-:W-:Y:S01]  /*8200*/  @P6 IADD3 R0, PT, PT, R0, 0x40, RZ ;  /* 0x0000004000006810 */ /* 0x000fe20007ffe0ff */
[----:B------:R-:W1:Y:S01]  /*8210*/  LDTM.x64 R4, tmem[UR4+0x40] ;  /* 0x00004004000479ee */ /* 0x000e620008340000 */
[----:B------:R-:W-:Y:S02]  /*8220*/  SHF.L.U32 R74, R81, 0x10, RZ ;  /* 0x00000010514a7819 */ /* 0x000fe400000006ff */
[----:B------:R-:W-:Y:S02]  /*8230*/  @P6 PRMT R77, R77, 0x654, R0 ;  /* 0x000006544d4d6816 */ /* 0x000fe40000000000 */
[----:B------:R-:W-:Y:S02]  /*8240*/  LOP3.LUT R76, R81, 0xffff0000, RZ, 0xc0, !PT ;  /* 0xffff0000514c7812 */ /* 0x000fe400078ec0ff */
[----:B------:R-:W-:Y:S01]  /*8250*/  ISETP.NE.AND P0, PT, R166, RZ, PT ;  /* 0x000000ffa600720c */ /* 0x000fe20003f05270 */
[C---:B-1----:R-:W-:Y:S01]  /*8260*/  FMUL R0, R70.reuse, R4 ;  /* 0x0000000446007220 */ /* 0x042fe20000400000 */
[C---:B------:R-:W-:Y:S01]  /*8270*/  FMUL R2, R70.reuse, R5 ;  /* 0x0000000546027220 */ /* 0x040fe20000400000 */
[C---:B------:R-:W-:Y:S01]  /*8280*/  FMUL R3, R70.reuse, R6 ;  /* 0x0000000646037220 */ /* 0x040fe20000400000 */
[----:B------:R-:W-:Y:S01]  /*8290*/  FMUL R7, R70, R7 ;  /* 0x0000000746077220 */ /* 0x000fe20000400000 */
[C---:B------:R-:W-:Y:S01]  /*82a0*/  FFMA R0, R73.reuse, R72, R0 ;  /* 0x0000004849007223 */ /* 0x040fe20000000000 */
[C---:B------:R-:W-:Y:S01]  /*82b0*/  LOP3.LUT R72, R82.reuse, 0xffff0000, RZ, 0xc0, !PT ;  /* 0xffff000052487812 */ /* 0x040fe200078ec0ff */
[C---:B------:R-:W-:Y:S01]  /*82c0*/  FFMA R2, R73.reuse, R75, R2 ;  /* 0x0000004b49027223 */ /* 0x040fe20000000002 */
[----:B------:R-:W-:Y:S01]  /*82d0*/  SHF.L.U32 R75, R82, 0x10, RZ ;  /* 0x00000010524b7819 */ /* 0x000fe200000006ff */
[C---:B------:R-:W-:Y:S01]  /*82e0*/  FFMA R3, R73.reuse, R74, R3 ;  /* 0x0000004a49037223 */ /* 0x040fe20000000003 */
[----:B------:R-:W-:Y:S01]  /*82f0*/  FMUL R4, R70, R8 ;  /* 0x0000000846047220 */ /* 0x000fe20000400000 */
[----:B------:R-:W-:Y:S01]  /*8300*/  FFMA R7, R73, R76, R7 ;  /* 0x0000004c49077223 */ /* 0x000fe20000000007 */
[----:B------:R-:W-:Y:S01]  /*8310*/  F2FP.BF16.F32.PACK_AB R92, R2, R0 ;  /* 0x00000000025c723e */ /* 0x000fe200000010ff */
[C---:B------:R-:W-:Y:S01]  /*8320*/  FMUL R5, R70.reuse, R9 ;  /* 0x0000000946057220 */ /* 0x040fe20000400000 */
[----:B------:R-:W-:Y:S01]  /*8330*/  LOP3.LUT R0, R83, 0xffff0000, RZ, 0xc0, !PT ;  /* 0xffff000053007812 */ /* 0x000fe200078ec0ff */
[----:B------:R-:W-:Y:S01]  /*8340*/  FFMA R4, R73, R75, R4 ;  /* 0x0000004b49047223 */ /* 0x000fe20000000004 */
[----:B------:R-:W-:Y:S01]  /*8350*/  SHF.L.U32 R75, R83, 0x10, RZ ;  /* 0x00000010534b7819 */ /* 0x000fe200000006ff */
[----:B------:R-:W-:Y:S01]  /*8360*/  FFMA R5, R73, R72, R5 ;  /* 0x0000004849057223 */ /* 0x000fe20000000005 */
[----:B------:R-:W-:Y:S01]  /*8370*/  F2FP.BF16.F32.PACK_AB R93, R7, R3 ;  /* 0x00000003075d723e */ /* 0x000fe200000010ff */
[----:B------:R-:W-:Y:S01]  /*8380*/  FMUL R6, R70, R10 ;  /* 0x0000000a46067220 */ /* 0x000fe20000400000 */
[----:B------:R-:W-:Y:S01]  /*8390*/  SHF.L.U32 R3, R88, 0x10, RZ ;  /* 0x0000001058037819 */ /* 0x000fe200000006ff */
[----:B------:R-:W-:Y:S01]  /*83a0*/  FMUL R11, R70, R11 ;  /* 0x0000000b460b7220 */ /* 0x000fe20000400000 */
[----:B------:R-:W-:Y:S01]  /*83b0*/  LOP3.LUT R2, R88, 0xffff0000, RZ, 0xc0, !PT ;  /* 0xffff000058027812 */ /* 0x000fe200078ec0ff */
[C---:B------:R-:W-:Y:S01]  /*83c0*/  FMUL R8, R70.reuse, R12 ;  /* 0x0000000c46087220 */ /* 0x040fe20000400000 */
[----:B------:R-:W-:Y:S01]  /*83d0*/  LOP3.LUT R72, R99, 0xffff0000, RZ, 0xc0, !PT ;  /* 0xffff000063487812 */ /* 0x000fe200078ec0ff */
[----:B------:R-:W-:Y:S01]  /*83e0*/  FMUL R9, R70, R13 ;  /* 0x0000000d46097220 */ /* 0x000fe20000400000 */
[----:B------:R-:W-:Y:S01]  /*83f0*/  F2FP.BF16.F32.PACK_AB R94, R5, R4 ;  /* 0x00000004055e723e */ /* 0x000fe200000010ff */
[C---:B------:R-:W-:Y:S01]  /*8400*/  FFMA R6, R73.reuse, R75, R6 ;  /* 0x0000004b49067223 */ /* 0x040fe20000000006 */
[----:B------:R-:W-:Y:S01]  /*8410*/  SHF.L.U32 R75, R96, 0x10, RZ ;  /* 0x00000010604b7819 */ /* 0x000fe200000006ff */
[----:B------:R-:W-:Y:S01]  /*8420*/  FFMA R11, R73, R0, R11 ;  /* 0x00000000490b7223 */ /* 0x000fe2000000000b */
[----:B------:R-:W-:Y:S01]  /*8430*/  SHF.L.U32 R0, R89, 0x10, RZ ;  /* 0x0000001059007819 */ /* 0x000fe200000006ff */
[C---:B------:R-:W-:Y:S01]  /*8440*/  FFMA R8, R73.reuse, R3, R8 ;  /* 0x0000000349087223 */ /* 0x040fe20000000008 */
[----:B------:R-:W-:Y:S01]  /*8450*/  SHF.L.U32 R3, R90, 0x10, RZ ;  /* 0x000000105a037819 */ /* 0x000fe200000006ff */
[----:B------:R-:W-:Y:S01]  /*8460*/  FFMA R9, R73, R2, R9 ;  /* 0x0000000249097223 */ /* 0x000fe20000000009 */
[----:B------:R-:W-:Y:S01]  /*8470*/  LOP3.LUT R2, R89, 0xffff0000, RZ, 0xc0, !PT ;  /* 0xffff000059027812 */ /* 0x000fe200078ec0ff */
[C---:B------:R-:W-:Y:S01]  /*8480*/  FMUL R10, R70.reuse, R14 ;  /* 0x0000000e460a7220 */ /* 0x040fe20000400000 */
[----:B------:R-:W-:Y:S01]  /*8490*/  F2FP.BF16.F32.PACK_AB R95, R11, R6 ;  /* 0x000000060b5f723e */ /* 0x000fe200000010ff */
[C---:B------:R-:W-:Y:S01]  /*84a0*/  FMUL R15, R70.reuse, R15 ;  /* 0x0000000f460f7220 */ /* 0x040fe20000400000 */
[----:B------:R-:W-:Y:S01]  /*84b0*/  F2FP.BF16.F32.PACK_AB R100, R9, R8 ;  /* 0x000000080964723e */ /* 0x000fe200000010ff */
[----:B------:R-:W-:Y:S01]  /*84c0*/  FMUL R12, R70, R16 ;  /* 0x00000010460c7220 */ /* 0x000fe20000400000 */
[C---:B------:R-:W-:Y:S01]  /*84d0*/  FFMA R10, R73.reuse, R0, R10 ;  /* 0x00000000490a7223 */ /* 0x040fe2000000000a */
[----:B------:R-:W-:Y:S01]  /*84e0*/  LOP3.LUT R0, R90, 0xffff0000, RZ, 0xc0, !PT ;  /* 0xffff00005a007812 */ /* 0x000fe200078ec0ff */
[----:B------:R-:W-:Y:S01]  /*84f0*/  FFMA R15, R73, R2, R15 ;  /* 0x00000002490f7223 */ /* 0x000fe2000000000f */
        /* <DEDUP_REMOVED lines=9> */
[----:B------:R-:W-:Y:S01]  /*8590*/  FMUL R16, R70, R20 ;  /* 0x0000001446107220 */ /* 0x000fe20000400000 */
[----:B------:R-:W-:Y:S01]  /*85a0*/  FFMA R14, R73, R3, R14 ;  /* 0x00000003490e7223 */ /* 0x000fe2000000000e */
[----:B------:R-:W-:Y:S01]  /*85b0*/  SHF.L.U32 R3, R98, 0x10, RZ ;  /* 0x0000001062037819 */ /* 0x000fe200000006ff */
[C---:B------:R-:W-:Y:S01]  /*85c0*/  FMUL R17, R70.reuse, R21 ;  /* 0x0000001546117220 */ /* 0x040fe20000400000 */
[----:B------:R-:W-:Y:S01]  /*85d0*/  F2FP.BF16.F32.PACK_AB R102, R13, R12 ;  /* 0x0000000c0d66723e */ /* 0x000fe200000010ff */
[----:B------:R-:W-:Y:S01]  /*85e0*/  FFMA R19, R73, R2, R19 ;  /* 0x0000000249137223 */ /* 0x000fe20000000013 */
[----:B------:R-:W-:Y:S01]  /*85f0*/  SHF.L.U32 R2, R97, 0x10, RZ ;  /* 0x0000001061027819 */ /* 0x000fe200000006ff */
        /* <DEDUP_REMOVED lines=12> */
[C---:B------:R-:W-:Y:S01]  /*86c0*/  FFMA R23, R73.reuse, R0, R23 ;  /* 0x0000000049177223 */ /* 0x040fe20000000017 */
[----:B------:R-:W-:Y:S01]  /*86d0*/  SHF.L.U32 R0, R104, 0x10, RZ ;  /* 0x0000001068007819 */ /* 0x000fe200000006ff */
[C---:B------:R-:W-:Y:S01]  /*86e0*/  FMUL R22, R70.reuse, R26 ;  /* 0x0000001a46167220 */ /* 0x040fe20000400000 */
[----:B------:R-:W-:Y:S01]  /*86f0*/  FMUL R27, R70, R27 ;  /* 0x0000001b461b7220 */ /* 0x000fe20000400000 */
        /* <DEDUP_REMOVED lines=9> */
[----:B------:R-:W-:Y:S01]  /*8790*/  LOP3.LUT R72, R107, 0xffff0000, RZ, 0xc0, !PT ;  /* 0xffff00006b487812 */ /* 0x000fe200078ec0ff */
[----:B------:R-:W-:Y:S01]  /*87a0*/  FFMA R24, R73, R0, R24 ;  /* 0x0000000049187223 */ /* 0x000fe20000000018 */
[----:B------:R-:W-:Y:S01]  /*87b0*/  SHF.L.U32 R0, R105, 0x10, RZ ;  /* 0x0000001069007819 */ /* 0x000fe200000006ff */
[C---:B------:R-:W-:Y:S01]  /*87c0*/  FMUL R25, R70.reuse, R29 ;  /* 0x0000001d46197220 */ /* 0x040fe20000400000 */
[----:B------:R-:W-:Y:S01]  /*87d0*/  F2FP.BF16.F32.PACK_AB R110, R21, R20 ;  /* 0x00000014156e723e */ /* 0x000fe200000010ff */
[----:B------:R-:W-:Y:S01]  /*87e0*/  FMUL R26, R70, R30 ;  /* 0x0000001e461a7220 */ /* 0x000fe20000400000 */
[----:B------:R-:W-:Y:S01]  /*87f0*/  F2FP.BF16.F32.PACK_AB R111, R27, R22 ;  /* 0x000000161b6f723e */ /* 0x000fe200000010ff */
        /* <DEDUP_REMOVED lines=38> */
[----:B------:R1:W-:Y:S01]  /*8a60*/  STS.128 [R170+UR44+0x4400], R92 ;  /* 0x0044005caa007988 */ /* 0x0003e20008000c2c */
        /* <DEDUP_REMOVED lines=12> */
[----:B------:R3:W-:Y:S01]  /*8b30*/  STS.128 [R169+0x4400], R100 ;  /* 0x00440064a9007388 */ /* 0x0007e20000000c00 */
        /* <DEDUP_REMOVED lines=12> */
[----:B------:R4:W-:Y:S01]  /*8c00*/  STS.128 [R168+0x4400], R108 ;  /* 0x0044006ca8007388 */ /* 0x0009e20000000c00 */
[----:B------:R-:W-:Y:S01]  /*8c10*/  FMUL R51, R70, R51 ;  /* 0x0000003346337220 */ /* 0x000fe20000400000 */
[C---:B------:R-:W-:Y:S01]  /*8c20*/  FFMA R44, R73.reuse, R3, R44 ;  /* 0x00000003492c7223 */ /* 0x040fe2000000002c */
[C---:B------:R-:W-:Y:S01]  /*8c30*/  SHF.L.U32 R3, R128.reuse, 0x10, RZ ;  /* 0x0000001080037819 */ /* 0x040fe200000006ff */
[----:B------:R-:W-:Y:S01]  /*8c40*/  FFMA R45, R73, R2, R45 ;  /* 0x00000002492d7223 */ /* 0x000fe2000000002d */
[----:B------:R-:W-:Y:S01]  /*8c50*/  LOP3.LUT R2, R129, 0xffff0000, RZ, 0xc0, !PT ;  /* 0xffff000081027812 */ /* 0x000fe200078ec0ff */
        /* <DEDUP_REMOVED lines=8> */
[C---:B------:R-:W-:Y:S01]  /*8ce0*/  FMUL R50, R70.reuse, R54 ;  /* 0x0000003646327220 */ /* 0x040fe20000400000 */
[----:B------:R-:W-:Y:S01]  /*8cf0*/  F2FP.BF16.F32.PACK_AB R94, R37, R36 ;  /* 0x00000024255e723e */ /* 0x000fe200000010ff */
[----:B------:R1:W-:Y:S01]  /*8d00*/  STS.128 [R160+0x4400], R116 ;  /* 0x00440074a0007388 */ /* 0x0003e20000000c00 */
[----:B------:R-:W-:Y:S01]  /*8d10*/  F2FP.BF16.F32.PACK_AB R95, R43, R38 ;  /* 0x000000262b5f723e */ /* 0x000fe200000010ff */
[----:B------:R-:W-:Y:S01]  /*8d20*/  FMUL R55, R70, R55 ;  /* 0x0000003746377220 */ /* 0x000fe20000400000 */
[----:B---3--:R-:W-:Y:S01]  /*8d30*/  F2FP.BF16.F32.PACK_AB R100, R41, R40 ;  /* 0x000000282964723e */ /* 0x008fe200000010ff */
[----:B------:R-:W-:Y:S01]  /*8d40*/  FFMA R48, R73, R3, R48 ;  /* 0x0000000349307223 */ /* 0x000fe20000000030 */
[----:B------:R-:W-:Y:S01]  /*8d50*/  SHF.L.U32 R3, R131, 0x10, RZ ;  /* 0x0000001083037819 */ /* 0x000fe200000006ff */
[----:B------:R-:W-:Y:S01]  /*8d60*/  FFMA R49, R73, R0, R49 ;  /* 0x0000000049317223 */ /* 0x000fe20000000031 */
[C---:B------:R-:W-:Y:S01]  /*8d70*/  SHF.L.U32 R0, R130.reuse, 0x10, RZ ;  /* 0x0000001082007819 */ /* 0x040fe200000006ff */
[----:B------:R3:W-:Y:S01]  /*8d80*/  STS.128 [R159+0x4400], R92 ;  /* 0x0044005c9f007388 */ /* 0x0007e20000000c00 */
[----:B------:R-:W-:Y:S01]  /*8d90*/  F2FP.BF16.F32.PACK_AB R101, R47, R42 ;  /* 0x0000002a2f65723e */ /* 0x000fe200000010ff */
[----:B------:R-:W-:Y:S01]  /*8da0*/  FFMA R50, R73, R75, R50 ;  /* 0x0000004b49327223 */ /* 0x000fe20000000032 */
[----:B------:R-:W-:Y:S01]  /*8db0*/  SHF.L.U32 R75, R137, 0x10, RZ ;  /* 0x00000010894b7819 */ /* 0x000fe200000006ff */
[----:B------:R-:W-:Y:S01]  /*8dc0*/  FFMA R55, R73, R2, R55 ;  /* 0x0000000249377223 */ /* 0x000fe20000000037 */
[----:B------:R-:W-:Y:S01]  /*8dd0*/  LOP3.LUT R2, R130, 0xffff0000, RZ, 0xc0, !PT ;  /* 0xffff000082027812 */ /* 0x000fe200078ec0ff */
[C---:B------:R-:W-:Y:S01]  /*8de0*/  FMUL R52, R70.reuse, R56 ;  /* 0x0000003846347220 */ /* 0x040fe20000400000 */
[----:B------:R-:W-:Y:S01]  /*8df0*/  F2FP.BF16.F32.PACK_AB R102, R45, R44 ;  /* 0x0000002c2d66723e */ /* 0x000fe200000010ff */
[C---:B------:R-:W-:Y:S01]  /*8e00*/  FMUL R53, R70.reuse, R57 ;  /* 0x0000003946357220 */ /* 0x040fe20000400000 */
[C---:B------:R-:W-:Y:S01]  /*8e10*/  FMUL R54, R70.reuse, R58 ;  /* 0x0000003a46367220 */ /* 0x040fe20000400000 */
[----:B------:R-:W-:Y:S01]  /*8e20*/  FFMA R52, R73, R0, R52 ;  /* 0x0000000049347223 */ /* 0x000fe20000000034 */
[----:B------:R-:W-:Y:S01]  /*8e30*/  LOP3.LUT R0, R131, 0xffff0000, RZ, 0xc0, !PT ;  /* 0xffff000083007812 */ /* 0x000fe200078ec0ff */
[C---:B------:R-:W-:Y:S01]  /*8e40*/  FFMA R53, R73.reuse, R2, R53 ;  /* 0x0000000249357223 */ /* 0x040fe20000000035 */
[----:B------:R-:W-:Y:S01]  /*8e50*/  FFMA R54, R73, R3, R54 ;  /* 0x0000000349367223 */ /* 0x000fe20000000036 */
[----:B------:R-:W-:Y:S01]  /*8e60*/  FMUL R59, R70, R59 ;  /* 0x0000003b463b7220 */ /* 0x000fe20000400000 */
[----:B------:R-:W-:Y:S01]  /*8e70*/  SHF.L.U32 R3, R136, 0x10, RZ ;  /* 0x0000001088037819 */ /* 0x000fe200000006ff */
[----:B------:R-:W-:Y:S01]  /*8e80*/  FMUL R56, R70, R60 ;  /* 0x0000003c46387220 */ /* 0x000fe20000400000 */
[----:B------:R-:W-:Y:S01]  /*8e90*/  LOP3.LUT R2, R136, 0xffff0000, RZ, 0xc0, !PT ;  /* 0xffff000088027812 */ /* 0x000fe200078ec0ff */
[C---:B------:R-:W-:Y:S01]  /*8ea0*/  FMUL R57, R70.reuse, R61 ;  /* 0x0000003d46397220 */ /* 0x040fe20000400000 */
[----:B------:R-:W-:Y:S01]  /*8eb0*/  F2FP.BF16.F32.PACK_AB R103, R51, R46 ;  /* 0x0000002e3367723e */ /* 0x000fe200000010ff */
[C---:B------:R-:W-:Y:S01]  /*8ec0*/  FMUL R58, R70.reuse, R62 ;  /* 0x0000003e463a7220 */ /* 0x040fe20000400000 */
[C---:B------:R-:W-:Y:S01]  /*8ed0*/  FFMA R59, R73.reuse, R0, R59 ;  /* 0x00000000493b7223 */ /* 0x040fe2000000003b */
[----:B------:R-:W-:Y:S01]  /*8ee0*/  FFMA R56, R73, R3, R56 ;  /* 0x0000000349387223 */ /* 0x000fe20000000038 */
[----:B------:R-:W-:Y:S01]  /*8ef0*/  LOP3.LUT R0, R137, 0xffff0000, RZ, 0xc0, !PT ;  /* 0xffff000089007812 */ /* 0x000fe200078ec0ff */
[----:B------:R3:W-:Y:S01]  /*8f00*/  STS.128 [R158+0x4400], R100 ;  /* 0x004400649e007388 */ /* 0x0007e20000000c00 */
[C---:B------:R-:W-:Y:S01]  /*8f10*/  FFMA R57, R73.reuse, R2, R57 ;  /* 0x0000000249397223 */ /* 0x040fe20000000039 */
[----:B------:R-:W-:Y:S01]  /*8f20*/  FMUL R63, R70, R63 ;  /* 0x0000003f463f7220 */ /* 0x000fe20000400000 */
[----:B------:R-:W-:Y:S01]  /*8f30*/  SHF.L.U32 R3, R138, 0x10, RZ ;  /* 0x000000108a037819 */ /* 0x000fe200000006ff */
[----:B------:R-:W-:Y:S01]  /*8f40*/  FFMA R58, R73, R75, R58 ;  /* 0x0000004b493a7223 */ /* 0x000fe2000000003a */
[----:B------:R-:W-:Y:S01]  /*8f50*/  FMUL R60, R70, R64 ;  /* 0x00000040463c7220 */ /* 0x000fe20000400000 */
[----:B------:R-:W-:Y:S01]  /*8f60*/  LOP3.LUT R2, R138, 0xffff0000, RZ, 0xc0, !PT ;  /* 0xffff00008a027812 */ /* 0x000fe200078ec0ff */
[C---:B------:R-:W-:Y:S01]  /*8f70*/  FMUL R61, R70.reuse, R65 ;  /* 0x00000041463d7220 */ /* 0x040fe20000400000 */
[----:B------:R-:W-:Y:S01]  /*8f80*/  SHF.L.U32 R75, R139, 0x10, RZ ;  /* 0x000000108b4b7819 */ /* 0x000fe200000006ff */
[C---:B------:R-:W-:Y:S01]  /*8f90*/  FMUL R62, R70.reuse, R66 ;  /* 0x00000042463e7220 */ /* 0x040fe20000400000 */
[----:B------:R-:W-:Y:S01]  /*8fa0*/  FFMA R63, R73, R0, R63 ;  /* 0x00000000493f7223 */ /* 0x000fe2000000003f */
[----:B------:R-:W-:Y:S01]  /*8fb0*/  FMUL R67, R70, R67 ;  /* 0x0000004346437220 */ /* 0x000fe20000400000 */
[----:B----4-:R-:W-:Y:S01]  /*8fc0*/  F2FP.BF16.F32.PACK_AB R108, R49, R48 ;  /* 0x00000030316c723e */ /* 0x010fe200000010ff */
[----:B------:R-:W-:Y:S01]  /*8fd0*/  FFMA R60, R73, R3, R60 ;  /* 0x00000003493c7223 */ /* 0x000fe2000000003c */
[----:B------:R-:W-:Y:S01]  /*8fe0*/  F2FP.BF16.F32.PACK_AB R109, R55, R50 ;  /* 0x00000032376d723e */ /* 0x000fe200000010ff */
[----:B------:R-:W-:Y:S01]  /*8ff0*/  FFMA R61, R73, R2, R61 ;  /* 0x00000002493d7223 */ /* 0x000fe2000000003d */
[----:B------:R-:W-:Y:S01]  /*9000*/  F2FP.BF16.F32.PACK_AB R110, R53, R52 ;  /* 0x00000034356e723e */ /* 0x000fe200000010ff */
[----:B------:R-:W-:Y:S01]  /*9010*/  FFMA R62, R73, R75, R62 ;  /* 0x0000004b493e7223 */ /* 0x000fe2000000003e */
[----:B------:R-:W-:Y:S01]  /*9020*/  F2FP.BF16.F32.PACK_AB R111, R59, R54 ;  /* 0x000000363b6f723e */ /* 0x000fe200000010ff */
[----:B------:R-:W-:Y:S01]  /*9030*/  FFMA R67, R73, R72, R67 ;  /* 0x0000004849437223 */ /* 0x000fe20000000043 */
[----:B-1----:R-:W-:Y:S02]  /*9040*/  F2FP.BF16.F32.PACK_AB R116, R57, R56 ;  /* 0x000000383974723e */ /* 0x002fe400000010ff */
[----:B------:R-:W-:Y:S01]  /*9050*/  F2FP.BF16.F32.PACK_AB R117, R63, R58 ;  /* 0x0000003a3f75723e */ /* 0x000fe200000010ff */
[----:B------:R3:W-:Y:S01]  /*9060*/  STS.128 [R157+0x4400], R108 ;  /* 0x0044006c9d007388 */ /* 0x0007e20000000c00 */
[----:B------:R-:W-:Y:S02]  /*9070*/  F2FP.BF16.F32.PACK_AB R118, R61, R60 ;  /* 0x0000003c3d76723e */ /* 0x000fe400000010ff */
[----:B------:R-:W-:Y:S02]  /*9080*/  F2FP.BF16.F32.PACK_AB R119, R67, R62 ;  /* 0x0000003e4377723e */ /* 0x000fe400000010ff */
[----:B------:R-:W-:Y:S02]  /*9090*/  LEA R0, R79, UR44, 0x3 ;  /* 0x0000002c4f007c11 */ /* 0x000fe4000f8e18ff */
[----:B------:R-:W-:Y:S01]  /*90a0*/  @P6 SHF.L.U32 R3, R163, 0x1f, RZ ;  /* 0x0000001fa3036819 */ /* 0x000fe200000006ff */
[----:B------:R3:W-:Y:S01]  /*90b0*/  STS.128 [R156+0x4400], R116 ;  /* 0x004400749c007388 */ /* 0x0007e20000000c00 */
[----:B------:R-:W-:Y:S01]  /*90c0*/  @!PT LDS RZ, [RZ] ;  /* 0x00000000fffff984 */ /* 0x000fe20000000800 */
[----:B------:R-:W-:Y:S01]  /*90d0*/  @!PT LDS RZ, [RZ] ;  /* 0x00000000fffff984 */ /* 0x000fe20000000800 */
[----:B------:R-:W-:Y:S01]  /*90e0*/  @!PT LDS RZ, [RZ] ;  /* 0x00000000fffff984 */ /* 0x000fe20000000800 */
[----:B------:R-:W-:Y:S01]  /*90f0*/  @!PT LDS RZ, [RZ] ;  /* 0x00000000fffff984 */ /* 0x000fe20000000800 */
[----:B------:R1:W-:Y:S07]  /*9100*/  MEMBAR.ALL.CTA ;  /* 0x0000000000007992 */ /* 0x0003ee0000008000 */
[----:B-1----:R-:W1:Y:S02]  /*9110*/  FENCE.VIEW.ASYNC.S ;  /* 0x00000000000073c6 */ /* 0x002e640000000000 */
[----:B-1----:R-:W-:Y:S06]  /*9120*/  BAR.SYNC.DEFER_BLOCKING 0x1, 0x80 ;  /* 0x0042000000007b1d */ /* 0x002fec0000010000 */
[----:B------:R-:W-:Y:S05]  /*9130*/  @P0 BRA `(.L_x_126) ;  /* 0x0000000000280947 */ /* 0x000fea0003800000 */
[----:B------:R-:W1:Y:S01]  /*9140*/  LDCU.64 UR6, c[0x0][0x348] ;  /* 0x00006900ff0677ac */ /* 0x000e620008000a00 */
[----:B------:R-:W-:Y:S02]  /*9150*/  UIADD3 UR9, UPT, UPT, UR49, 0x40, URZ ;  /* 0x0000004031097890 */ /* 0x000fe4000fffe0ff */
[----:B------:R-:W-:Y:S01]  /*9160*/  UIADD3 UR8, UPT, UPT, UR44, 0x4400, URZ ;  /* 0x000044002c087890 */ /* 0x000fe2000fffe0ff */
[----:B------:R-:W-:Y:S01]  /*9170*/  UMOV UR10, UR50 ;  /* 0x00000032000a7c82 */ /* 0x000fe20008000000 */
[----:B------:R-:W-:Y:S01]  /*9180*/  UMOV UR11, UR36 ;  /* 0x00000024000b7c82 */ /* 0x000fe20008000000 */
[----:B-1----:R-:W-:Y:S04]  /*9190*/  UIADD3 UR4, UP0, UPT, UR6, 0x680, URZ ;  /* 0x0000068006047890 */ /* 0x002fe8000ff1e0ff */
[----:B------:R-:W-:Y:S09]  /*91a0*/  UIADD3.X UR5, UPT, UPT, URZ, UR7, URZ, UP0, !UPT ;  /* 0x00000007ff057290 */ /* 0x000ff200087fe4ff */
[----:B------:R1:W-:Y:S01]  /*91b0*/  UTMASTG.3D [UR8], [UR4] ;  /* 0x00000008040073b5 */ /* 0x0003e20008010000 */
[----:B------:R0:W-:Y:S01]  /*91c0*/  UTMACMDFLUSH ;  /* 0x00000000000079b7 */ /* 0x0001e20000000000 */
[----:B-1----:R-:W-:Y:S04]  /*91d0*/  DEPBAR.LE SB0, 0x1 ;  /* 0x000080400000791a */ /* 0x002fe80000000000 */
.L_x_126:
[----:B------:R-:W-:Y:S05]  /*91e0*/  BSYNC.RECONVERGENT B0 ;  /* 0x0000000000007941 */ /* 0x000fea0003800200 */
.L_x_125:
[----:B------:R-:W-:Y:S01]  /*91f0*/  BAR.SYNC.DEFER_BLOCKING 0x1, 0x80 ;  /* 0x0042000000007b1d */ /* 0x000fe20000010000 */
[----:B------:R-:W-:Y:S04]  /*9200*/  UIADD3 UR4, UPT, UPT, UR46, 0x1, URZ ;  /* 0x000000012e047890 */ /* 0x000fe8000fffe0ff */
[----:B------:R-:W-:Y:S04]  /*9210*/  UISETP.NE.AND UP0, UPT, UR4, 0x4, UPT ;  /* 0x000000040400788c */ /* 0x000fe8000bf05270 */
[----:B------:R-:W-:Y:S01]  /*9220*/  USEL UR45, UR4, URZ, UP0 ;  /* 0x000000ff042d7287 */ /* 0x000fe20008000000 */
[----:B------:R1:W-:Y:S01]  /*9230*/  @P6 SYNCS.ARRIVE.TRANS64.RED.A1T0 RZ, [R77+URZ], RZ ;  /* 0x000000ff4dff69a7 */ /* 0x0003e200081004ff */
[----:B------:R-:W-:Y:S01]  /*9240*/  BSSY B1, `(.L_x_127) ;  /* 0x0000020000017945 */ /* 0x000fe20003800000 */
[----:B------:R-:W4:Y:S02]  /*9250*/  @P6 SYNCS.PHASECHK.TRANS64.TRYWAIT P0, [R0+URZ+0x20], R3 ;  /* 0x00002003000065a7 */ /* 0x000f2400080011ff */
[----:B----4-:R-:W-:Y:S01]  /*9260*/  @P6 SEL R85, RZ, 0x1, !P0 ;  /* 0x00000001ff556807 */ /* 0x010fe20004000000 */
[----:B-1----:R-:W-:Y:S06]  /*9270*/  @!P6 BRA `(.L_x_128) ;  /* 0x000000000070e947 */ /* 0x002fec0003800000 */
        /* <DEDUP_REMOVED lines=9> */
[----:B------:R-:W-:Y:S04]  /*9310*/  SHF.L.U32 R7, R163, 0x1f, RZ ;  /* 0x0000001fa3077819 */ /* 0x000fe800000006ff */
[----:B------:R-:W1:Y:S02]  /*9320*/  SYNCS.PHASECHK.TRANS64.TRYWAIT P0, [R0+URZ+0x20], R7 ;  /* 0x00002007000075a7 */ /* 0x000e6400080011ff */
[----:B-1----:R-:W-:Y:S05]  /*9330*/  @!P0 BRA `(.L_x_131) ;  /* 0x0000003400488947 */ /* 0x002fea0003800000 */
.L_x_130:
[----:B------:R-:W-:Y:S05]  /*9340*/  BSYNC B0 ;  /* 0x0000000000007941 */ /* 0x000fea0003800000 */
.L_x_129:
[----:B------:R-:W-:Y:S01]  /*9350*/  ISETP.NE.AND P0, PT, R87, RZ, PT ;  /* 0x000000ff5700720c */ /* 0x000fe20003f05270 */
[----:B------:R-:W-:Y:S11]  /*9360*/  VIADD R79, R79, 0x1 ;  /* 0x000000014f4f7836 */ /* 0x000ff60000000000 */
[----:B------:R-:W-:Y:S01]  /*9370*/  @!UPT UIADD3 URZ, UPT, UPT, URZ, URZ, URZ ;  /* 0x000000fffffff290 */ /* 0x000fe2000fffe0ff */
[----:B------:R4:W2:Y:S01]  /*9380*/  @P0 LDS.128 R80, [R4+UR44+0x400] ;  /* 0x0004002c04500984 */ /* 0x0008a20008000c00 */
[--C-:B-1----:R-:W-:Y:S01]  /*9390*/  @P0 IMAD.IADD R7, R84, 0x1, R3.reuse ;  /* 0x0000000154070824 */ /* 0x102fe200078e0203 */
[C---:B------:R-:W-:Y:S01]  /*93a0*/  @P0 IADD3 R0, PT, PT, R86.reuse, R5, RZ ;  /* 0x0000000556000210 */ /* 0x040fe20007ffe0ff */
[C---:B------:R-:W-:Y:S01]  /*93b0*/  @P0 IMAD.IADD R6, R86.reuse, 0x1, R3 ;  /* 0x0000000156060824 */ /* 0x040fe200078e0203 */
[----:B------:R4:W1:Y:S02]  /*93c0*/  @P0 LDS.128 R88, [R2+0x400] ;  /* 0x0004000002580984 */ /* 0x0008640000000c00 */
[----:B------:R-:W-:Y:S02]  /*93d0*/  @P0 IADD3 R8, PT, PT, R86, R7, RZ ;  /* 0x0000000756080210 */ /* 0x000fe40007ffe0ff */
[----:B------:R4:W1:Y:S04]  /*93e0*/  @P0 LDS.128 R96, [R5+0x400] ;  /* 0x0004000005600984 */ /* 0x0008680000000c00 */
[----:B------:R4:W1:Y:S04]  /*93f0*/  @P0 LDS.128 R104, [R0+0x400] ;  /* 0x0004000000680984 */ /* 0x0008680000000c00 */
[----:B------:R4:W1:Y:S04]  /*9400*/  @P0 LDS.128 R112, [R3+0x400] ;  /* 0x0004000003700984 */ /* 0x0008680000000c00 */
[----:B------:R4:W1:Y:S04]  /*9410*/  @P0 LDS.128 R120, [R6+0x400] ;  /* 0x0004000006780984 */ /* 0x0008680000000c00 */
[----:B------:R4:W1:Y:S04]  /*9420*/  @P0 LDS.128 R128, [R7+0x400] ;  /* 0x0004000007800984 */ /* 0x0008680000000c00 */
[----:B------:R4:W1:Y:S02]  /*9430*/  @P0 LDS.128 R136, [R8+0x400] ;  /* 0x0004000008880984 */ /* 0x0008640000000c00 */
.L_x_128:
[----:B------:R-:W-:Y:S05]  /*9440*/  BSYNC B1 ;  /* 0x0000000000017941 */ /* 0x000fea0003800000 */
.L_x_127:
[----:B----4-:R-:W-:Y:S05]  /*9450*/  VIADD R0, R71, 0x80 ;  /* 0x0000008047007836 */ /* 0x010fea0000000000 */
[----:B------:R-:W-:Y:S04]  /*9460*/  SHF.R.U32.HI R0, RZ, 0x15, R0 ;  /* 0x00000015ff007819 */ /* 0x000fe80000011600 */
[----:B------:R-:W-:Y:S11]  /*9470*/  LOP3.LUT P0, RZ, R0, 0x3, R151, 0x48, !PT ;  /* 0x0000000300ff7812 */ /* 0x000ff60007804897 */
[----:B------:R-:W-:Y:S02]  /*9480*/  @!UPT UIADD3 URZ, UPT, UPT, URZ, URZ, URZ ;  /* 0x000000fffffff290 */ /* 0x000fe4000fffe0ff */
[----:B------:R-:W-:Y:S05]  /*9490*/  @!P0 BRA `(.L_x_132) ;  /* 0x0000000000408947 */ /* 0x000fea0003800000 */
[----:B------:R-:W4:Y:S01]  /*94a0*/  LDCU.64 UR8, c[0x4][0x70] ;  /* 0x01000e00ff0877ac */ /* 0x000f220008000a00 */
[----:B------:R-:W-:Y:S01]  /*94b0*/  MOV R3, 0x0 ;  /* 0x0000000000037802 */ /* 0x000fe20000000f00 */
[----:B------:R-:W-:Y:S02]  /*94c0*/  HFMA2 R12, -RZ, RZ, 0, 5.9604644775390625e-08 ;  /* 0x00000001ff0c7431 */ /* 0x000fe400000001ff */
[----:B------:R-:W-:Y:S02]  /*94d0*/  IMAD.MOV.U32 R8, RZ, RZ, 0x192 ;  /* 0x00000192ff087424 */ /* 0x000fe400078e00ff */
[----:B------:R-:W-:Y:S01]  /*94e0*/  IMAD.MOV.U32 R13, RZ, RZ, RZ ;  /* 0x000000ffff0d7224 */ /* 0x000fe200078e00ff */
[----:B------:R-:W5:Y:S01]  /*94f0*/  LDCU.64 UR6, c[0x4][0x78] ;  /* 0x01000f00ff0677ac */ /* 0x000f620008000a00 */
[----:B------:R-:W1:Y:S01]  /*9500*/  LDC.64 R2, c[0x4][R3] ;  /* 0x0100000003027b82 */ /* 0x000e620000000a00 */
[----:B------:R-:W2:Y:S01]  /*9510*/  LDCU.64 UR4, c[0x4][0x10] ;  /* 0x01000200ff0477ac */ /* 0x000ea20008000a00 */
[----:B----4-:R-:W-:Y:S01]  /*9520*/  MOV R5, UR9 ;  /* 0x0000000900057c02 */ /* 0x010fe20008000f00 */
[----:B------:R-:W-:Y:S01]  /*9530*/  IMAD.U32 R4, RZ, RZ, UR8 ;  /* 0x00000008ff047e24 */ /* 0x000fe2000f8e00ff */
[----:B-----5:R-:W-:Y:S01]  /*9540*/  MOV R7, UR7 ;  /* 0x0000000700077c02 */ /* 0x020fe20008000f00 */
[----:B------:R-:W-:Y:S01]  /*9550*/  IMAD.U32 R6, RZ, RZ, UR6 ;  /* 0x00000006ff067e24 */ /* 0x000fe2000f8e00ff */
[----:B--2---:R-:W-:Y:S01]  /*9560*/  MOV R11, UR5 ;  /* 0x00000005000b7c02 */ /* 0x004fe20008000f00 */
[----:B------:R-:W-:Y:S02]  /*9570*/  IMAD.U32 R10, RZ, RZ, UR4 ;  /* 0x00000004ff0a7e24 */ /* 0x000fe4000f8e00ff */
[----:B------:R-:W-:Y:S07]  /*9580*/  LEPC R20, `(.L_x_132) ;  /* 0x000000001014794e */ /* 0x000fee0000000000 */
[----:B-1-3--:R-:W-:Y:S05]  /*9590*/  CALL.ABS.NOINC R2 ;  /* 0x0000000002007343 */ /* 0x00afea0003c00000 */
.L_x_132:
[----:B------:R-:W-:Y:S01]  /*95a0*/  ISETP.NE.AND P6, PT, R167, RZ, PT ;  /* 0x000000ffa700720c */ /* 0x000fe20003fc5270 */
[----:B------:R-:W-:Y:S05]  /*95b0*/  WARPSYNC.ALL ;  /* 0x0000000000007948 */ /* 0x000fea0003800000 */
[----:B------:R-:W-:Y:S01]  /*95c0*/  R2UR UR4, R71 ;  /* 0x00000000470472ca */ /* 0x000fe200000e0000 */
[----:B------:R-:W-:Y:S01]  /*95d0*/  BSSY.RECONVERGENT B0, `(.L_x_133) ;  /* 0x0000104000007945 */ /* 0x000fe20003800200 */
[----:B------:R-:W-:Y:S02]  /*95e0*/  MOV R3, UR45 ;  /* 0x0000002d00037c02 */ /* 0x000fe40008000f00 */
[----:B------:R-:W-:Y:S02]  /*95f0*/  MOV R74, UR52 ;  /* 0x00000034004a7c02 */ /* 0x000fe40008000f00 */
[C---:B--2---:R-:W-:Y:S02]  /*9600*/  SHF.L.U32 R72, R80.reuse, 0x10, RZ ;  /* 0x0000001050487819 */ /* 0x044fe400000006ff */
[----:B------:R-:W-:Y:S02]  /*9610*/  @P6 LEA R3, R3, UR44, 0x3 ;  /* 0x0000002c03036c11 */ /* 0x000fe4000f8e18ff */
[----:B------:R-:W-:Y:S02]  /*9620*/  LOP3.LUT R75, R80, 0xffff0000, RZ, 0xc0, !PT ;  /* 0xffff0000504b7812 */ /* 0x000fe400078ec0ff */
[----:B------:R-:W-:Y:S01]  /*9630*/  @P6 IADD3 R3, PT, PT, R3, 0x40, RZ ;  /* 0x0000004003036810 */ /* 0x000fe20007ffe0ff */
[----:B------:R-:W2:Y:S01]  /*9640*/  LDTM.x64 R4, tmem[UR4+0x80] ;  /* 0x00008004000479ee */ /* 0x000ea20008340000 */
[----:B------:R-:W-:Y:S02]  /*9650*/  ISETP.NE.AND P0, PT, R166, RZ, PT ;  /* 0x000000ffa600720c */ /* 0x000fe40003f05270 */
[----:B------:R-:W-:Y:S01]  /*9660*/  @P6 PRMT R74, R74, 0x654, R3 ;  /* 0x000006544a4a6816 */ /* 0x000fe20000000003 */
[C---:B--2---:R-:W-:Y:S01]  /*9670*/  FMUL R0, R70.reuse, R4 ;  /* 0x0000000446007220 */ /* 0x044fe20000400000 */
[C---:B------:R-:W-:Y:S01]  /*9680*/  FMUL R3, R70.reuse, R6 ;  /* 0x0000000646037220 */ /* 0x040fe20000400000 */
        /* <DEDUP_REMOVED lines=38> */
[C---:B------:R-:W-:Y:S01]  /*98f0*/  FFMA R0, R73.reuse, R72, R0 ;  /* 0x0000004849007223 */ /* 0x040fe20000000000 */
[----:B------:R-:W-:Y:S01]  /*9900*/  FFMA R2, R73, R75, R2 ;  /* 0x0000004b49027223 */ /* 0x000fe20000000002 */
[C---:B------:R-:W-:Y:S01]  /*9910*/  FMUL R45, R70.reuse, R49 ;  /* 0x00000031462d7220 */ /* 0x040fe20000400000 */
[C---:B------:R-:W-:Y:S01]  /*9920*/  FMUL R58, R70.reuse, R62 ;  /* 0x0000003e463a7220 */ /* 0x040fe20000400000 */
[C---:B------:R-:W-:Y:S01]  /*9930*/  FMUL R60, R70.reuse, R64 ;  /* 0x00000040463c7220 */ /* 0x040fe20000400000 */
[C---:B------:R-:W-:Y:S01]  /*9940*/  SHF.L.U32 R64, R81.reuse, 0x10, RZ ;  /* 0x0000001051407819 */ /* 0x040fe200000006ff */
[----:B------:R-:W-:Y:S01]  /*9950*/  FMUL R49, R70, R53 ;  /* 0x0000003546317220 */ /* 0x000fe20000400000 */
[----:B---3--:R-:W-:Y:S01]  /*9960*/  F2FP.BF16.F32.PACK_AB R92, R2, R0 ;  /* 0x00000000025c723e */ /* 0x008fe200000010ff */
[C---:B------:R-:W-:Y:S01]  /*9970*/  FMUL R62, R70.reuse, R66 ;  /* 0x00000042463e7220 */ /* 0x040fe20000400000 */
[----:B------:R-:W-:Y:S01]  /*9980*/  LOP3.LUT R66, R81, 0xffff0000, RZ, 0xc0, !PT ;  /* 0xffff000051427812 */ /* 0x000fe200078ec0ff */
[C---:B------:R-:W-:Y:S01]  /*9990*/  FMUL R53, R70.reuse, R57 ;  /* 0x0000003946357220 */ /* 0x040fe20000400000 */
[----:B------:R-:W-:Y:S01]  /*99a0*/  LOP3.LUT R0, R83, 0xffff0000, RZ, 0xc0, !PT ;  /* 0xffff000053007812 */ /* 0x000fe200078ec0ff */
[----:B------:R-:W-:Y:S01]  /*99b0*/  FMUL R7, R70, R7 ;  /* 0x0000000746077220 */ /* 0x000fe20000400000 */
[----:B-1----:R-:W-:Y:S01]  /*99c0*/  LOP3.LUT R2, R88, 0xffff0000, RZ, 0xc0, !PT ;  /* 0xffff000058027812 */ /* 0x002fe200078ec0ff */
[C---:B------:R-:W-:Y:S01]  /*99d0*/  FMUL R57, R70.reuse, R61 ;  /* 0x0000003d46397220 */ /* 0x040fe20000400000 */
[----:B------:R-:W-:Y:S01]  /*99e0*/  FMUL R61, R70, R65 ;  /* 0x00000041463d7220 */ /* 0x000fe20000400000 */
[C---:B------:R-:W-:Y:S01]  /*99f0*/  SHF.L.U32 R65, R82.reuse, 0x10, RZ ;  /* 0x0000001052417819 */ /* 0x040fe200000006ff */
[C---:B------:R-:W-:Y:S01]  /*9a00*/  FFMA R3, R73.reuse, R64, R3 ;  /* 0x0000004049037223 */ /* 0x040fe20000000003 */
[----:B------:R-:W-:Y:S01]  /*9a10*/  LOP3.LUT R64, R82, 0xffff0000, RZ, 0xc0, !PT ;  /* 0xffff000052407812 */ /* 0x000fe200078ec0ff */
[C---:B------:R-:W-:Y:S01]  /*9a20*/  FFMA R7, R73.reuse, R66, R7 ;  /* 0x0000004249077223 */ /* 0x040fe20000000007 */
[C---:B------:R-:W-:Y:S01]  /*9a30*/  FMUL R11, R70.reuse, R11 ;  /* 0x0000000b460b7220 */ /* 0x040fe20000400000 */
[----:B------:R-:W-:Y:S01]  /*9a40*/  FFMA R4, R73, R65, R4 ;  /* 0x0000004149047223 */ /* 0x000fe20000000004 */
[----:B------:R-:W-:Y:S01]  /*9a50*/  SHF.L.U32 R65, R83, 0x10, RZ ;  /* 0x0000001053417819 */ /* 0x000fe200000006ff */
[----:B------:R-:W-:Y:S01]  /*9a60*/  FFMA R5, R73, R64, R5 ;  /* 0x0000004049057223 */ /* 0x000fe20000000005 */
[----:B------:R-:W-:Y:S01]  /*9a70*/  F2FP.BF16.F32.PACK_AB R93, R7, R3 ;  /* 0x00000003075d723e */ /* 0x000fe200000010ff */
[----:B------:R-:W-:Y:S01]  /*9a80*/  FMUL R15, R70, R15 ;  /* 0x0000000f460f7220 */ /* 0x000fe20000400000 */
[----:B------:R-:W-:Y:S01]  /*9a90*/  SHF.L.U32 R3, R88, 0x10, RZ ;  /* 0x0000001058037819 */ /* 0x000fe200000006ff */
[----:B------:R-:W-:Y:S01]  /*9aa0*/  FFMA R6, R73, R65, R6 ;  /* 0x0000004149067223 */ /* 0x000fe20000000006 */
[----:B------:R-:W-:Y:S01]  /*9ab0*/  F2FP.BF16.F32.PACK_AB R94, R5, R4 ;  /* 0x00000004055e723e */ /* 0x000fe200000010ff */
[----:B------:R-:W-:Y:S01]  /*9ac0*/  FFMA R11, R73, R0, R11 ;  /* 0x00000000490b7223 */ /* 0x000fe2000000000b */
[----:B------:R-:W-:Y:S01]  /*9ad0*/  SHF.L.U32 R0, R89, 0x10, RZ ;  /* 0x0000001059007819 */ /* 0x000fe200000006ff */
[C---:B------:R-:W-:Y:S01]  /*9ae0*/  FFMA R8, R73.reuse, R3, R8 ;  /* 0x0000000349087223 */ /* 0x040fe20000000008 */
[C---:B------:R-:W-:Y:S01]  /*9af0*/  SHF.L.U32 R3, R90.reuse, 0x10, RZ ;  /* 0x000000105a037819 */ /* 0x040fe200000006ff */
[----:B------:R-:W-:Y:S01]  /*9b00*/  FFMA R9, R73, R2, R9 ;  /* 0x0000000249097223 */ /* 0x000fe20000000009 */
[----:B------:R-:W-:Y:S01]  /*9b10*/  LOP3.LUT R2, R89, 0xffff0000, RZ, 0xc0, !PT ;  /* 0xffff000059027812 */ /* 0x000fe200078ec0ff */
[C---:B------:R-:W-:Y:S01]  /*9b20*/  FFMA R10, R73.reuse, R0, R10 ;  /* 0x00000000490a7223 */ /* 0x040fe2000000000a */
[----:B------:R-:W-:Y:S01]  /*9b30*/  LOP3.LUT R0, R90, 0xffff0000, RZ, 0xc0, !PT ;  /* 0xffff00005a007812 */ /* 0x000fe200078ec0ff */
[----:B------:R-:W-:Y:S01]  /*9b40*/  FMUL R19, R70, R19 ;  /* 0x0000001346137220 */ /* 0x000fe20000400000 */
[C---:B------:R-:W-:Y:S01]  /*9b50*/  SHF.L.U32 R5, R96.reuse, 0x10, RZ ;  /* 0x0000001060057819 */ /* 0x040fe200000006ff */
[----:B------:R-:W-:Y:S01]  /*9b60*/  FFMA R15, R73, R2, R15 ;  /* 0x00000002490f7223 */ /* 0x000fe2000000000f */
[----:B------:R-:W-:Y:S01]  /*9b70*/  LOP3.LUT R2, R91, 0xffff0000, RZ, 0xc0, !PT ;  /* 0xffff00005b027812 */ /* 0x000fe200078ec0ff */
[----:B------:R-:W-:Y:S01]  /*9b80*/  FFMA R12, R73, R3, R12 ;  /* 0x00000003490c7223 */ /* 0x000fe2000000000c */
[----:B------:R-:W-:Y:S01]  /*9b90*/  SHF.L.U32 R3, R91, 0x10, RZ ;  /* 0x000000105b037819 */ /* 0x000fe200000006ff */
[----:B------:R-:W-:Y:S01]  /*9ba0*/  FFMA R13, R73, R0, R13 ;  /* 0x00000000490d7223 */ /* 0x000fe2000000000d */
[----:B------:R-:W-:Y:S01]  /*9bb0*/  LOP3.LUT R0, R96, 0xffff0000, RZ, 0xc0, !PT ;  /* 0xffff000060007812 */ /* 0x000fe200078ec0ff */
[----:B------:R-:W-:Y:S01]  /*9bc0*/  FMUL R23, R70, R23 ;  /* 0x0000001746177220 */ /* 0x000fe20000400000 */
[----:B------:R-:W-:Y:S01]  /*9bd0*/  LOP3.LUT R4, R99, 0xffff0000, RZ, 0xc0, !PT ;  /* 0xffff000063047812 */ /* 0x000fe200078ec0ff */
[C---:B------:R-:W-:Y:S01]  /*9be0*/  FFMA R14, R73.reuse, R3, R14 ;  /* 0x00000003490e7223 */ /* 0x040fe2000000000e */
[C---:B------:R-:W-:Y:S01]  /*9bf0*/  SHF.L.U32 R3, R98.reuse, 0x10, RZ ;  /* 0x0000001062037819 */ /* 0x040fe200000006ff */
[----:B------:R-:W-:Y:S01]  /*9c00*/  FFMA R19, R73, R2, R19 ;  /* 0x0000000249137223 */ /* 0x000fe20000000013 */
[----:B------:R-:W-:Y:S01]  /*9c10*/  SHF.L.U32 R2, R97, 0x10, RZ ;  /* 0x0000001061027819 */ /* 0x000fe200000006ff */
[----:B------:R-:W-:Y:S01]  /*9c20*/  FFMA R16, R73, R5, R16 ;  /* 0x0000000549107223 */ /* 0x000fe20000000010 */
[----:B------:R-:W-:Y:S01]  /*9c30*/  SHF.L.U32 R5, R99, 0x10, RZ ;  /* 0x0000001063057819 */ /* 0x000fe200000006ff */
[----:B------:R-:W-:Y:S01]  /*9c40*/  FFMA R17, R73, R0, R17 ;  /* 0x0000000049117223 */ /* 0x000fe20000000011 */
[----:B------:R-:W-:Y:S01]  /*9c50*/  LOP3.LUT R0, R97, 0xffff0000, RZ, 0xc0, !PT ;  /* 0xffff000061007812 */ /* 0x000fe200078ec0ff */
[----:B------:R-:W-:Y:S01]  /*9c60*/  FFMA R18, R73, R2, R18 ;  /* 0x0000000249127223 */ /* 0x000fe20000000012 */
[----:B------:R-:W-:Y:S01]  /*9c70*/  LOP3.LUT R2, R98, 0xffff0000, RZ, 0xc0, !PT ;  /* 0xffff000062027812 */ /* 0x000fe200078ec0ff */
[----:B------:R-:W-:Y:S01]  /*9c80*/  FMUL R27, R70, R27 ;  /* 0x0000001b461b7220 */ /* 0x000fe20000400000 */
[----:B------:R-:W-:Y:S01]  /*9c90*/  F2FP.BF16.F32.PACK_AB R95, R11, R6 ;  /* 0x000000060b5f723e */ /* 0x000fe200000010ff */
[C---:B------:R-:W-:Y:S01]  /*9ca0*/  FFMA R23, R73.reuse, R0, R23 ;  /* 0x0000000049177223 */ /* 0x040fe20000000017 */
[----:B------:R-:W-:Y:S01]  /*9cb0*/  SHF.L.U32 R0, R104, 0x10, RZ ;  /* 0x0000001068007819 */ /* 0x000fe200000006ff */
[C---:B------:R-:W-:Y:S01]  /*9cc0*/  FFMA R20, R73.reuse, R3, R20 ;  /* 0x0000000349147223 */ /* 0x040fe20000000014 */
[----:B------:R-:W-:Y:S01]  /*9cd0*/  SHF.L.U32 R3, R106, 0x10, RZ ;  /* 0x000000106a037819 */ /* 0x000fe200000006ff */
        /* <DEDUP_REMOVED lines=8> */
[----:B------:R-:W-:Y:S01]  /*9d60*/  FFMA R25, R73, R2, R25 ;  /* 0x0000000249197223 */ /* 0x000fe20000000019 */
[----:B------:R-:W-:Y:S01]  /*9d70*/  LOP3.LUT R2, R106, 0xffff0000, RZ, 0xc0, !PT ;  /* 0xffff00006a027812 */ /* 0x000fe200078ec0ff */
[C---:B------:R-:W-:Y:S01]  /*9d80*/  FMUL R31, R70.reuse, R31 ;  /* 0x0000001f461f7220 */ /* 0x040fe20000400000 */
[----:B------:R-:W-:Y:S01]  /*9d90*/  F2FP.BF16.F32.PACK_AB R8, R9, R8 ;  /* 0x000000080908723e */ /* 0x000fe200000010ff */
[----:B------:R-:W-:Y:S01]  /*9da0*/  FFMA R26, R73, R0, R26 ;  /* 0x00000000491a7223 */ /* 0x000fe2000000001a */
[----:B------:R-:W-:Y:S01]  /*9db0*/  LOP3.LUT R0, R105, 0xffff0000, RZ, 0xc0, !PT ;  /* 0xffff000069007812 */ /* 0x000fe200078ec0ff */
[C---:B------:R-:W-:Y:S01]  /*9dc0*/  FMUL R35, R70.reuse, R35 ;  /* 0x0000002346237220 */ /* 0x040fe20000400000 */
[----:B------:R-:W-:Y:S01]  /*9dd0*/  F2FP.BF16.F32.PACK_AB R9, R15, R10 ;  /* 0x0000000a0f09723e */ /* 0x000fe200000010ff */
[----:B------:R-:W-:Y:S01]  /*9de0*/  FMUL R39, R70, R39 ;  /* 0x0000002746277220 */ /* 0x000fe20000400000 */
[----:B------:R-:W-:Y:S01]  /*9df0*/  F2FP.BF16.F32.PACK_AB R10, R13, R12 ;  /* 0x0000000c0d0a723e */ /* 0x000fe200000010ff */
[C---:B------:R-:W-:Y:S01]  /*9e00*/  FFMA R31, R73.reuse, R0, R31 ;  /* 0x00000000491f7223 */ /* 0x040fe2000000001f */
[C---:B------:R-:W-:Y:S01]  /*9e10*/  SHF.L.U32 R0, R112.reuse, 0x10, RZ ;  /* 0x0000001070007819 */ /* 0x040fe200000006ff */
[----:B------:R-:W-:Y:S01]  /*9e20*/  FFMA R28, R73, R3, R28 ;  /* 0x00000003491c7223 */ /* 0x000fe2000000001c */
[----:B------:R-:W-:Y:S01]  /*9e30*/  SHF.L.U32 R3, R113, 0x10, RZ ;  /* 0x0000001071037819 */ /* 0x000fe200000006ff */
        /* <DEDUP_REMOVED lines=8> */
[----:B------:R-:W-:Y:S01]  /*9ec0*/  FFMA R33, R73, R2, R33 ;  /* 0x0000000249217223 */ /* 0x000fe20000000021 */
[----:B------:R-:W-:Y:S01]  /*9ed0*/  LOP3.LUT R2, R115, 0xffff0000, RZ, 0xc0, !PT ;  /* 0xffff000073027812 */ /* 0x000fe200078ec0ff */
[C---:B------:R-:W-:Y:S01]  /*9ee0*/  FFMA R34, R73.reuse, R3, R34 ;  /* 0x0000000349227223 */ /* 0x040fe20000000022 */
[C---:B------:R-:W-:Y:S01]  /*9ef0*/  SHF.L.U32 R3, R114.reuse, 0x10, RZ ;  /* 0x0000001072037819 */ /* 0x040fe200000006ff */
[----:B------:R-:W-:Y:S01]  /*9f00*/  FFMA R39, R73, R0, R39 ;  /* 0x0000000049277223 */ /* 0x000fe20000000027 */
[----:B------:R-:W-:Y:S01]  /*9f10*/  LOP3.LUT R0, R114, 0xffff0000, RZ, 0xc0, !PT ;  /* 0xffff000072007812 */ /* 0x000fe200078ec0ff */
[----:B------:R-:W-:Y:S01]  /*9f20*/  FMUL R43, R70, R43 ;  /* 0x0000002b462b7220 */ /* 0x000fe20000400000 */
[----:B------:R-:W-:Y:S01]  /*9f30*/  F2FP.BF16.F32.PACK_AB R16, R17, R16 ;  /* 0x000000101110723e */ /* 0x000fe200000010ff */
[----:B------:R-:W-:Y:S01]  /*9f40*/  FFMA R36, R73, R3, R36 ;  /* 0x0000000349247223 */ /* 0x000fe20000000024 */
[----:B------:R-:W-:Y:S01]  /*9f50*/  SHF.L.U32 R3, R121, 0x10, RZ ;  /* 0x0000001079037819 */ /* 0x000fe200000006ff */
[C---:B------:R-:W-:Y:S01]  /*9f60*/  FFMA R37, R73.reuse, R0, R37 ;  /* 0x0000000049257223 */ /* 0x040fe20000000025 */
[C---:B------:R-:W-:Y:S01]  /*9f70*/  SHF.L.U32 R0, R120.reuse, 0x10, RZ ;  /* 0x0000001078007819 */ /* 0x040fe200000006ff */
[----:B------:R-:W-:Y:S01]  /*9f80*/  FFMA R38, R73, R5, R38 ;  /* 0x0000000549267223 */ /* 0x000fe20000000026 */
[----:B------:R-:W-:Y:S01]  /*9f90*/  F2FP.BF16.F32.PACK_AB R17, R23, R18 ;  /* 0x000000121711723e */ /* 0x000fe200000010ff */
[----:B------:R1:W-:Y:S01]  /*9fa0*/  STS.128 [R170+UR44+0x8400], R92 ;  /* 0x0084005caa007988 */ /* 0x0003e20008000c2c */
[----:B------:R-:W-:Y:S01]  /*9fb0*/  SHF.L.U32 R5, R123, 0x10, RZ ;  /* 0x000000107b057819 */ /* 0x000fe200000006ff */
[C---:B------:R-:W-:Y:S01]  /*9fc0*/  FFMA R43, R73.reuse, R2, R43 ;  /* 0x00000002492b7223 */ /* 0x040fe2000000002b */
[----:B------:R-:W-:Y:S01]  /*9fd0*/  LOP3.LUT R2, R120, 0xffff0000, RZ, 0xc0, !PT ;  /* 0xffff000078027812 */ /* 0x000fe200078ec0ff */
[----:B------:R-:W-:Y:S01]  /*9fe0*/  FFMA R40, R73, R0, R40 ;  /* 0x0000000049287223 */ /* 0x000fe20000000028 */
[----:B------:R-:W-:Y:S01]  /*9ff0*/  LOP3.LUT R0, R121, 0xffff0000, RZ, 0xc0, !PT ;  /* 0xffff000079007812 */ /* 0x000fe200078ec0ff */
[----:B------:R-:W-:Y:S01]  /*a000*/  FMUL R47, R70, R47 ;  /* 0x0000002f462f7220 */ /* 0x000fe20000400000 */
[----:B------:R-:W-:Y:S01]  /*a010*/  F2FP.BF16.F32.PACK_AB R18, R21, R20 ;  /* 0x000000141512723e */ /* 0x000fe200000010ff */
[C---:B------:R-:W-:Y:S01]  /*a020*/  FFMA R41, R73.reuse, R2, R41 ;  /* 0x0000000249297223 */ /* 0x040fe20000000029 */
[C---:B------:R-:W-:Y:S01]  /*a030*/  LOP3.LUT R2, R122.reuse, 0xffff0000, RZ, 0xc0, !PT ;  /* 0xffff00007a027812 */ /* 0x040fe200078ec0ff */
[----:B------:R-:W-:Y:S01]  /*a040*/  FFMA R42, R73, R3, R42 ;  /* 0x00000003492a7223 */ /* 0x000fe2000000002a */
[----:B------:R-:W-:Y:S01]  /*a050*/  SHF.L.U32 R3, R122, 0x10, RZ ;  /* 0x000000107a037819 */ /* 0x000fe200000006ff */
[----:B------:R1:W-:Y:S01]  /*a060*/  STS.128 [R169+0x8400], R8 ;  /* 0x00840008a9007388 */ /* 0x0003e20000000c00 */
[----:B------:R-:W-:Y:S01]  /*a070*/  F2FP.BF16.F32.PACK_AB R19, R27, R22 ;  /* 0x000000161b13723e */ /* 0x000fe200000010ff */
[----:B------:R-:W-:Y:S01]  /*a080*/  FFMA R47, R73, R0, R47 ;  /* 0x00000000492f7223 */ /* 0x000fe2000000002f */
[----:B------:R-:W-:Y:S01]  /*a090*/  LOP3.LUT R0, R123, 0xffff0000, RZ, 0xc0, !PT ;  /* 0xffff00007b007812 */ /* 0x000fe200078ec0ff */
[----:B------:R-:W-:Y:S01]  /*a0a0*/  FMUL R51, R70, R51 ;  /* 0x0000003346337220 */ /* 0x000fe20000400000 */
[----:B------:R-:W-:Y:S01]  /*a0b0*/  F2FP.BF16.F32.PACK_AB R24, R25, R24 ;  /* 0x000000181918723e */ /* 0x000fe200000010ff */
[C---:B------:R-:W-:Y:S01]  /*a0c0*/  FFMA R44, R73.reuse, R3, R44 ;  /* 0x00000003492c7223 */ /* 0x040fe2000000002c */
[C---:B------:R-:W-:Y:S01]  /*a0d0*/  SHF.L.U32 R3, R128.reuse, 0x10, RZ ;  /* 0x0000001080037819 */ /* 0x040fe200000006ff */
[----:B------:R-:W-:Y:S01]  /*a0e0*/  FFMA R45, R73, R2, R45 ;  /* 0x00000002492d7223 */ /* 0x000fe2000000002d */
[----:B------:R-:W-:Y:S01]  /*a0f0*/  F2FP.BF16.F32.PACK_AB R25, R31, R26 ;  /* 0x0000001a1f19723e */ /* 0x000fe200000010ff */
[----:B------:R-:W-:Y:S01]  /*a100*/  FFMA R46, R73, R5, R46 ;  /* 0x00000005492e7223 */ /* 0x000fe2000000002e */
[----:B------:R-:W-:Y:S01]  /*a110*/  SHF.L.U32 R5, R129, 0x10, RZ ;  /* 0x0000001081057819 */ /* 0x000fe200000006ff */
[----:B------:R1:W-:Y:S01]  /*a120*/  STS.128 [R168+0x8400], R16 ;  /* 0x00840010a8007388 */ /* 0x0003e20000000c00 */
[----:B------:R-:W-:Y:S01]  /*a130*/  F2FP.BF16.F32.PACK_AB R26, R29, R28 ;  /* 0x0000001c1d1a723e */ /* 0x000fe200000010ff */
[C---:B------:R-:W-:Y:S01]  /*a140*/  FFMA R51, R73.reuse, R0, R51 ;  /* 0x0000000049337223 */ /* 0x040fe20000000033 */
[----:B------:R-:W-:Y:S01]  /*a150*/  LOP3.LUT R0, R128, 0xffff0000, RZ, 0xc0, !PT ;  /* 0xffff000080007812 */ /* 0x000fe200078ec0ff */
[----:B------:R-:W-:Y:S01]  /*a160*/  FFMA R48, R73, R3, R48 ;  /* 0x0000000349307223 */ /* 0x000fe20000000030 */
[----:B------:R-:W-:Y:S01]  /*a170*/  F2FP.BF16.F32.PACK_AB R27, R35, R30 ;  /* 0x0000001e231b723e */ /* 0x000fe200000010ff */
[----:B------:R-:W-:Y:S01]  /*a180*/  FMUL R55, R70, R55 ;  /* 0x0000003746377220 */ /* 0x000fe20000400000 */
[----:B------:R-:W-:Y:S01]  /*a190*/  LOP3.LUT R2, R129, 0xffff0000, RZ, 0xc0, !PT ;  /* 0xffff000081027812 */ /* 0x000fe200078ec0ff */
[C---:B------:R-:W-:Y:S01]  /*a1a0*/  FFMA R49, R73.reuse, R0, R49 ;  /* 0x0000000049317223 */ /* 0x040fe20000000031 */
[C---:B------:R-:W-:Y:S01]  /*a1b0*/  SHF.L.U32 R0, R130.reuse, 0x10, RZ ;  /* 0x0000001082007819 */ /* 0x040fe200000006ff */
[----:B------:R-:W-:Y:S01]  /*a1c0*/  FFMA R50, R73, R5, R50 ;  /* 0x0000000549327223 */ /* 0x000fe20000000032 */
[----:B------:R-:W-:Y:S01]  /*a1d0*/  F2FP.BF16.F32.PACK_AB R32, R33, R32 ;  /* 0x000000202120723e */ /* 0x000fe200000010ff */
[----:B------:R1:W-:Y:S01]  /*a1e0*/  STS.128 [R160+0x8400], R24 ;  /* 0x00840018a0007388 */ /* 0x0003e20000000c00 */
[----:B------:R-:W-:Y:S01]  /*a1f0*/  F2FP.BF16.F32.PACK_AB R33, R39, R34 ;  /* 0x000000222721723e */ /* 0x000fe200000010ff */
[C---:B------:R-:W-:Y:S01]  /*a200*/  FFMA R55, R73.reuse, R2, R55 ;  /* 0x0000000249377223 */ /* 0x040fe20000000037 */
[----:B------:R-:W-:Y:S01]  /*a210*/  LOP3.LUT R2, R130, 0xffff0000, RZ, 0xc0, !PT ;  /* 0xffff000082027812 */ /* 0x000fe200078ec0ff */
[----:B------:R-:W-:Y:S01]  /*a220*/  FFMA R52, R73, R0, R52 ;  /* 0x0000000049347223 */ /* 0x000fe20000000034 */
[----:B------:R-:W-:Y:S01]  /*a230*/  SHF.L.U32 R3, R131, 0x10, RZ ;  /* 0x0000001083037819 */ /* 0x000fe200000006ff */
[C---:B------:R-:W-:Y:S01]  /*a240*/  FMUL R59, R70.reuse, R59 ;  /* 0x0000003b463b7220 */ /* 0x040fe20000400000 */
[----:B------:R-:W-:Y:S01]  /*a250*/  F2FP.BF16.F32.PACK_AB R34, R37, R36 ;  /* 0x000000242522723e */ /* 0x000fe200000010ff */
[----:B------:R-:W-:Y:S01]  /*a260*/  FFMA R53, R73, R2, R53 ;  /* 0x0000000249357223 */ /* 0x000fe20000000035 */
[----:B------:R-:W-:Y:S01]  /*a270*/  F2FP.BF16.F32.PACK_AB R35, R43, R38 ;  /* 0x000000262b23723e */ /* 0x000fe200000010ff */
[----:B------:R-:W-:Y:S01]  /*a280*/  FFMA R54, R73, R3, R54 ;  /* 0x0000000349367223 */ /* 0x000fe20000000036 */
[----:B------:R-:W-:Y:S01]  /*a290*/  LOP3.LUT R0, R131, 0xffff0000, RZ, 0xc0, !PT ;  /* 0xffff000083007812 */ /* 0x000fe200078ec0ff */
[----:B------:R-:W-:Y:S01]  /*a2a0*/  FMUL R63, R70, R63 ;  /* 0x0000003f463f7220 */ /* 0x000fe20000400000 */
[----:B------:R-:W-:Y:S01]  /*a2b0*/  F2FP.BF16.F32.PACK_AB R40, R41, R40 ;  /* 0x000000282928723e */ /* 0x000fe200000010ff */
[----:B------:R1:W-:Y:S01]  /*a2c0*/  STS.128 [R159+0x8400], R32 ;  /* 0x008400209f007388 */ /* 0x0003e20000000c00 */
[C---:B------:R-:W-:Y:S01]  /*a2d0*/  SHF.L.U32 R3, R136.reuse, 0x10, RZ ;  /* 0x0000001088037819 */ /* 0x040fe200000006ff */
[----:B------:R-:W-:Y:S01]  /*a2e0*/  FFMA R59, R73, R0, R59 ;  /* 0x00000000493b7223 */ /* 0x000fe2000000003b */
[----:B------:R-:W-:Y:S01]  /*a2f0*/  LOP3.LUT R2, R136, 0xffff0000, RZ, 0xc0, !PT ;  /* 0xffff000088027812 */ /* 0x000fe200078ec0ff */
[----:B------:R-:W-:Y:S01]  /*a300*/  FMUL R67, R70, R67 ;  /* 0x0000004346437220 */ /* 0x000fe20000400000 */
[----:B------:R-:W-:Y:S01]  /*a310*/  F2FP.BF16.F32.PACK_AB R41, R47, R42 ;  /* 0x0000002a2f29723e */ /* 0x000fe200000010ff */
[----:B------:R-:W-:Y:S01]  /*a320*/  FFMA R56, R73, R3, R56 ;  /* 0x0000000349387223 */ /* 0x000fe20000000038 */
[----:B------:R-:W-:Y:S01]  /*a330*/  SHF.L.U32 R5, R137, 0x10, RZ ;  /* 0x0000001089057819 */ /* 0x000fe200000006ff */
[----:B------:R-:W-:Y:S01]  /*a340*/  FFMA R57, R73, R2, R57 ;  /* 0x0000000249397223 */ /* 0x000fe20000000039 */
[----:B------:R-:W-:Y:S02]  /*a350*/  F2FP.BF16.F32.PACK_AB R42, R45, R44 ;  /* 0x0000002c2d2a723e */ /* 0x000fe400000010ff */
[----:B------:R-:W-:Y:S01]  /*a360*/  F2FP.BF16.F32.PACK_AB R43, R51, R46 ;  /* 0x0000002e332b723e */ /* 0x000fe200000010ff */
[----:B------:R-:W-:Y:S01]  /*a370*/  FFMA R58, R73, R5, R58 ;  /* 0x00000005493a7223 */ /* 0x000fe2000000003a */
[----:B------:R-:W-:Y:S02]  /*a380*/  LOP3.LUT R0, R137, 0xffff0000, RZ, 0xc0, !PT ;  /* 0xffff000089007812 */ /* 0x000fe400078ec0ff */
[C---:B------:R-:W-:Y:S01]  /*a390*/  SHF.L.U32 R3, R138.reuse, 0x10, RZ ;  /* 0x000000108a037819 */ /* 0x040fe200000006ff */
[----:B------:R1:W-:Y:S01]  /*a3a0*/  STS.128 [R158+0x8400], R40 ;  /* 0x008400289e007388 */ /* 0x0003e20000000c00 */
        /* <DEDUP_REMOVED lines=8> */
[----:B------:R-:W-:Y:S02]  /*a430*/  F2FP.BF16.F32.PACK_AB R49, R55, R50 ;  /* 0x000000323731723e */ /* 0x000fe400000010ff */
[----:B------:R-:W-:Y:S01]  /*a440*/  F2FP.BF16.F32.PACK_AB R50, R53, R52 ;  /* 0x000000343532723e */ /* 0x000fe200000010ff */
[----:B------:R-:W-:Y:S01]  /*a450*/  FFMA R67, R73, R4, R67 ;  /* 0x0000000449437223 */ /* 0x000fe20000000043 */
[----:B------:R-:W-:Y:S02]  /*a460*/  F2FP.BF16.F32.PACK_AB R51, R59, R54 ;  /* 0x000000363b33723e */ /* 0x000fe400000010ff */
[----:B------:R-:W-:Y:S02]  /*a470*/  F2FP.BF16.F32.PACK_AB R56, R57, R56 ;  /* 0x000000383938723e */ /* 0x000fe400000010ff */
        /* <DEDUP_REMOVED lines=12> */
[----:B--2---:R-:W2:Y:S02]  /*a540*/  FENCE.VIEW.ASYNC.S ;  /* 0x00000000000073c6 */ /* 0x004ea40000000000 */
[----:B--2---:R-:W-:Y:S06]  /*a550*/  BAR.SYNC.DEFER_BLOCKING 0x1, 0x80 ;  /* 0x0042000000007b1d */ /* 0x004fec0000010000 */
[----:B------:R-:W-:Y:S05]  /*a560*/  @P0 BRA `(.L_x_134) ;  /* 0x0000000000280947 */ /* 0x000fea0003800000 */
[----:B------:R-:W2:Y:S01]  /*a570*/  LDCU.64 UR6, c[0x0][0x348] ;  /* 0x00006900ff0677ac */ /* 0x000ea20008000a00 */
[----:B------:R-:W-:Y:S02]  /*a580*/  UIADD3 UR9, UPT, UPT, UR49, 0x80, URZ ;  /* 0x0000008031097890 */ /* 0x000fe4000fffe0ff */
[----:B------:R-:W-:Y:S01]  /*a590*/  UIADD3 UR8, UPT, UPT, UR44, 0x8400, URZ ;  /* 0x000084002c087890 */ /* 0x000fe2000fffe0ff */
[----:B------:R-:W-:Y:S01]  /*a5a0*/  UMOV UR10, UR50 ;  /* 0x00000032000a7c82 */ /* 0x000fe20008000000 */
[----:B------:R-:W-:Y:S01]  /*a5b0*/  UMOV UR11, UR36 ;  /* 0x00000024000b7c82 */ /* 0x000fe20008000000 */
[----:B--2---:R-:W-:Y:S04]  /*a5c0*/  UIADD3 UR4, UP0, UPT, UR6, 0x680, URZ ;  /* 0x0000068006047890 */ /* 0x004fe8000ff1e0ff */
[----:B------:R-:W-:Y:S09]  /*a5d0*/  UIADD3.X UR5, UPT, UPT, URZ, UR7, URZ, UP0, !UPT ;  /* 0x00000007ff057290 */ /* 0x000ff200087fe4ff */
[----:B------:R2:W-:Y:S01]  /*a5e0*/  UTMASTG.3D [UR8], [UR4] ;  /* 0x00000008040073b5 */ /* 0x0005e20008010000 */
[----:B------:R0:W-:Y:S01]  /*a5f0*/  UTMACMDFLUSH ;  /* 0x00000000000079b7 */ /* 0x0001e20000000000 */
[----:B--2---:R-:W-:Y:S04]  /*a600*/  DEPBAR.LE SB0, 0x1 ;  /* 0x000080400000791a */ /* 0x004fe80000000000 */
.L_x_134:
[----:B------:R-:W-:Y:S05]  /*a610*/  BSYNC.RECONVERGENT B0 ;  /* 0x0000000000007941 */ /* 0x000fea0003800200 */
.L_x_133:
[----:B------:R-:W-:Y:S01]  /*a620*/  BAR.SYNC.DEFER_BLOCKING 0x1, 0x80 ;  /* 0x0042000000007b1d */ /* 0x000fe20000010000 */
[----:B------:R-:W-:Y:S04]  /*a630*/  UIADD3 UR4, UPT, UPT, UR45, 0x1, URZ ;  /* 0x000000012d047890 */ /* 0x000fe8000fffe0ff */
[----:B------:R-:W-:Y:S04]  /*a640*/  UISETP.NE.AND UP0, UPT, UR4, 0x4, UPT ;  /* 0x000000040400788c */ /* 0x000fe8000bf05270 */
[----:B------:R-:W-:Y:S01]  /*a650*/  USEL UR46, UR4, URZ, UP0 ;  /* 0x000000ff042e7287 */ /* 0x000fe20008000000 */
[----:B------:R2:W-:Y:S01]  /*a660*/  @P6 SYNCS.ARRIVE.TRANS64.RED.A1T0 RZ, [R74+URZ], RZ ;  /* 0x000000ff4aff69a7 */ /* 0x0005e200081004ff */
[----:B------:R-:W-:Y:S01]  /*a670*/  BSSY B1, `(.L_x_135) ;  /* 0x000001f000017945 */ /* 0x000fe20003800000 */
[----:B------:R-:W3:Y:S02]  /*a680*/  @P6 SYNCS.PHASECHK.TRANS64.TRYWAIT P0, [R3+URZ+0x20], R0 ;  /* 0x00002000030065a7 */ /* 0x000ee400080011ff */
[----:B---3--:R-:W-:Y:S01]  /*a690*/  @P6 SEL R85, RZ, 0x1, !P0 ;  /* 0x00000001ff556807 */ /* 0x008fe20004000000 */
[----:B--2---:R-:W-:Y:S06]  /*a6a0*/  @!P6 BRA `(.L_x_136) ;  /* 0x00000000006ce947 */ /* 0x004fec0003800000 */
[----:B------:R-:W-:Y:S01]  /*a6b0*/  ISETP.NE.AND P1, PT, R87, RZ, PT ;  /* 0x000000ff5700720c */ /* 0x000fe20003f25270 */
[----:B------:R-:W-:Y:S01]  /*a6c0*/  BSSY B0, `(.L_x_137) ;  /* 0x000000b000007945 */ /* 0x000fe20003800000 */
[----:B------:R-:W-:Y:S11]  /*a6d0*/  ISETP.NE.AND P0, PT, R85, RZ, PT ;  /* 0x000000ff5500720c */ /* 0x000ff60003f05270 */
[----:B------:R-:W-:Y:S05]  /*a6e0*/  @P1 IMAD R79, R79, 0x4000, R170 ;  /* 0x000040004f4f1824 */ /* 0x000fea00078e02aa */
[----:B-1----:R-:W-:Y:S04]  /*a6f0*/  @P1 IADD3 R9, PT, PT, R79, UR44, RZ ;  /* 0x0000002c4f091c10 */ /* 0x002fe8000fffe0ff */
[----:B------:R-:W-:Y:S01]  /*a700*/  @P1 IADD3 R7, PT, PT, R84, R9, RZ ;  /* 0x0000000954071210 */ /* 0x000fe20007ffe0ff */
[--C-:B------:R-:W-:Y:S02]  /*a710*/  @P1 IMAD.IADD R5, R78, 0x1, R9.reuse ;  /* 0x000000014e051824 */ /* 0x100fe400078e0209 */
[----:B------:R-:W-:Y:S01]  /*a720*/  @P1 IMAD.IADD R2, R86, 0x1, R9 ;  /* 0x0000000156021824 */ /* 0x000fe200078e0209 */
[----:B------:R-:W-:Y:S06]  /*a730*/  @P0 BRA `(.L_x_138) ;  /* 0x00000000000c0947 */ /* 0x000fec0003800000 */
[----:B------:R-:W-:Y:S04]  /*a740*/  SHF.L.U32 R0, R163, 0x1f, RZ ;  /* 0x0000001fa3007819 */ /* 0x000fe800000006ff */
[----:B------:R-:W1:Y:S02]  /*a750*/  SYNCS.PHASECHK.TRANS64.TRYWAIT P0, [R3+URZ+0x20], R0 ;  /* 0x00002000030075a7 */ /* 0x000e6400080011ff */
[----:B-1----:R-:W-:Y:S05]  /*a760*/  @!P0 BRA `(.L_x_139) ;  /* 0x0000002000508947 */ /* 0x002fea0003800000 */
.L_x_138:
[----:B------:R-:W-:Y:S05]  /*a770*/  BSYNC B0 ;  /* 0x0000000000007941 */ /* 0x000fea0003800000 */
.L_x_137:
[----:B------:R-:W-:Y:S11]  /*a780*/  ISETP.NE.AND P0, PT, R87, RZ, PT ;  /* 0x000000ff5700720c */ /* 0x000ff60003f05270 */
[----:B------:R-:W-:Y:S02]  /*a790*/  @!UPT UIADD3 URZ, UPT, UPT, URZ, URZ, URZ ;  /* 0x000000fffffff290 */ /* 0x000fe4000fffe0ff */
[----:B------:R2:W3:Y:S01]  /*a7a0*/  @P0 LDS.128 R80, [R79+UR44+0x400] ;  /* 0x0004002c4f500984 */ /* 0x0004e20008000c00 */
[----:B-1----:R-:W-:Y:S01]  /*a7b0*/  @P0 IMAD.IADD R3, R84, 0x1, R5 ;  /* 0x0000000154030824 */ /* 0x002fe200078e0205 */
[C---:B------:R-:W-:Y:S01]  /*a7c0*/  @P0 IADD3 R4, PT, PT, R86.reuse, R5, RZ ;  /* 0x0000000556040210 */ /* 0x040fe20007ffe0ff */
[C---:B------:R-:W-:Y:S01]  /*a7d0*/  @P0 IMAD.IADD R0, R86.reuse, 0x1, R7 ;  /* 0x0000000156000824 */ /* 0x040fe200078e0207 */
[----:B------:R2:W4:Y:S02]  /*a7e0*/  @P0 LDS.128 R88, [R2+0x400] ;  /* 0x0004000002580984 */ /* 0x0005240000000c00 */
[----:B------:R-:W-:Y:S02]  /*a7f0*/  @P0 IADD3 R86, PT, PT, R86, R3, RZ ;  /* 0x0000000356560210 */ /* 0x000fe40007ffe0ff */
[----:B------:R2:W1:Y:S04]  /*a800*/  @P0 LDS.128 R96, [R7+0x400] ;  /* 0x0004000007600984 */ /* 0x0004680000000c00 */
[----:B------:R2:W1:Y:S04]  /*a810*/  @P0 LDS.128 R104, [R0+0x400] ;  /* 0x0004000000680984 */ /* 0x0004680000000c00 */
[----:B------:R2:W1:Y:S04]  /*a820*/  @P0 LDS.128 R112, [R5+0x400] ;  /* 0x0004000005700984 */ /* 0x0004680000000c00 */
[----:B------:R2:W1:Y:S04]  /*a830*/  @P0 LDS.128 R120, [R4+0x400] ;  /* 0x0004000004780984 */ /* 0x0004680000000c00 */
[----:B------:R2:W1:Y:S04]  /*a840*/  @P0 LDS.128 R128, [R3+0x400] ;  /* 0x0004000003800984 */ /* 0x0004680000000c00 */
[----:B------:R2:W1:Y:S02]  /*a850*/  @P0 LDS.128 R136, [R86+0x400] ;  /* 0x0004000056880984 */ /* 0x0004640000000c00 */
.L_x_136:
[----:B------:R-:W-:Y:S05]  /*a860*/  BSYNC B1 ;  /* 0x0000000000017941 */ /* 0x000fea0003800000 */
.L_x_135:
[----:B--2---:R-:W-:Y:S05]  /*a870*/  VIADD R0, R71, 0xc0 ;  /* 0x000000c047007836 */ /* 0x004fea0000000000 */
[----:B------:R-:W-:Y:S04]  /*a880*/  SHF.R.U32.HI R0, RZ, 0x15, R0 ;  /* 0x00000015ff007819 */ /* 0x000fe80000011600 */
[----:B------:R-:W-:Y:S11]  /*a890*/  LOP3.LUT P0, RZ, R0, 0x3, R151, 0x48, !PT ;  /* 0x0000000300ff7812 */ /* 0x000ff60007804897 */
[----:B------:R-:W-:Y:S02]  /*a8a0*/  @!UPT UIADD3 URZ, UPT, UPT, URZ, URZ, URZ ;  /* 0x000000fffffff290 */ /* 0x000fe4000fffe0ff */
[----:B------:R-:W-:Y:S05]  /*a8b0*/  @!P0 BRA `(.L_x_140) ;  /* 0x0000000000408947 */ /* 0x000fea0003800000 */
[----:B------:R-:W2:Y:S01]  /*a8c0*/  LDCU.64 UR8, c[0x4][0x70] ;  /* 0x01000e00ff0877ac */ /* 0x000ea20008000a00 */
[----:B------:R-:W-:Y:S01]  /*a8d0*/  MOV R3, 0x0 ;  /* 0x0000000000037802 */ /* 0x000fe20000000f00 */
[----:B------:R-:W-:Y:S02]  /*a8e0*/  HFMA2 R12, -RZ, RZ, 0, 5.9604644775390625e-08 ;  /* 0x00000001ff0c7431 */ /* 0x000fe400000001ff */
[----:B-1----:R-:W-:Y:S02]  /*a8f0*/  IMAD.MOV.U32 R8, RZ, RZ, 0x192 ;  /* 0x00000192ff087424 */ /* 0x002fe400078e00ff */
[----:B------:R-:W-:Y:S01]  /*a900*/  IMAD.MOV.U32 R13, RZ, RZ, RZ ;  /* 0x000000ffff0d7224 */ /* 0x000fe200078e00ff */
[----:B------:R-:W1:Y:S01]  /*a910*/  LDCU.64 UR6, c[0x4][0x78] ;  /* 0x01000f00ff0677ac */ /* 0x000e620008000a00 */
[----:B------:R-:W3:Y:S01]  /*a920*/  LDC.64 R2, c[0x4][R3] ;  /* 0x0100000003027b82 */ /* 0x000ee20000000a00 */
[----:B------:R-:W5:Y:S01]  /*a930*/  LDCU.64 UR4, c[0x4][0x10] ;  /* 0x01000200ff0477ac */ /* 0x000f620008000a00 */
[----:B--2---:R-:W-:Y:S01]  /*a940*/  MOV R5, UR9 ;  /* 0x0000000900057c02 */ /* 0x004fe20008000f00 */
[----:B------:R-:W-:Y:S01]  /*a950*/  IMAD.U32 R4, RZ, RZ, UR8 ;  /* 0x00000008ff047e24 */ /* 0x000fe2000f8e00ff */
[----:B-1----:R-:W-:Y:S01]  /*a960*/  MOV R7, UR7 ;  /* 0x0000000700077c02 */ /* 0x002fe20008000f00 */
[----:B------:R-:W-:Y:S01]  /*a970*/  IMAD.U32 R6, RZ, RZ, UR6 ;  /* 0x00000006ff067e24 */ /* 0x000fe2000f8e00ff */
[----:B-----5:R-:W-:Y:S01]  /*a980*/  MOV R11, UR5 ;  /* 0x00000005000b7c02 */ /* 0x020fe20008000f00 */
[----:B------:R-:W-:Y:S02]  /*a990*/  IMAD.U32 R10, RZ, RZ, UR4 ;  /* 0x00000004ff0a7e24 */ /* 0x000fe4000f8e00ff */
[----:B------:R-:W-:Y:S07]  /*a9a0*/  LEPC R20, `(.L_x_140) ;  /* 0x000000001014794e */ /* 0x000fee0000000000 */
[----:B---34-:R-:W-:Y:S05]  /*a9b0*/  CALL.ABS.NOINC R2 ;  /* 0x0000000002007343 */ /* 0x018fea0003c00000 */
.L_x_140:
[----:B------:R-:W-:Y:S01]  /*a9c0*/  ISETP.NE.AND P0, PT, R166, RZ, PT ;  /* 0x000000ffa600720c */ /* 0x000fe20003f05270 */
[----:B------:R-:W-:Y:S05]  /*a9d0*/  WARPSYNC.ALL ;  /* 0x0000000000007948 */ /* 0x000fea0003800000 */
[----:B------:R-:W-:Y:S01]  /*a9e0*/  R2UR UR4, R71 ;  /* 0x00000000470472ca */ /* 0x000fe200000e0000 */
[----:B------:R-:W-:Y:S01]  /*a9f0*/  BSSY.RECONVERGENT B0, `(.L_x_141) ;  /* 0x0000100000007945 */ /* 0x000fe20003800200 */
[C---:B---3--:R-:W-:Y:S02]  /*aa00*/  SHF.L.U32 R72, R80.reuse, 0x10, RZ ;  /* 0x0000001050487819 */ /* 0x048fe400000006ff */
[----:B------:R-:W-:Y:S02]  /*aa10*/  LOP3.LUT R74, R80, 0xffff0000, RZ, 0xc0, !PT ;  /* 0xffff0000504a7812 */ /* 0x000fe400078ec0ff */
[C---:B------:R-:W-:Y:S02]  /*aa20*/  SHF.L.U32 R75, R81.reuse, 0x10, RZ ;  /* 0x00000010514b7819 */ /* 0x040fe400000006ff */
[----:B------:R-:W-:Y:S02]  /*aa30*/  LOP3.LUT R76, R81, 0xffff0000, RZ, 0xc0, !PT ;  /* 0xffff0000514c7812 */ /* 0x000fe400078ec0ff */
[C---:B------:R-:W-:Y:S02]  /*aa40*/  SHF.L.U32 R77, R82.reuse, 0x10, RZ ;  /* 0x00000010524d7819 */ /* 0x040fe400000006ff */
[----:B------:R-:W-:Y:S01]  /*aa50*/  LOP3.LUT R78, R82, 0xffff0000, RZ, 0xc0, !PT ;  /* 0xffff0000524e7812 */ /* 0x000fe200078ec0ff */
[----:B-1----:R-:W1:Y:S01]  /*aa60*/  LDTM.x64 R4, tmem[UR4+0xc0] ;  /* 0x0000c004000479ee */ /* 0x002e620008340000 */
[C---:B------:R-:W-:Y:S01]  /*aa70*/  SHF.L.U32 R79, R83.reuse, 0x10, RZ ;  /* 0x00000010534f7819 */ /* 0x040fe200000006ff */
[----:B------:R-:W-:Y:S01]  /*aa80*/  NOP ;  /* 0x0000000000007918 */ /* 0x000fe20000000000 */
[----:B------:R-:W-:Y:S02]  /*aa90*/  LOP3.LUT R80, R83, 0xffff0000, RZ, 0xc0, !PT ;  /* 0xffff000053507812 */ /* 0x000fe400078ec0ff */
[C---:B----4-:R-:W-:Y:S02]  /*aaa0*/  SHF.L.U32 R81, R88.reuse, 0x10, RZ ;  /* 0x0000001058517819 */ /* 0x050fe400000006ff */
[----:B------:R-:W-:Y:S02]  /*aab0*/  LOP3.LUT R83, R88, 0xffff0000, RZ, 0xc0, !PT ;  /* 0xffff000058537812 */ /* 0x000fe400078ec0ff */
[C---:B------:R-:W-:Y:S02]  /*aac0*/  SHF.L.U32 R82, R89.reuse, 0x10, RZ ;  /* 0x0000001059527819 */ /* 0x040fe400000006ff */
[----:B------:R-:W-:Y:S02]  /*aad0*/  LOP3.LUT R84, R89, 0xffff0000, RZ, 0xc0, !PT ;  /* 0xffff000059547812 */ /* 0x000fe400078ec0ff */
[C---:B------:R-:W-:Y:S02]  /*aae0*/  SHF.L.U32 R85, R90.reuse, 0x10, RZ ;  /* 0x000000105a557819 */ /* 0x040fe400000006ff */
[----:B------:R-:W-:Y:S02]  /*aaf0*/  LOP3.LUT R86, R90, 0xffff0000, RZ, 0xc0, !PT ;  /* 0xffff00005a567812 */ /* 0x000fe400078ec0ff */
[----:B------:R-:W-:Y:S02]  /*ab00*/  SHF.L.U32 R87, R91, 0x10, RZ ;  /* 0x000000105b577819 */ /* 0x000fe400000006ff */
[----:B------:R-:W-:Y:S02]  /*ab10*/  IADD3 R171, PT, PT, R171, 0xa0, RZ ;  /* 0x000000a0abab7810 */ /* 0x000fe40007ffe0ff */
[----:B------:R-:W-:Y:S02]  /*ab20*/  LOP3.LUT R88, R91, 0xffff0000, RZ, 0xc0, !PT ;  /* 0xffff00005b587812 */ /* 0x000fe400078ec0ff */
[----:B------:R-:W-:Y:S01]  /*ab30*/  SHF.L.U32 R89, R96, 0x10, RZ ;  /* 0x0000001060597819 */ /* 0x000fe200000006ff */
[----:B-1----:R-:W-:Y:S01]  /*ab40*/  FMUL R4, R70, R4 ;  /* 0x0000000446047220 */ /* 0x002fe20000400000 */
[----:B------:R-:W-:Y:S01]  /*ab50*/  LOP3.LUT R90, R96, 0xffff0000, RZ, 0xc0, !PT ;  /* 0xffff0000605a7812 */ /* 0x000fe200078ec0ff */
[C---:B------:R-:W-:Y:S01]  /*ab60*/  FMUL R5, R70.reuse, R5 ;  /* 0x0000000546057220 */ /* 0x040fe20000400000 */
[----:B------:R-:W-:Y:S01]  /*ab70*/  SHF.L.U32 R91, R97, 0x10, RZ ;  /* 0x00000010615b7819 */ /* 0x000fe200000006ff */
[----:B------:R-:W-:Y:S01]  /*ab80*/  FFMA R4, R73, R72, R4 ;  /* 0x0000004849047223 */ /* 0x000fe20000000004 */
[----:B------:R-:W-:Y:S01]  /*ab90*/  LOP3.LUT R171, R171, 0xfefffff8, RZ, 0xc0, !PT ;  /* 0xfefffff8abab7812 */ /* 0x000fe200078ec0ff */
[----:B------:R-:W-:Y:S01]  /*aba0*/  FFMA R5, R73, R74, R5 ;  /* 0x0000004a49057223 */ /* 0x000fe20000000005 */
[----:B------:R-:W-:Y:S01]  /*abb0*/  LOP3.LUT R92, R97, 0xffff0000, RZ, 0xc0, !PT ;  /* 0xffff0000615c7812 */ /* 0x000fe200078ec0ff */
[----:B------:R-:W-:Y:S01]  /*abc0*/  FMUL R6, R70, R6 ;  /* 0x0000000646067220 */ /* 0x000fe20000400000 */
[C---:B------:R-:W-:Y:S01]  /*abd0*/  SHF.L.U32 R93, R98.reuse, 0x10, RZ ;  /* 0x00000010625d7819 */ /* 0x040fe200000006ff */
[----:B------:R1:W-:Y:S01]  /*abe0*/  SYNCS.ARRIVE.TRANS64.RED.A1T0 RZ, [R171+URZ], RZ ;  /* 0x000000ffabff79a7 */ /* 0x0003e200081004ff */
[----:B------:R-:W-:Y:S01]  /*abf0*/  F2FP.BF16.F32.PACK_AB R4, R5, R4 ;  /* 0x000000040504723e */ /* 0x000fe200000010ff */
[----:B------:R-:W-:Y:S01]  /*ac00*/  FFMA R6, R73, R75, R6 ;  /* 0x0000004b49067223 */ /* 0x000fe20000000006 */
[----:B------:R-:W-:Y:S01]  /*ac10*/  LOP3.LUT R94, R98, 0xffff0000, RZ, 0xc0, !PT ;  /* 0xffff0000625e7812 */ /* 0x000fe200078ec0ff */
[C---:B------:R-:W-:Y:S01]  /*ac20*/  FMUL R7, R70.reuse, R7 ;  /* 0x0000000746077220 */ /* 0x040fe20000400000 */
[C---:B------:R-:W-:Y:S01]  /*ac30*/  SHF.L.U32 R95, R99.reuse, 0x10, RZ ;  /* 0x00000010635f7819 */ /* 0x040fe200000006ff */
[----:B------:R-:W-:Y:S01]  /*ac40*/  FMUL R8, R70, R8 ;  /* 0x0000000846087220 */ /* 0x000fe20000400000 */
[----:B------:R-:W-:Y:S01]  /*ac50*/  LOP3.LUT R96, R99, 0xffff0000, RZ, 0xc0, !PT ;  /* 0xffff000063607812 */ /* 0x000fe200078ec0ff */
[C---:B------:R-:W-:Y:S01]  /*ac60*/  FFMA R7, R73.reuse, R76, R7 ;  /* 0x0000004c49077223 */ /* 0x040fe20000000007 */
[C---:B------:R-:W-:Y:S01]  /*ac70*/  SHF.L.U32 R97, R104.reuse, 0x10, RZ ;  /* 0x0000001068617819 */ /* 0x040fe200000006ff */
[----:B------:R-:W-:Y:S01]  /*ac80*/  FFMA R8, R73, R77, R8 ;  /* 0x0000004d49087223 */ /* 0x000fe20000000008 */
[----:B------:R-:W-:Y:S01]  /*ac90*/  LOP3.LUT R98, R104, 0xffff0000, RZ, 0xc0, !PT ;  /* 0xffff000068627812 */ /* 0x000fe200078ec0ff */
[C---:B------:R-:W-:Y:S01]  /*aca0*/  FMUL R9, R70.reuse, R9 ;  /* 0x0000000946097220 */ /* 0x040fe20000400000 */
[----:B------:R-:W-:Y:S01]  /*acb0*/  F2FP.BF16.F32.PACK_AB R5, R7, R6 ;  /* 0x000000060705723e */ /* 0x000fe200000010ff */
[----:B------:R-:W-:Y:S01]  /*acc0*/  FMUL R10, R70, R10 ;  /* 0x0000000a460a7220 */ /* 0x000fe20000400000 */
        /* <DEDUP_REMOVED lines=8> */
[----:B------:R-:W-:Y:S01]  /*ad50*/  LOP3.LUT R102, R106, 0xffff0000, RZ, 0xc0, !PT ;  /* 0xffff00006a667812 */ /* 0x000fe200078ec0ff */
[----:B------:R-:W-:Y:S01]  /*ad60*/  FFMA R11, R73, R80, R11 ;  /* 0x00000050490b7223 */ /* 0x000fe2000000000b */
[----:B------:R-:W-:Y:S01]  /*ad70*/  SHF.L.U32 R103, R107, 0x10, RZ ;  /* 0x000000106b677819 */ /* 0x000fe200000006ff */
[----:B------:R-:W-:Y:S01]  /*ad80*/  FFMA R0, R73, R81, R0 ;  /* 0x0000005149007223 */ /* 0x000fe20000000000 */
[----:B------:R-:W-:Y:S01]  /*ad90*/  LOP3.LUT R104, R107, 0xffff0000, RZ, 0xc0, !PT ;  /* 0xffff00006b687812 */ /* 0x000fe200078ec0ff */
[C---:B------:R-:W-:Y:S01]  /*ada0*/  FMUL R2, R70.reuse, R13 ;  /* 0x0000000d46027220 */ /* 0x040fe20000400000 */
[----:B------:R-:W-:Y:S01]  /*adb0*/  F2FP.BF16.F32.PACK_AB R7, R11, R10 ;  /* 0x0000000a0b07723e */ /* 0x000fe200000010ff */
[----:B------:R-:W-:Y:S01]  /*adc0*/  FMUL R3, R70, R14 ;  /* 0x0000000e46037220 */ /* 0x000fe20000400000 */
[----:B------:R-:W-:Y:S01]  /*add0*/  SHF.L.U32 R105, R112, 0x10, RZ ;  /* 0x0000001070697819 */ /* 0x000fe200000006ff */
[----:B------:R-:W-:Y:S01]  /*ade0*/  FMUL R15, R70, R15 ;  /* 0x0000000f460f7220 */ /* 0x000fe20000400000 */
[----:B------:R-:W-:Y:S01]  /*adf0*/  LOP3.LUT R106, R112, 0xffff0000, RZ, 0xc0, !PT ;  /* 0xffff0000706a7812 */ /* 0x000fe200078ec0ff */
[C---:B------:R-:W-:Y:S01]  /*ae00*/  FMUL R12, R70.reuse, R16 ;  /* 0x00000010460c7220 */ /* 0x040fe20000400000 */
[----:B------:R-:W-:Y:S01]  /*ae10*/  SHF.L.U32 R107, R113, 0x10, RZ ;  /* 0x00000010716b7819 */ /* 0x000fe200000006ff */
[----:B------:R-:W-:Y:S01]  /*ae20*/  FFMA R2, R73, R83, R2 ;  /* 0x0000005349027223 */ /* 0x000fe20000000002 */
[----:B------:R-:W-:Y:S01]  /*ae30*/  LOP3.LUT R108, R113, 0xffff0000, RZ, 0xc0, !PT ;  /* 0xffff0000716c7812 */ /* 0x000fe200078ec0ff */
[----:B------:R-:W-:Y:S01]  /*ae40*/  FMUL R13, R70, R17 ;  /* 0x00000011460d7220 */ /* 0x000fe20000400000 */
[----:B------:R-:W-:Y:S01]  /*ae50*/  SHF.L.U32 R109, R114, 0x10, RZ ;  /* 0x00000010726d7819 */ /* 0x000fe200000006ff */
[C---:B------:R-:W-:Y:S01]  /*ae60*/  FFMA R3, R73.reuse, R82, R3 ;  /* 0x0000005249037223 */ /* 0x040fe20000000003 */
[----:B------:R-:W-:Y:S01]  /*ae70*/  F2FP.BF16.F32.PACK_AB R8, R2, R0 ;  /* 0x000000000208723e */ /* 0x000fe200000010ff */
[----:B------:R-:W-:Y:S01]  /*ae80*/  FMUL R14, R70, R18 ;  /* 0x00000012460e7220 */ /* 0x000fe20000400000 */
[----:B------:R-:W-:Y:S01]  /*ae90*/  LOP3.LUT R110, R114, 0xffff0000, RZ, 0xc0, !PT ;  /* 0xffff0000726e7812 */ /* 0x000fe200078ec0ff */
[----:B------:R-:W-:Y:S01]  /*aea0*/  FFMA R15, R73, R84, R15 ;  /* 0x00000054490f7223 */ /* 0x000fe2000000000f */
[C---:B------:R-:W-:Y:S01]  /*aeb0*/  SHF.L.U32 R111, R115.reuse, 0x10, RZ ;  /* 0x00000010736f7819 */ /* 0x040fe200000006ff */
[C---:B------:R-:W-:Y:S01]  /*aec0*/  FMUL R19, R70.reuse, R19 ;  /* 0x0000001346137220 */ /* 0x040fe20000400000 */
[----:B------:R-:W-:Y:S01]  /*aed0*/  LOP3.LUT R112, R115, 0xffff0000, RZ, 0xc0, !PT ;  /* 0xffff000073707812 */ /* 0x000fe200078ec0ff */
[----:B------:R-:W-:Y:S01]  /*aee0*/  FFMA R12, R73, R85, R12 ;  /* 0x00000055490c7223 */ /* 0x000fe2000000000c */
[----:B------:R-:W-:Y:S01]  /*aef0*/  F2FP.BF16.F32.PACK_AB R9, R15, R3 ;  /* 0x000000030f09723e */ /* 0x000fe200000010ff */
[----:B------:R-:W-:Y:S01]  /*af00*/  FMUL R16, R70, R20 ;  /* 0x0000001446107220 */ /* 0x000fe20000400000 */
[C---:B------:R-:W-:Y:S01]  /*af10*/  SHF.L.U32 R113, R120.reuse, 0x10, RZ ;  /* 0x0000001078717819 */ /* 0x040fe200000006ff */
[----:B------:R1:W-:Y:S01]  /*af20*/  STS.128 [R170+UR44+0xc400], R4 ;  /* 0x00c40004aa007988 */ /* 0x0003e20008000c2c */
[C---:B------:R-:W-:Y:S01]  /*af30*/  FFMA R13, R73.reuse, R86, R13 ;  /* 0x00000056490d7223 */ /* 0x040fe2000000000d */
[----:B------:R-:W-:Y:S01]  /*af40*/  LOP3.LUT R114, R120, 0xffff0000, RZ, 0xc0, !PT ;  /* 0xffff000078727812 */ /* 0x000fe200078ec0ff */
[C---:B------:R-:W-:Y:S01]  /*af50*/  FFMA R14, R73.reuse, R87, R14 ;  /* 0x00000057490e7223 */ /* 0x040fe2000000000e */
[----:B------:R-:W-:Y:S01]  /*af60*/  FFMA R19, R73, R88, R19 ;  /* 0x0000005849137223 */ /* 0x000fe20000000013 */
[----:B------:R-:W-:Y:S01]  /*af70*/  SHF.L.U32 R115, R121, 0x10, RZ ;  /* 0x0000001079737819 */ /* 0x000fe200000006ff */
[----:B------:R-:W-:Y:S01]  /*af80*/  FFMA R16, R73, R89, R16 ;  /* 0x0000005949107223 */ /* 0x000fe20000000010 */
[----:B------:R-:W-:Y:S01]  /*af90*/  F2FP.BF16.F32.PACK_AB R10, R13, R12 ;  /* 0x0000000c0d0a723e */ /* 0x000fe200000010ff */
[C---:B------:R-:W-:Y:S01]  /*afa0*/  FMUL R17, R70.reuse, R21 ;  /* 0x0000001546117220 */ /* 0x040fe20000400000 */
[----:B------:R-:W-:Y:S01]  /*afb0*/  F2FP.BF16.F32.PACK_AB R11, R19, R14 ;  /* 0x0000000e130b723e */ /* 0x000fe200000010ff */
[C---:B------:R-:W-:Y:S01]  /*afc0*/  FMUL R18, R70.reuse, R22 ;  /* 0x0000001646127220 */ /* 0x040fe20000400000 */
[C---:B------:R-:W-:Y:S01]  /*afd0*/  FMUL R23, R70.reuse, R23 ;  /* 0x0000001746177220 */ /* 0x040fe20000400000 */
[----:B------:R-:W-:Y:S01]  /*afe0*/  FFMA R17, R73, R90, R17 ;  /* 0x0000005a49117223 */ /* 0x000fe20000000011 */
[C---:B------:R-:W-:Y:S01]  /*aff0*/  FMUL R20, R70.reuse, R24 ;  /* 0x0000001846147220 */ /* 0x040fe20000400000 */
[----:B------:R-:W-:Y:S01]  /*b000*/  LOP3.LUT R116, R121, 0xffff0000, RZ, 0xc0, !PT ;  /* 0xffff000079747812 */ /* 0x000fe200078ec0ff */
[----:B------:R1:W-:Y:S01]  /*b010*/  STS.128 [R169+0xc400], R8 ;  /* 0x00c40008a9007388 */ /* 0x0003e20000000c00 */
[----:B------:R-:W-:Y:S01]  /*b020*/  FFMA R18, R73, R91, R18 ;  /* 0x0000005b49127223 */ /* 0x000fe20000000012 */
[----:B------:R-:W-:Y:S01]  /*b030*/  F2FP.BF16.F32.PACK_AB R16, R17, R16 ;  /* 0x000000101110723e */ /* 0x000fe200000010ff */
[C---:B------:R-:W-:Y:S01]  /*b040*/  FFMA R23, R73.reuse, R92, R23 ;  /* 0x0000005c49177223 */ /* 0x040fe20000000017 */
[----:B------:R-:W-:Y:S01]  /*b050*/  FFMA R20, R73, R93, R20 ;  /* 0x0000005d49147223 */ /* 0x000fe20000000014 */
[----:B------:R-:W-:Y:S01]  /*b060*/  FMUL R21, R70, R25 ;  /* 0x0000001946157220 */ /* 0x000fe20000400000 */
[----:B------:R-:W-:Y:S01]  /*b070*/  SHF.L.U32 R117, R122, 0x10, RZ ;  /* 0x000000107a757819 */ /* 0x000fe200000006ff */
[C---:B------:R-:W-:Y:S01]  /*b080*/  FMUL R22, R70.reuse, R26 ;  /* 0x0000001a46167220 */ /* 0x040fe20000400000 */
[----:B------:R-:W-:Y:S01]  /*b090*/  F2FP.BF16.F32.PACK_AB R17, R23, R18 ;  /* 0x000000121711723e */ /* 0x000fe200000010ff */
[C---:B------:R-:W-:Y:S01]  /*b0a0*/  FFMA R21, R73.reuse, R94, R21 ;  /* 0x0000005e49157223 */ /* 0x040fe20000000015 */
[----:B------:R-:W-:Y:S01]  /*b0b0*/  FMUL R27, R70, R27 ;  /* 0x0000001b461b7220 */ /* 0x000fe20000400000 */
[----:B------:R-:W-:Y:S01]  /*b0c0*/  FFMA R22, R73, R95, R22 ;  /* 0x0000005f49167223 */ /* 0x000fe20000000016 */
[----:B------:R-:W-:Y:S01]  /*b0d0*/  LOP3.LUT R118, R122, 0xffff0000, RZ, 0xc0, !PT ;  /* 0xffff00007a767812 */ /* 0x000fe200078ec0ff */
[C---:B------:R-:W-:Y:S01]  /*b0e0*/  FMUL R24, R70.reuse, R28 ;  /* 0x0000001c46187220 */ /* 0x040fe20000400000 */
[----:B------:R-:W-:Y:S01]  /*b0f0*/  F2FP.BF16.F32.PACK_AB R18, R21, R20 ;  /* 0x000000141512723e */ /* 0x000fe200000010ff */
[C---:B------:R-:W-:Y:S01]  /*b100*/  FFMA R27, R73.reuse, R96, R27 ;  /* 0x00000060491b7223 */ /* 0x040fe2000000001b */
[C---:B------:R-:W-:Y:S01]  /*b110*/  FMUL R25, R70.reuse, R29 ;  /* 0x0000001d46197220 */ /* 0x040fe20000400000 */
[----:B------:R-:W-:Y:S01]  /*b120*/  FFMA R24, R73, R97, R24 ;  /* 0x0000006149187223 */ /* 0x000fe20000000018 */
[----:B------:R-:W-:Y:S01]  /*b130*/  SHF.L.U32 R119, R123, 0x10, RZ ;  /* 0x000000107b777819 */ /* 0x000fe200000006ff */
[C---:B------:R-:W-:Y:S01]  /*b140*/  FMUL R26, R70.reuse, R30 ;  /* 0x0000001e461a7220 */ /* 0x040fe20000400000 */
[----:B------:R-:W-:Y:S01]  /*b150*/  F2FP.BF16.F32.PACK_AB R19, R27, R22 ;  /* 0x000000161b13723e */ /* 0x000fe200000010ff */
[C---:B------:R-:W-:Y:S01]  /*b160*/  FFMA R25, R73.reuse, R98, R25 ;  /* 0x0000006249197223 */ /* 0x040fe20000000019 */
[C---:B------:R-:W-:Y:S01]  /*b170*/  FMUL R31, R70.reuse, R31 ;  /* 0x0000001f461f7220 */ /* 0x040fe20000400000 */
[----:B------:R-:W-:Y:S01]  /*b180*/  FFMA R26, R73, R99, R26 ;  /* 0x00000063491a7223 */ /* 0x000fe2000000001a */
[----:B------:R-:W-:Y:S01]  /*b190*/  LOP3.LUT R120, R123, 0xffff0000, RZ, 0xc0, !PT ;  /* 0xffff00007b787812 */ /* 0x000fe200078ec0ff */
[----:B------:R1:W-:Y:S01]  /*b1a0*/  STS.128 [R168+0xc400], R16 ;  /* 0x00c40010a8007388 */ /* 0x0003e20000000c00 */
[----:B------:R-:W-:Y:S01]  /*b1b0*/  F2FP.BF16.F32.PACK_AB R24, R25, R24 ;  /* 0x000000181918723e */ /* 0x000fe200000010ff */
[C---:B------:R-:W-:Y:S01]  /*b1c0*/  FFMA R31, R73.reuse, R100, R31 ;  /* 0x00000064491f7223 */ /* 0x040fe2000000001f */
[C---:B------:R-:W-:Y:S01]  /*b1d0*/  FMUL R28, R70.reuse, R32 ;  /* 0x00000020461c7220 */ /* 0x040fe20000400000 */
[C---:B------:R-:W-:Y:S01]  /*b1e0*/  FMUL R29, R70.reuse, R33 ;  /* 0x00000021461d7220 */ /* 0x040fe20000400000 */
[----:B------:R-:W-:Y:S01]  /*b1f0*/  FMUL R30, R70, R34 ;  /* 0x00000022461e7220 */ /* 0x000fe20000400000 */
[----:B------:R-:W-:Y:S01]  /*b200*/  SHF.L.U32 R121, R128, 0x10, RZ ;  /* 0x0000001080797819 */ /* 0x000fe200000006ff */
[----:B------:R-:W-:Y:S01]  /*b210*/  FFMA R28, R73, R101, R28 ;  /* 0x00000065491c7223 */ /* 0x000fe2000000001c */
[----:B------:R-:W-:Y:S01]  /*b220*/  F2FP.BF16.F32.PACK_AB R25, R31, R26 ;  /* 0x0000001a1f19723e */ /* 0x000fe200000010ff */
[C---:B------:R-:W-:Y:S01]  /*b230*/  FFMA R29, R73.reuse, R102, R29 ;  /* 0x00000066491d7223 */ /* 0x040fe2000000001d */
[----:B------:R-:W-:Y:S01]  /*b240*/  FFMA R30, R73, R103, R30 ;  /* 0x00000067491e7223 */ /* 0x000fe2000000001e */
[----:B------:R-:W-:Y:S01]  /*b250*/  FMUL R35, R70, R35 ;  /* 0x0000002346237220 */ /* 0x000fe20000400000 */
        /* <DEDUP_REMOVED lines=34> */
[----:B------:R-:W-:Y:S01]  /*b480*/  FFMA R41, R73, R114, R41 ;  /* 0x0000007249297223 */ /* 0x000fe20000000029 */
[C---:B------:R-:W-:Y:S01]  /*b490*/  FMUL R47, R70.reuse, R47 ;  /* 0x0000002f462f7220 */ /* 0x040fe20000400000 */
[C---:B------:R-:W-:Y:S01]  /*b4a0*/  FMUL R44, R70.reuse, R48 ;  /* 0x00000030462c7220 */ /* 0x040fe20000400000 */
[----:B------:R-:W-:Y:S01]  /*b4b0*/  FMUL R45, R70, R49 ;  /* 0x00000031462d7220 */ /* 0x000fe20000400000 */
[----:B------:R1:W-:Y:S01]  /*b4c0*/  STS.128 [R159+0xc400], R32 ;  /* 0x00c400209f007388 */ /* 0x0003e20000000c00 */
[----:B------:R-:W-:Y:S01]  /*b4d0*/  LOP3.LUT R128, R131, 0xffff0000, RZ, 0xc0, !PT ;  /* 0xffff000083807812 */ /* 0x000fe200078ec0ff */
[----:B------:R-:W-:Y:S01]  /*b4e0*/  FFMA R42, R73, R115, R42 ;  /* 0x00000073492a7223 */ /* 0x000fe2000000002a */
[----:B------:R-:W-:Y:S01]  /*b4f0*/  F2FP.BF16.F32.PACK_AB R40, R41, R40 ;  /* 0x000000282928723e */ /* 0x000fe200000010ff */
[C---:B------:R-:W-:Y:S01]  /*b500*/  FFMA R47, R73.reuse, R116, R47 ;  /* 0x00000074492f7223 */ /* 0x040fe2000000002f */
[C---:B------:R-:W-:Y:S01]  /*b510*/  FFMA R44, R73.reuse, R117, R44 ;  /* 0x00000075492c7223 */ /* 0x040fe2000000002c */
[----:B------:R-:W-:Y:S01]  /*b520*/  SHF.L.U32 R129, R136, 0x10, RZ ;  /* 0x0000001088817819 */ /* 0x000fe200000006ff */
[C---:B------:R-:W-:Y:S01]  /*b530*/  FFMA R45, R73.reuse, R118, R45 ;  /* 0x00000076492d7223 */ /* 0x040fe2000000002d */
[C---:B------:R-:W-:Y:S01]  /*b540*/  FMUL R46, R70.reuse, R50 ;  /* 0x00000032462e7220 */ /* 0x040fe20000400000 */
[C---:B------:R-:W-:Y:S01]  /*b550*/  FMUL R51, R70.reuse, R51 ;  /* 0x0000003346337220 */ /* 0x040fe20000400000 */
[C---:B------:R-:W-:Y:S01]  /*b560*/  FMUL R48, R70.reuse, R52 ;  /* 0x0000003446307220 */ /* 0x040fe20000400000 */
[C---:B------:R-:W-:Y:S01]  /*b570*/  FMUL R49, R70.reuse, R53 ;  /* 0x0000003546317220 */ /* 0x040fe20000400000 */
[C---:B------:R-:W-:Y:S01]  /*b580*/  FFMA R46, R73.reuse, R119, R46 ;  /* 0x00000077492e7223 */ /* 0x040fe2000000002e */
[C---:B------:R-:W-:Y:S01]  /*b590*/  FMUL R50, R70.reuse, R54 ;  /* 0x0000003646327220 */ /* 0x040fe20000400000 */
[C---:B------:R-:W-:Y:S01]  /*b5a0*/  FFMA R51, R73.reuse, R120, R51 ;  /* 0x0000007849337223 */ /* 0x040fe20000000033 */
[C---:B------:R-:W-:Y:S01]  /*b5b0*/  FMUL R55, R70.reuse, R55 ;  /* 0x0000003746377220 */ /* 0x040fe20000400000 */
[C---:B------:R-:W-:Y:S01]  /*b5c0*/  FFMA R48, R73.reuse, R121, R48 ;  /* 0x0000007949307223 */ /* 0x040fe20000000030 */
[C---:B------:R-:W-:Y:S01]  /*b5d0*/  FMUL R52, R70.reuse, R56 ;  /* 0x0000003846347220 */ /* 0x040fe20000400000 */
[C---:B------:R-:W-:Y:S01]  /*b5e0*/  FFMA R49, R73.reuse, R122, R49 ;  /* 0x0000007a49317223 */ /* 0x040fe20000000031 */
[C---:B------:R-:W-:Y:S01]  /*b5f0*/  FMUL R53, R70.reuse, R57 ;  /* 0x0000003946357220 */ /* 0x040fe20000400000 */
[----:B------:R-:W-:Y:S01]  /*b600*/  FFMA R50, R73, R123, R50 ;  /* 0x0000007b49327223 */ /* 0x000fe20000000032 */
[C---:B------:R-:W-:Y:S01]  /*b610*/  FMUL R54, R70.reuse, R58 ;  /* 0x0000003a46367220 */ /* 0x040fe20000400000 */
[----:B------:R-:W-:Y:S01]  /*b620*/  F2FP.BF16.F32.PACK_AB R41, R47, R42 ;  /* 0x0000002a2f29723e */ /* 0x000fe200000010ff */
[----:B------:R-:W-:Y:S01]  /*b630*/  FFMA R55, R73, R124, R55 ;  /* 0x0000007c49377223 */ /* 0x000fe20000000037 */
[C---:B------:R-:W-:Y:S01]  /*b640*/  FMUL R59, R70.reuse, R59 ;  /* 0x0000003b463b7220 */ /* 0x040fe20000400000 */
[----:B------:R-:W-:Y:S01]  /*b650*/  F2FP.BF16.F32.PACK_AB R42, R45, R44 ;  /* 0x0000002c2d2a723e */ /* 0x000fe200000010ff */
[----:B------:R-:W-:Y:S01]  /*b660*/  FFMA R52, R73, R125, R52 ;  /* 0x0000007d49347223 */ /* 0x000fe20000000034 */
[----:B------:R-:W-:Y:S01]  /*b670*/  F2FP.BF16.F32.PACK_AB R43, R51, R46 ;  /* 0x0000002e332b723e */ /* 0x000fe200000010ff */
[----:B------:R-:W-:Y:S01]  /*b680*/  FMUL R56, R70, R60 ;  /* 0x0000003c46387220 */ /* 0x000fe20000400000 */
[----:B------:R-:W-:Y:S01]  /*b690*/  LOP3.LUT R130, R136, 0xffff0000, RZ, 0xc0, !PT ;  /* 0xffff000088827812 */ /* 0x000fe200078ec0ff */
[----:B------:R-:W-:Y:S01]  /*b6a0*/  FFMA R53, R73, R126, R53 ;  /* 0x0000007e49357223 */ /* 0x000fe20000000035 */
[----:B------:R-:W-:Y:S01]  /*b6b0*/  SHF.L.U32 R131, R137, 0x10, RZ ;  /* 0x0000001089837819 */ /* 0x000fe200000006ff */
[----:B------:R1:W-:Y:S01]  /*b6c0*/  STS.128 [R158+0xc400], R40 ;  /* 0x00c400289e007388 */ /* 0x0003e20000000c00 */
[C---:B------:R-:W-:Y:S01]  /*b6d0*/  FMUL R57, R70.reuse, R61 ;  /* 0x0000003d46397220 */ /* 0x040fe20000400000 */
[----:B------:R-:W-:Y:S01]  /*b6e0*/  FFMA R54, R73, R127, R54 ;  /* 0x0000007f49367223 */ /* 0x000fe20000000036 */
[----:B------:R-:W-:Y:S01]  /*b6f0*/  LOP3.LUT R132, R137, 0xffff0000, RZ, 0xc0, !PT ;  /* 0xffff000089847812 */ /* 0x000fe200078ec0ff */
[----:B------:R-:W-:Y:S01]  /*b700*/  FMUL R58, R70, R62 ;  /* 0x0000003e463a7220 */ /* 0x000fe20000400000 */
[C---:B------:R-:W-:Y:S01]  /*b710*/  FFMA R59, R73.reuse, R128, R59 ;  /* 0x00000080493b7223 */ /* 0x040fe2000000003b */
[----:B------:R-:W-:Y:S01]  /*b720*/  SHF.L.U32 R133, R138, 0x10, RZ ;  /* 0x000000108a857819 */ /* 0x000fe200000006ff */
[----:B------:R-:W-:Y:S01]  /*b730*/  FMUL R63, R70, R63 ;  /* 0x0000003f463f7220 */ /* 0x000fe20000400000 */
        /* <DEDUP_REMOVED lines=9> */
[C---:B------:R-:W-:Y:S01]  /*b7d0*/  FMUL R62, R70.reuse, R66 ;  /* 0x00000042463e7220 */ /* 0x040fe20000400000 */
[----:B------:R-:W-:Y:S01]  /*b7e0*/  F2FP.BF16.F32.PACK_AB R49, R55, R50 ;  /* 0x000000323731723e */ /* 0x000fe200000010ff */
[----:B------:R-:W-:Y:S01]  /*b7f0*/  FFMA R63, R73, R132, R63 ;  /* 0x00000084493f7223 */ /* 0x000fe2000000003f */
[----:B------:R-:W-:Y:S01]  /*b800*/  FMUL R67, R70, R67 ;  /* 0x0000004346437220 */ /* 0x000fe20000400000 */
[----:B------:R-:W-:Y:S01]  /*b810*/  F2FP.BF16.F32.PACK_AB R50, R53, R52 ;  /* 0x000000343532723e */ /* 0x000fe200000010ff */
[----:B------:R-:W-:Y:S01]  /*b820*/  FFMA R60, R73, R133, R60 ;  /* 0x00000085493c7223 */ /* 0x000fe2000000003c */
[----:B------:R-:W-:Y:S01]  /*b830*/  F2FP.BF16.F32.PACK_AB R51, R59, R54 ;  /* 0x000000363b33723e */ /* 0x000fe200000010ff */
[C---:B------:R-:W-:Y:S01]  /*b840*/  FFMA R61, R73.reuse, R134, R61 ;  /* 0x00000086493d7223 */ /* 0x040fe2000000003d */
[C---:B------:R-:W-:Y:S01]  /*b850*/  FFMA R62, R73.reuse, R135, R62 ;  /* 0x00000087493e7223 */ /* 0x040fe2000000003e */
[----:B------:R-:W-:Y:S01]  /*b860*/  FFMA R67, R73, R136, R67 ;  /* 0x0000008849437223 */ /* 0x000fe20000000043 */
[----:B------:R-:W-:Y:S01]  /*b870*/  F2FP.BF16.F32.PACK_AB R56, R57, R56 ;  /* 0x000000383938723e */ /* 0x000fe200000010ff */
[----:B------:R1:W-:Y:S01]  /*b880*/  STS.128 [R157+0xc400], R48 ;  /* 0x00c400309d007388 */ /* 0x0003e20000000c00 */
[----:B------:R-:W-:Y:S02]  /*b890*/  F2FP.BF16.F32.PACK_AB R57, R63, R58 ;  /* 0x0000003a3f39723e */ /* 0x000fe400000010ff */
        /* <DEDUP_REMOVED lines=21> */
.L_x_142:
[----:B------:R-:W-:Y:S05]  /*b9f0*/  BSYNC.RECONVERGENT B0 ;  /* 0x0000000000007941 */ /* 0x000fea0003800200 */
.L_x_141:
[----:B------:R-:W-:Y:S01]  /*ba00*/  BAR.SYNC.DEFER_BLOCKING 0x1, 0x80 ;  /* 0x0042000000007b1d */ /* 0x000fe20000010000 */
[----:B------:R-:W-:Y:S01]  /*ba10*/  UISETP.NE.AND UP0, UPT, UR47, -0x4, UPT ;  /* 0xfffffffc2f00788c */ /* 0x000fe2000bf05270 */
[----:B------:R-:W-:Y:S08]  /*ba20*/  IADD3 R68, PT, PT, R68, 0x1, RZ ;  /* 0x0000000144447810 */ /* 0x000ff00007ffe0ff */
[----:B------:R-:W-:Y:S05]  /*ba30*/  BRA.U !UP0, `(.L_x_143) ;  /* 0x0000000108287547 */ /* 0x000fea000b800000 */
[----:B------:R-:W-:Y:S01]  /*ba40*/  ISETP.NE.AND P0, PT, R167, RZ, PT ;  /* 0x000000ffa700720c */ /* 0x000fe20003f05270 */
[----:B------:R-:W-:Y:S01]  /*ba50*/  IMAD.U32 R3, RZ, RZ, UR46 ;  /* 0x0000002eff037e24 */ /* 0x000fe2000f8e00ff */
[----:B------:R-:W-:Y:S01]  /*ba60*/  UIADD3 UR4, UPT, UPT, UR46, 0x1, URZ ;  /* 0x000000012e047890 */ /* 0x000fe2000fffe0ff */
[----:B------:R-:W-:Y:S03]  /*ba70*/  IMAD.U32 R0, RZ, RZ, UR52 ;  /* 0x00000034ff007e24 */ /* 0x000fe6000f8e00ff */
[----:B------:R-:W-:Y:S04]  /*ba80*/  UISETP.NE.AND UP0, UPT, UR4, 0x4, UPT ;  /* 0x000000040400788c */ /* 0x000fe8000bf05270 */
[----:B------:R-:W-:Y:S03]  /*ba90*/  USEL UR46, UR4, URZ, UP0 ;  /* 0x000000ff042e7287 */ /* 0x000fe60008000000 */
[----:B------:R-:W-:Y:S05]  /*baa0*/  @P0 LEA R3, R3, UR44, 0x3 ;  /* 0x0000002c03030c11 */ /* 0x000fea000f8e18ff */
[----:B------:R-:W-:Y:S05]  /*bab0*/  @P0 VIADD R3, R3, 0x40 ;  /* 0x0000004003030836 */ /* 0x000fea0000000000 */
[----:B------:R-:W-:Y:S04]  /*bac0*/  @P0 PRMT R0, R0, 0x654, R3 ;  /* 0x0000065400000816 */ /* 0x000fe80000000003 */
[----:B------:R2:W-:Y:S03]  /*bad0*/  @P0 SYNCS.ARRIVE.TRANS64.RED.A1T0 RZ, [R0+URZ], RZ ;  /* 0x000000ff00ff09a7 */ /* 0x0005e600081004ff */
.L_x_143:
[----:B------:R-:W-:Y:S01]  /*bae0*/  R2UR UR4, R152 ;  /* 0x00000000980472ca */ /* 0x000fe200000e0000 */
[----:B------:R-:W-:Y:S01]  /*baf0*/  UISETP.NE.AND UP0, UPT, UR62, URZ, UPT ;  /* 0x000000ff3e00728c */ /* 0x000fe2000bf05270 */
[----:B------:R-:W-:Y:S01]  /*bb00*/  ISETP.NE.AND P0, PT, R155, 0x2, PT ;  /* 0x000000029b00780c */ /* 0x000fe20003f05270 */
[----:B------:R-:W-:Y:S01]  /*bb10*/  UIADD3 UR16, UPT, UPT, UR38, UR63, URZ ;  /* 0x0000003f26107290 */ /* 0x000fe2000fffe0ff */
[----:B------:R-:W-:Y:S01]  /*bb20*/  ISETP.NE.AND P1, PT, R68, 0x2, PT ;  /* 0x000000024400780c */ /* 0x000fe20003f25270 */
[----:B------:R-:W-:Y:S01]  /*bb30*/  UIADD3 UR47, UPT, UPT, UR47, 0x4, URZ ;  /* 0x000000042f2f7890 */ /* 0x000fe2000fffe0ff */
[----:B--2---:R-:W-:Y:S01]  /*bb40*/  SEL R0, RZ, 0x1, P0 ;  /* 0x00000001ff007807 */ /* 0x004fe20000000000 */
[----:B------:R-:W-:Y:S01]  /*bb50*/  UMOV UR36, UR61 ;  /* 0x0000003d00247c82 */ /* 0x000fe20008000000 */
[----:B------:R-:W-:Y:S02]  /*bb60*/  SEL R3, RZ, 0x1, P1 ;  /* 0x00000001ff037807 */ /* 0x000fe40000800000 */
[----:B------:R-:W-:Y:S02]  /*bb70*/  LOP3.LUT R161, R161, R0, RZ, 0x3c, !PT ;  /* 0x00000000a1a17212 */ /* 0x000fe400078e3cff */
[----:B------:R-:W-:Y:S01]  /*bb80*/  LOP3.LUT R162, R162, R3, RZ, 0x3c, !PT ;  /* 0x00000003a2a27212 */ /* 0x000fe200078e3cff */
[----:B------:R-:W-:Y:S01]  /*bb90*/  UIADD3 UR20, UPT, UPT, UR37, UR4, URZ ;  /* 0x0000000425147290 */ /* 0x000fe2000fffe0ff */
[----:B------:R-:W-:Y:S02]  /*bba0*/  SEL R155, R155, RZ, P0 ;  /* 0x000000ff9b9b7207 */ /* 0x000fe40000000000 */
[----:B------:R-:W-:Y:S01]  /*bbb0*/  SEL R68, R68, RZ, P1 ;  /* 0x000000ff44447207 */ /* 0x000fe20000800000 */
[----:B------:R-:W-:Y:S08]  /*bbc0*/  BRA.U UP0, `(.L_x_144) ;  /* 0xffffff9d00d07547 */ /* 0x000ff0000b83ffff */
[----:B------:R-:W2:Y:S01]  /*bbd0*/  LDCU.64 UR4, c[0x0][0x888] ;  /* 0x00011100ff0477ac */ /* 0x000ea20008000a00 */
[----:B------:R-:W3:Y:S01]  /*bbe0*/  LDCU.64 UR6, c[0x0][0x890] ;  /* 0x00011200ff0677ac */ /* 0x000ee20008000a00 */
[----:B--2---:R-:W-:Y:S02]  /*bbf0*/  ISETP.NE.U32.AND P2, PT, RZ, UR4, PT ;  /* 0x00000004ff007c0c */ /* 0x004fe4000bf45070 */
[----:B---3--:R-:W-:Y:S02]  /*bc00*/  ISETP.NE.U32.AND P1, PT, RZ, UR6, PT ;  /* 0x00000006ff007c0c */ /* 0x008fe4000bf25070 */
[----:B------:R-:W-:Y:S02]  /*bc10*/  ISETP.NE.AND.EX P2, PT, RZ, UR5, PT, P2 ;  /* 0x00000005ff007c0c */ /* 0x000fe4000bf45320 */
[----:B------:R-:W-:-:S13]  /*bc20*/  ISETP.NE.AND.EX P0, PT, RZ, UR7, PT, P1 ;  /* 0x00000007ff007c0c */ /* 0x000fda000bf05310 */
[----:B------:R-:W-:Y:S05]  /*bc30*/  @P2 BRA P0, `(.L_x_145) ;  /* 0x00000000003c2947 */ /* 0x000fea0000000000 */
[----:B------:R-:W-:-:S13]  /*bc40*/  ISETP.NE.AND.EX P1, PT, RZ, UR7, PT, P1 ;  /* 0x00000007ff007c0c */ /* 0x000fda000bf25310 */
[----:B------:R-:W-:Y:S05]  /*bc50*/  @P1 BRA `(.L_x_146) ;  /* 0x00000000000c1947 */ /* 0x000fea0003800000 */
[----:B------:R-:W-:-:S13]  /*bc60*/  FSETP.NEU.AND P0, PT, R73, RZ, PT ;  /* 0x000000ff4900720b */ /* 0x000fda0003f0d000 */
[----:B------:R-:W-:Y:S05]  /*bc70*/  @!P0 EXIT ;  /* 0x000000000000894d */ /* 0x000fea0003800000 */
[----:B------:R-:W-:Y:S05]  /*bc80*/  BRA `(.L_x_145) ;  /* 0x0000000000287947 */ /* 0x000fea0003800000 */
.L_x_146:
[----:B------:R-:W-:Y:S01]  /*bc90*/  ISETP.NE.AND P0, PT, R154, RZ, PT ;  /* 0x000000ff9a00720c */ /* 0x000fe20003f05270 */
[----:B------:R-:W-:-:S12]  /*bca0*/  BSSY.RECONVERGENT B0, `(.L_x_145) ;  /* 0x0000008000007945 */ /* 0x000fd80003800200 */
[----:B------:R-:W-:Y:S05]  /*bcb0*/  @P0 BRA `(.L_x_147) ;  /* 0x0000000000100947 */ /* 0x000fea0003800000 */
[----:B------:R-:W-:-:S04]  /*bcc0*/  ISETP.NE.U32.AND P0, PT, RZ, UR4, PT ;  /* 0x00000004ff007c0c */ /* 0x000fc8000bf05070 */
[----:B------:R-:W-:-:S13]  /*bcd0*/  ISETP.NE.AND.EX P0, PT, RZ, UR5, PT, P0 ;  /* 0x00000005ff007c0c */ /* 0x000fda000bf05300 */
[----:B------:R-:W-:Y:S05]  /*bce0*/  @!P0 EXIT ;  /* 0x000000000000894d */ /* 0x000fea0003800000 */
[----:B------:R-:W-:Y:S05]  /*bcf0*/  BRA `(.L_x_148) ;  /* 0x0000000000087947 */ /* 0x000fea0003800000 */
.L_x_147:
[----:B------:R-:W-:-:S13]  /*bd00*/  FSETP.NEU.AND P0, PT, R73, RZ, PT ;  /* 0x000000ff4900720b */ /* 0x000fda0003f0d000 */
[----:B------:R-:W-:Y:S05]  /*bd10*/  @!P0 EXIT ;  /* 0x000000000000894d */ /* 0x000fea0003800000 */
.L_x_148:
[----:B------:R-:W-:Y:S05]  /*bd20*/  BSYNC.RECONVERGENT B0 ;  /* 0x0000000000007941 */ /* 0x000fea0003800200 */
.L_x_145:
[----:B------:R-:W-:Y:S01]  /*bd30*/  ULEA UR6, UR46, UR44, 0x3 ;  /* 0x0000002c2e067291 */ /* 0x000fe2000f8e18ff */
[----:B------:R-:W-:-:S04]  /*bd40*/  DEPBAR.LE SB0, 0x0 ;  /* 0x000080000000791a */ /* 0x000fc80000000000 */
[----:B------:R-:W-:-:S04]  /*bd50*/  UIADD3 UR6, UPT, UPT, UR6, 0x40, URZ ;  /* 0x0000004006067890 */ /* 0x000fc8000fffe0ff */
[----:B------:R-:W-:-:S09]  /*bd60*/  UPRMT UR6, UR52, 0x654, UR6 ;  /* 0x0000065434067896 */ /* 0x000fd20008000006 */
[----:B------:R-:W-:Y:S01]  /*bd70*/  SYNCS.ARRIVE.TRANS64.RED.A1T0 RZ, [UR6], RZ ;  /* 0x000000ffffff79a7 */ /* 0x000fe20008100406 */
[----:B------:R-:W-:Y:S05]  /*bd80*/  EXIT ;  /* 0x000000000000794d */ /* 0x000fea0003800000 */
.L_x_24:
[----:B---3--:R3:W4:Y:S02]  /*bd90*/  SYNCS.PHASECHK.TRANS64.TRYWAIT P0, [R3+URZ+0xc0], R2 ;  /* 0x0000c002030075a7 */ /* 0x00872400080011ff */
[----:B----4-:R-:W-:Y:S05]  /*bda0*/  @!P0 NANOSLEEP.SYNCS 0x989680 ;  /* 0x009896800000895d */ /* 0x010fea0003900000 */
[----:B------:R-:W4:Y:S02]  /*bdb0*/  @!P0 SYNCS.PHASECHK.TRANS64 P0, [R3+URZ+0xc0], R2 ;  /* 0x0000c002030085a7 */ /* 0x000f2400080010ff */
[----:B----4-:R-:W-:Y:S05]  /*bdc0*/  @!P0 BRA `(.L_x_24) ;  /* 0xfffffffc00f08947 */ /* 0x010fea000383ffff */
[----:B------:R-:W-:Y:S05]  /*bdd0*/  BRA `(.L_x_149) ;  /* 0xffffff5c00507947 */ /* 0x000fea000383ffff */
.L_x_27:
[----:B--2---:R-:W-:-:S07]  /*bde0*/  MOV R0, UR5 ;  /* 0x0000000500007c02 */ /* 0x004fce0008000f00 */
.L_x_150:
[----:B--2---:R2:W3:Y:S02]  /*bdf0*/  SYNCS.PHASECHK.TRANS64.TRYWAIT P0, [R0+URZ+0x10], R3 ;  /* 0x00001003000075a7 */ /* 0x0044e400080011ff */
[----:B---3--:R-:W-:Y:S05]  /*be00*/  @!P0 NANOSLEEP.SYNCS 0x989680 ;  /* 0x009896800000895d */ /* 0x008fea0003900000 */
[----:B------:R-:W3:Y:S02]  /*be10*/  @!P0 SYNCS.PHASECHK.TRANS64 P0, [R0+URZ+0x10], R3 ;  /* 0x00001003000085a7 */ /* 0x000ee400080010ff */
[----:B---3--:R-:W-:Y:S05]  /*be20*/  @!P0 BRA `(.L_x_150) ;  /* 0xfffffffc00f08947 */ /* 0x008fea000383ffff */
[----:B------:R-:W-:Y:S05]  /*be30*/  BRA `(.L_x_26) ;  /* 0xffffff5c00a87947 */ /* 0x000fea000383ffff */
.L_x_36:
[----:B-1----:R-:W-:-:S07]  /*be40*/  MOV R0, UR6 ;  /* 0x0000000600007c02 */ /* 0x002fce0008000f00 */
.L_x_151:
[----:B-1----:R1:W2:Y:S02]  /*be50*/  SYNCS.PHASECHK.TRANS64.TRYWAIT P0, [R0+URZ+0x10], R3 ;  /* 0x00001003000075a7 */ /* 0x0022a400080011ff */
[----:B--2---:R-:W-:Y:S05]  /*be60*/  @!P0 NANOSLEEP.SYNCS 0x989680 ;  /* 0x009896800000895d */ /* 0x004fea0003900000 */
[----:B------:R-:W2:Y:S02]  /*be70*/  @!P0 SYNCS.PHASECHK.TRANS64 P0, [R0+URZ+0x10], R3 ;  /* 0x00001003000085a7 */ /* 0x000ea400080010ff */
[----:B--2---:R-:W-:Y:S05]  /*be80*/  @!P0 BRA `(.L_x_151) ;  /* 0xfffffffc00f08947 */ /* 0x004fea000383ffff */
[----:B------:R-:W-:Y:S05]  /*be90*/  BRA `(.L_x_35) ;  /* 0xffffff6000bc7947 */ /* 0x000fea000383ffff */
.L_x_43:
[----:B-1----:R1:W4:Y:S02]  /*bea0*/  SYNCS.PHASECHK.TRANS64.TRYWAIT P0, [R3+URZ+0x70], R0 ;  /* 0x00007000030075a7 */ /* 0x00232400080011ff */
[----:B----4-:R-:W-:Y:S05]  /*beb0*/  @!P0 NANOSLEEP.SYNCS 0x989680 ;  /* 0x009896800000895d */ /* 0x010fea0003900000 */
[----:B------:R-:W4:Y:S02]  /*bec0*/  @!P0 SYNCS.PHASECHK.TRANS64 P0, [R3+URZ+0x70], R0 ;  /* 0x00007000030085a7 */ /* 0x000f2400080010ff */
[----:B----4-:R-:W-:Y:S05]  /*bed0*/  @!P0 BRA `(.L_x_43) ;  /* 0xfffffffc00f08947 */ /* 0x010fea000383ffff */
[----:B------:R-:W-:Y:S05]  /*bee0*/  BRA `(.L_x_152) ;  /* 0xffffff6400b07947 */ /* 0x000fea000383ffff */
.L_x_47:
[----:B-1----:R-:W-:-:S07]  /*bef0*/  MOV R0, UR4 ;  /* 0x0000000400007c02 */ /* 0x002fce0008000f00 */
.L_x_153:
[----:B-1----:R1:W2:Y:S02]  /*bf00*/  SYNCS.PHASECHK.TRANS64.TRYWAIT P0, [R0+URZ], R3 ;  /* 0x00000003000075a7 */ /* 0x0022a400080011ff */
[----:B--2---:R-:W-:Y:S05]  /*bf10*/  @!P0 NANOSLEEP.SYNCS 0x989680 ;  /* 0x009896800000895d */ /* 0x004fea0003900000 */
[----:B------:R-:W2:Y:S02]  /*bf20*/  @!P0 SYNCS.PHASECHK.TRANS64 P0, [R0+URZ], R3 ;  /* 0x00000003000085a7 */ /* 0x000ea400080010ff */
[----:B--2---:R-:W-:Y:S05]  /*bf30*/  @!P0 BRA `(.L_x_153) ;  /* 0xfffffffc00f08947 */ /* 0x004fea000383ffff */
[----:B------:R-:W-:Y:S05]  /*bf40*/  BRA `(.L_x_154) ;  /* 0xffffff6c00587947 */ /* 0x000fea000383ffff */
.L_x_50:
[----:B--2---:R2:W3:Y:S02]  /*bf50*/  SYNCS.PHASECHK.TRANS64.TRYWAIT P0, [R2+URZ+0xb0], R5 ;  /* 0x0000b005020075a7 */ /* 0x0044e400080011ff */
[----:B---3--:R-:W-:Y:S05]  /*bf60*/  @!P0 NANOSLEEP.SYNCS 0x989680 ;  /* 0x009896800000895d */ /* 0x008fea0003900000 */
[----:B------:R-:W3:Y:S02]  /*bf70*/  @!P0 SYNCS.PHASECHK.TRANS64 P0, [R2+URZ+0xb0], R5 ;  /* 0x0000b005020085a7 */ /* 0x000ee400080010ff */
[----:B---3--:R-:W-:Y:S05]  /*bf80*/  @!P0 BRA `(.L_x_50) ;  /* 0xfffffffc00f08947 */ /* 0x008fea000383ffff */
[----:B------:R-:W-:Y:S05]  /*bf90*/  BRA `(.L_x_155) ;  /* 0xffffff6c00b47947 */ /* 0x000fea000383ffff */
.L_x_51:
[----:B------:R-:W-:-:S07]  /*bfa0*/  MOV R2, UR4 ;  /* 0x0000000400027c02 */ /* 0x000fce0008000f00 */
.L_x_156:
[----:B--2---:R2:W3:Y:S02]  /*bfb0*/  SYNCS.PHASECHK.TRANS64.TRYWAIT P0, [R2+URZ+0x80], R5 ;  /* 0x00008005020075a7 */ /* 0x0044e400080011ff */
[----:B---3--:R-:W-:Y:S05]  /*bfc0*/  @!P0 NANOSLEEP.SYNCS 0x989680 ;  /* 0x009896800000895d */ /* 0x008fea0003900000 */
[----:B------:R-:W3:Y:S02]  /*bfd0*/  @!P0 SYNCS.PHASECHK.TRANS64 P0, [R2+URZ+0x80], R5 ;  /* 0x00008005020085a7 */ /* 0x000ee400080010ff */
[----:B---3--:R-:W-:Y:S05]  /*bfe0*/  @!P0 BRA `(.L_x_156) ;  /* 0xfffffffc00f08947 */ /* 0x008fea000383ffff */
[----:B------:R-:W-:Y:S05]  /*bff0*/  BRA `(.L_x_157) ;  /* 0xffffff6c00c47947 */ /* 0x000fea000383ffff */
.L_x_52:
[----:B--2---:R2:W3:Y:S02]  /*c000*/  SYNCS.PHASECHK.TRANS64.TRYWAIT P1, [R2+URZ+0x70], R5 ;  /* 0x00007005020075a7 */ /* 0x0044e400080211ff */
[----:B---3--:R-:W-:Y:S05]  /*c010*/  @!P1 NANOSLEEP.SYNCS 0x989680 ;  /* 0x009896800000995d */ /* 0x008fea0003900000 */
[----:B------:R-:W3:Y:S02]  /*c020*/  @!P1 SYNCS.PHASECHK.TRANS64 P1, [R2+URZ+0x70], R5 ;  /* 0x00007005020095a7 */ /* 0x000ee400080210ff */
[----:B---3--:R-:W-:Y:S05]  /*c030*/  @!P1 BRA `(.L_x_52) ;  /* 0xfffffffc00f09947 */ /* 0x008fea000383ffff */
[----:B------:R-:W-:Y:S05]  /*c040*/  BRA `(.L_x_158) ;  /* 0xffffff6c00f47947 */ /* 0x000fea000383ffff */
.L_x_55:
[----:B------:R-:W-:-:S07]  /*c050*/  MOV R0, UR4 ;  /* 0x0000000400007c02 */ /* 0x000fce0008000f00 */
.L_x_159:
[----:B--2---:R2:W3:Y:S02]  /*c060*/  SYNCS.PHASECHK.TRANS64.TRYWAIT P0, [R0+URZ+0x80], R3 ;  /* 0x00008003000075a7 */ /* 0x0044e400080011ff */
[----:B---3--:R-:W-:Y:S05]  /*c070*/  @!P0 NANOSLEEP.SYNCS 0x989680 ;  /* 0x009896800000895d */ /* 0x008fea0003900000 */
[----:B------:R-:W3:Y:S02]  /*c080*/  @!P0 SYNCS.PHASECHK.TRANS64 P0, [R0+URZ+0x80], R3 ;  /* 0x00008003000085a7 */ /* 0x000ee400080010ff */
[----:B---3--:R-:W-:Y:S05]  /*c090*/  @!P0 BRA `(.L_x_159) ;  /* 0xfffffffc00f08947 */ /* 0x008fea000383ffff */
[----:B------:R-:W-:Y:S05]  /*c0a0*/  BRA `(.L_x_54) ;  /* 0xffffff7000487947 */ /* 0x000fea000383ffff */
.L_x_64:
[----:B--2---:R-:W-:-:S04]  /*c0b0*/  MOV R0, UR5 ;  /* 0x0000000500007c02 */ /* 0x004fc80008000f00 */
[----:B------:R2:W3:Y:S03]  /*c0c0*/  SYNCS.PHASECHK.TRANS64.TRYWAIT P0, [R0+URZ+0x8], R7 ;  /* 0x00000807000075a7 */ /* 0x0004e600080011ff */
[----:B---3--:R-:W-:Y:S05]  /*c0d0*/  @!P0 NANOSLEEP.SYNCS 0x989680 ;  /* 0x009896800000895d */ /* 0x008fea0003900000 */
[----:B------:R-:W3:Y:S02]  /*c0e0*/  @!P0 SYNCS.PHASECHK.TRANS64 P0, [R0+URZ+0x8], R7 ;  /* 0x00000807000085a7 */ /* 0x000ee400080010ff */
[----:B---3--:R-:W-:Y:S05]  /*c0f0*/  @!P0 BRA `(.L_x_64) ;  /* 0xfffffffc00ec8947 */ /* 0x008fea000383ffff */
[----:B------:R-:W-:Y:S05]  /*c100*/  BRA `(.L_x_63) ;  /* 0xffffff7000fc7947 */ /* 0x000fea000383ffff */
.L_x_66:
[----:B------:R-:W-:Y:S01]  /*c110*/  BSSY B0, `(.L_x_160) ;  /* 0x0000006000007945 */ /* 0x000fe20003800000 */
[----:B------:R-:W-:-:S07]  /*c120*/  MOV R15, 0xffffffff ;  /* 0xffffffff000f7802 */ /* 0x000fce0000000f00 */
[----:B-12--5:R-:W-:Y:S05]  /*c130*/  WARPSYNC.COLLECTIVE R15, `(.L_x_161) ;  /* 0x000000000f0c7348 */ /* 0x026fea0003c00000 */
[----:B------:R-:W-:Y:S02]  /*c140*/  ELECT P6, UR79, PT ;  /* 0x00000000004f782f */ /* 0x000fe400038c0000 */
[----:B------:R-:W-:Y:S01]  /*c150*/  MOV R14, UR79 ;  /* 0x0000004f000e7c02 */ /* 0x000fe20008000f00 */
[----:B-12--5:R-:W-:Y:S10]  /*c160*/  ENDCOLLECTIVE ;  /* 0x000000000000791b */ /* 0x026ff40003800000 */
.L_x_161:
[----:B------:R-:W-:Y:S05]  /*c170*/  BSYNC B0 ;  /* 0x0000000000007941 */ /* 0x000fea0003800000 */
.L_x_160:
[----:B------:R-:W-:Y:S05]  /*c180*/  BRA `(.L_x_162) ;  /* 0xffffff74002c7947 */ /* 0x000fea000383ffff */
.L_x_68:
[----:B--2---:R-:W-:-:S04]  /*c190*/  MOV R0, UR5 ;  /* 0x0000000500007c02 */ /* 0x004fc80008000f00 */
[----:B------:R2:W3:Y:S03]  /*c1a0*/  SYNCS.PHASECHK.TRANS64.TRYWAIT P0, [R0+URZ+0x8], R5 ;  /* 0x00000805000075a7 */ /* 0x0004e600080011ff */
[----:B---3--:R-:W-:Y:S05]  /*c1b0*/  @!P0 NANOSLEEP.SYNCS 0x989680 ;  /* 0x009896800000895d */ /* 0x008fea0003900000 */
[----:B------:R-:W3:Y:S02]  /*c1c0*/  @!P0 SYNCS.PHASECHK.TRANS64 P0, [R0+URZ+0x8], R5 ;  /* 0x00000805000085a7 */ /* 0x000ee400080010ff */
[----:B---3--:R-:W-:Y:S05]  /*c1d0*/  @!P0 BRA `(.L_x_68) ;  /* 0xfffffffc00ec8947 */ /* 0x008fea000383ffff */
[----:B------:R-:W-:Y:S05]  /*c1e0*/  BRA `(.L_x_67) ;  /* 0xffffff7400307947 */ /* 0x000fea000383ffff */
.L_x_69:
[----:B-1----:R1:W2:Y:S02]  /*c1f0*/  SYNCS.PHASECHK.TRANS64.TRYWAIT P0, [R0+URZ+0x70], R5 ;  /* 0x00007005000075a7 */ /* 0x0022a400080011ff */
[----:B--2---:R-:W-:Y:S05]  /*c200*/  @!P0 NANOSLEEP.SYNCS 0x989680 ;  /* 0x009896800000895d */ /* 0x004fea0003900000 */
[----:B------:R-:W2:Y:S02]  /*c210*/  @!P0 SYNCS.PHASECHK.TRANS64 P0, [R0+URZ+0x70], R5 ;  /* 0x00007005000085a7 */ /* 0x000ea400080010ff */
[----:B--2---:R-:W-:Y:S05]  /*c220*/  @!P0 BRA `(.L_x_69) ;  /* 0xfffffffc00f08947 */ /* 0x004fea000383ffff */
[----:B------:R-:W-:Y:S05]  /*c230*/  BRA `(.L_x_163) ;  /* 0xffffff78003c7947 */ /* 0x000fea000383ffff */
.L_x_71:
[----:B------:R-:W-:-:S07]  /*c240*/  MOV R0, UR46 ;  /* 0x0000002e00007c02 */ /* 0x000fce0008000f00 */
.L_x_164:
[----:B-1----:R1:W2:Y:S02]  /*c250*/  SYNCS.PHASECHK.TRANS64.TRYWAIT P0, [R0+URZ+0xa0], R5 ;  /* 0x0000a005000075a7 */ /* 0x0022a400080011ff */
[----:B--2---:R-:W-:Y:S05]  /*c260*/  @!P0 NANOSLEEP.SYNCS 0x989680 ;  /* 0x009896800000895d */ /* 0x004fea0003900000 */
[----:B------:R-:W2:Y:S02]  /*c270*/  @!P0 SYNCS.PHASECHK.TRANS64 P0, [R0+URZ+0xa0], R5 ;  /* 0x0000a005000085a7 */ /* 0x000ea400080010ff */
[----:B--2---:R-:W-:Y:S05]  /*c280*/  @!P0 BRA `(.L_x_164) ;  /* 0xfffffffc00f08947 */ /* 0x004fea000383ffff */
[----:B------:R-:W-:Y:S05]  /*c290*/  BRA `(.L_x_165) ;  /* 0xffffff7800887947 */ /* 0x000fea000383ffff */
.L_x_74:
[----:B------:R-:W-:Y:S07]  /*c2a0*/  MOV R0, UR7 ;  /* 0x0000000700007c02 */ /* 0x000fee0008000f00 */
.L_x_166:
[----:B-1----:R1:W2:Y:S02]  /*c2b0*/  SYNCS.PHASECHK.TRANS64.TRYWAIT P0, [R0+URZ], R5 ;  /* 0x00000005000075a7 */ /* 0x0022a400080011ff */
[----:B--2---:R-:W-:Y:S05]  /*c2c0*/  @!P0 NANOSLEEP.SYNCS 0x989680 ;  /* 0x009896800000895d */ /* 0x004fea0003900000 */
[----:B------:R-:W2:Y:S02]  /*c2d0*/  @!P0 SYNCS.PHASECHK.TRANS64 P0, [R0+URZ], R5 ;  /* 0x00000005000085a7 */ /* 0x000ea400080010ff */
[----:B--2---:R-:W-:Y:S05]  /*c2e0*/  @!P0 BRA `(.L_x_166) ;  /* 0xfffffffc00f08947 */ /* 0x004fea000383ffff */
[----:B------:R-:W-:Y:S05]  /*c2f0*/  BRA `(.L_x_73) ;  /* 0xffffff78009c7947 */ /* 0x000fea000383ffff */
.L_x_78:
[----:B-1----:R-:W-:-:S07]  /*c300*/  MOV R0, UR4 ;  /* 0x0000000400007c02 */ /* 0x002fce0008000f00 */
.L_x_167:
[----:B-1----:R1:W2:Y:S02]  /*c310*/  SYNCS.PHASECHK.TRANS64.TRYWAIT P0, [R0+URZ], R3 ;  /* 0x00000003000075a7 */ /* 0x0022a400080011ff */
[----:B--2---:R-:W-:Y:S05]  /*c320*/  @!P0 NANOSLEEP.SYNCS 0x989680 ;  /* 0x009896800000895d */ /* 0x004fea0003900000 */
[----:B------:R-:W2:Y:S02]  /*c330*/  @!P0 SYNCS.PHASECHK.TRANS64 P0, [R0+URZ], R3 ;  /* 0x00000003000085a7 */ /* 0x000ea400080010ff */
[----:B--2---:R-:W-:Y:S05]  /*c340*/  @!P0 BRA `(.L_x_167) ;  /* 0xfffffffc00f08947 */ /* 0x004fea000383ffff */
[----:B------:R-:W-:Y:S05]  /*c350*/  BRA `(.L_x_168) ;  /* 0xffffff7c00e07947 */ /* 0x000fea000383ffff */
.L_x_81:
[----:B------:R-:W-:-:S07]  /*c360*/  MOV R0, UR41 ;  /* 0x0000002900007c02 */ /* 0x000fce0008000f00 */
.L_x_169:
[----:B-1----:R1:W2:Y:S02]  /*c370*/  SYNCS.PHASECHK.TRANS64.TRYWAIT P1, [R0+URZ+0xd0], R3 ;  /* 0x0000d003000075a7 */ /* 0x0022a400080211ff */
[----:B--2---:R-:W-:Y:S05]  /*c380*/  @!P1 NANOSLEEP.SYNCS 0x989680 ;  /* 0x009896800000995d */ /* 0x004fea0003900000 */
[----:B------:R-:W2:Y:S02]  /*c390*/  @!P1 SYNCS.PHASECHK.TRANS64 P1, [R0+URZ+0xd0], R3 ;  /* 0x0000d003000095a7 */ /* 0x000ea400080210ff */
[----:B--2---:R-:W-:Y:S05]  /*c3a0*/  @!P1 BRA `(.L_x_169) ;  /* 0xfffffffc00f09947 */ /* 0x004fea000383ffff */
[----:B------:R-:W-:Y:S05]  /*c3b0*/  BRA `(.L_x_170) ;  /* 0xffffff80002c7947 */ /* 0x000fea000383ffff */
.L_x_86:
[----:B---3--:R3:W4:Y:S02]  /*c3c0*/  SYNCS.PHASECHK.TRANS64.TRYWAIT P0, [R12+URZ+0x70], R9 ;  /* 0x000070090c0075a7 */ /* 0x00872400080011ff */
[----:B----4-:R-:W-:Y:S05]  /*c3d0*/  @!P0 NANOSLEEP.SYNCS 0x989680 ;  /* 0x009896800000895d */ /* 0x010fea0003900000 */
[----:B------:R-:W4:Y:S02]  /*c3e0*/  @!P0 SYNCS.PHASECHK.TRANS64 P0, [R12+URZ+0x70], R9 ;  /* 0x000070090c0085a7 */ /* 0x000f2400080010ff */
[----:B----4-:R-:W-:Y:S05]  /*c3f0*/  @!P0 BRA `(.L_x_86) ;  /* 0xfffffffc00f08947 */ /* 0x010fea000383ffff */
[----:B------:R-:W-:Y:S05]  /*c400*/  BRA `(.L_x_171) ;  /* 0xffffff8400547947 */ /* 0x000fea000383ffff */
.L_x_89:
[----:B------:R-:W-:Y:S07]  /*c410*/  MOV R0, UR21 ;  /* 0x0000001500007c02 */ /* 0x000fee0008000f00 */
.L_x_172:
[----:B-1----:R1:W3:Y:S02]  /*c420*/  SYNCS.PHASECHK.TRANS64.TRYWAIT P2, [R0+URZ+0x68], R11 ;  /* 0x0000680b000075a7 */ /* 0x0022e400080411ff */
[----:B---3--:R-:W-:Y:S05]  /*c430*/  @!P2 NANOSLEEP.SYNCS 0x989680 ;  /* 0x009896800000a95d */ /* 0x008fea0003900000 */
[----:B------:R-:W3:Y:S02]  /*c440*/  @!P2 SYNCS.PHASECHK.TRANS64 P2, [R0+URZ+0x68], R11 ;  /* 0x0000680b0000a5a7 */ /* 0x000ee400080410ff */
[----:B---3--:R-:W-:Y:S05]  /*c450*/  @!P2 BRA `(.L_x_172) ;  /* 0xfffffffc00f0a947 */ /* 0x008fea000383ffff */
[----:B------:R-:W-:Y:S05]  /*c460*/  BRA `(.L_x_88) ;  /* 0xffffff8800bc7947 */ /* 0x000fea000383ffff */
.L_x_92:
[----:B---3--:R-:W-:Y:S07]  /*c470*/  MOV R0, UR21 ;  /* 0x0000001500007c02 */ /* 0x008fee0008000f00 */
.L_x_173:
[----:B-1----:R1:W3:Y:S02]  /*c480*/  SYNCS.PHASECHK.TRANS64.TRYWAIT P0, [R0+URZ+0x40], R9 ;  /* 0x00004009000075a7 */ /* 0x0022e400080011ff */
[----:B---3--:R-:W-:Y:S05]  /*c490*/  @!P0 NANOSLEEP.SYNCS 0x989680 ;  /* 0x009896800000895d */ /* 0x008fea0003900000 */
[----:B------:R-:W3:Y:S02]  /*c4a0*/  @!P0 SYNCS.PHASECHK.TRANS64 P0, [R0+URZ+0x40], R9 ;  /* 0x00004009000085a7 */ /* 0x000ee400080010ff */
[----:B---3--:R-:W-:Y:S05]  /*c4b0*/  @!P0 BRA `(.L_x_173) ;  /* 0xfffffffc00f08947 */ /* 0x008fea000383ffff */
[----:B------:R-:W-:Y:S05]  /*c4c0*/  BRA `(.L_x_174) ;  /* 0xffffff8c00187947 */ /* 0x000fea000383ffff */
.L_x_93:
[----:B------:R-:W-:Y:S07]  /*c4d0*/  MOV R0, UR21 ;  /* 0x0000001500007c02 */ /* 0x000fee0008000f00 */
.L_x_175:
[----:B-1----:R1:W3:Y:S02]  /*c4e0*/  SYNCS.PHASECHK.TRANS64.TRYWAIT P0, [R0+URZ+0x48], R9 ;  /* 0x00004809000075a7 */ /* 0x0022e400080011ff */
[----:B---3--:R-:W-:Y:S05]  /*c4f0*/  @!P0 NANOSLEEP.SYNCS 0x989680 ;  /* 0x009896800000895d */ /* 0x008fea0003900000 */
[----:B------:R-:W3:Y:S02]  /*c500*/  @!P0 SYNCS.PHASECHK.TRANS64 P0, [R0+URZ+0x48], R9 ;  /* 0x00004809000085a7 */ /* 0x000ee400080010ff */
[----:B---3--:R-:W-:Y:S05]  /*c510*/  @!P0 BRA `(.L_x_175) ;  /* 0xfffffffc00f08947 */ /* 0x008fea000383ffff */
[----:B------:R-:W-:Y:S05]  /*c520*/  BRA `(.L_x_176) ;  /* 0xffffff8c00547947 */ /* 0x000fea000383ffff */
.L_x_94:
[----:B------:R-:W-:Y:S07]  /*c530*/  MOV R0, UR21 ;  /* 0x0000001500007c02 */ /* 0x000fee0008000f00 */
.L_x_177:
[----:B-1----:R1:W3:Y:S02]  /*c540*/  SYNCS.PHASECHK.TRANS64.TRYWAIT P0, [R0+URZ+0x50], R9 ;  /* 0x00005009000075a7 */ /* 0x0022e400080011ff */
[----:B---3--:R-:W-:Y:S05]  /*c550*/  @!P0 NANOSLEEP.SYNCS 0x989680 ;  /* 0x009896800000895d */ /* 0x008fea0003900000 */
[----:B------:R-:W3:Y:S02]  /*c560*/  @!P0 SYNCS.PHASECHK.TRANS64 P0, [R0+URZ+0x50], R9 ;  /* 0x00005009000085a7 */ /* 0x000ee400080010ff */
[----:B---3--:R-:W-:Y:S05]  /*c570*/  @!P0 BRA `(.L_x_177) ;  /* 0xfffffffc00f08947 */ /* 0x008fea000383ffff */
[----:B------:R-:W-:Y:S05]  /*c580*/  BRA `(.L_x_178) ;  /* 0xffffff8c009c7947 */ /* 0x000fea000383ffff */
.L_x_95:
[----:B------:R-:W-:Y:S07]  /*c590*/  MOV R0, UR21 ;  /* 0x0000001500007c02 */ /* 0x000fee0008000f00 */
.L_x_179:
[----:B-1----:R1:W3:Y:S02]  /*c5a0*/  SYNCS.PHASECHK.TRANS64.TRYWAIT P0, [R0+URZ+0x58], R9 ;  /* 0x00005809000075a7 */ /* 0x0022e400080011ff */
[----:B---3--:R-:W-:Y:S05]  /*c5b0*/  @!P0 NANOSLEEP.SYNCS 0x989680 ;  /* 0x009896800000895d */ /* 0x008fea0003900000 */
[----:B------:R-:W3:Y:S02]  /*c5c0*/  @!P0 SYNCS.PHASECHK.TRANS64 P0, [R0+URZ+0x58], R9 ;  /* 0x00005809000085a7 */ /* 0x000ee400080010ff */
[----:B---3--:R-:W-:Y:S05]  /*c5d0*/  @!P0 BRA `(.L_x_179) ;  /* 0xfffffffc00f08947 */ /* 0x008fea000383ffff */
[----:B------:R-:W-:Y:S05]  /*c5e0*/  BRA `(.L_x_180) ;  /* 0xffffff8c00e07947 */ /* 0x000fea000383ffff */
.L_x_97:
[----:B------:R-:W-:-:S07]  /*c5f0*/  MOV R0, UR21 ;  /* 0x0000001500007c02 */ /* 0x000fce0008000f00 */
.L_x_181:
[----:B-1----:R1:W4:Y:S02]  /*c600*/  SYNCS.PHASECHK.TRANS64.TRYWAIT P0, [R0+URZ+0x40], R3 ;  /* 0x00004003000075a7 */ /* 0x00232400080011ff */
[----:B----4-:R-:W-:Y:S05]  /*c610*/  @!P0 NANOSLEEP.SYNCS 0x989680 ;  /* 0x009896800000895d */ /* 0x010fea0003900000 */
[----:B------:R-:W4:Y:S02]  /*c620*/  @!P0 SYNCS.PHASECHK.TRANS64 P0, [R0+URZ+0x40], R3 ;  /* 0x00004003000085a7 */ /* 0x000f2400080010ff */
[----:B----4-:R-:W-:Y:S05]  /*c630*/  @!P0 BRA `(.L_x_181) ;  /* 0xfffffffc00f08947 */ /* 0x010fea000383ffff */
[----:B------:R-:W-:Y:S05]  /*c640*/  BRA `(.L_x_182) ;  /* 0xffffff9000547947 */ /* 0x000fea000383ffff */
.L_x_98:
[----:B-1----:R-:W-:-:S07]  /*c650*/  MOV R0, UR21 ;  /* 0x0000001500007c02 */ /* 0x002fce0008000f00 */
.L_x_183:
[----:B-1----:R1:W4:Y:S02]  /*c660*/  SYNCS.PHASECHK.TRANS64.TRYWAIT P0, [R0+URZ+0x48], R3 ;  /* 0x00004803000075a7 */ /* 0x00232400080011ff */
[----:B----4-:R-:W-:Y:S05]  /*c670*/  @!P0 NANOSLEEP.SYNCS 0x989680 ;  /* 0x009896800000895d */ /* 0x010fea0003900000 */
[----:B------:R-:W4:Y:S02]  /*c680*/  @!P0 SYNCS.PHASECHK.TRANS64 P0, [R0+URZ+0x48], R3 ;  /* 0x00004803000085a7 */ /* 0x000f2400080010ff */
[----:B----4-:R-:W-:Y:S05]  /*c690*/  @!P0 BRA `(.L_x_183) ;  /* 0xfffffffc00f08947 */ /* 0x010fea000383ffff */
[----:B------:R-:W-:Y:S05]  /*c6a0*/  BRA `(.L_x_184) ;  /* 0xffffff9000447947 */ /* 0x000fea000383ffff */
.L_x_99:
[----:B-1----:R-:W-:-:S07]  /*c6b0*/  MOV R0, UR21 ;  /* 0x0000001500007c02 */ /* 0x002fce0008000f00 */
.L_x_185:
[----:B-1----:R1:W4:Y:S02]  /*c6c0*/  SYNCS.PHASECHK.TRANS64.TRYWAIT P0, [R0+URZ+0x50], R3 ;  /* 0x00005003000075a7 */ /* 0x00232400080011ff */
[----:B----4-:R-:W-:Y:S05]  /*c6d0*/  @!P0 NANOSLEEP.SYNCS 0x989680 ;  /* 0x009896800000895d */ /* 0x010fea0003900000 */
[----:B------:R-:W4:Y:S02]  /*c6e0*/  @!P0 SYNCS.PHASECHK.TRANS64 P0, [R0+URZ+0x50], R3 ;  /* 0x00005003000085a7 */ /* 0x000f2400080010ff */
[----:B----4-:R-:W-:Y:S05]  /*c6f0*/  @!P0 BRA `(.L_x_185) ;  /* 0xfffffffc00f08947 */ /* 0x010fea000383ffff */
[----:B------:R-:W-:Y:S05]  /*c700*/  BRA `(.L_x_186) ;  /* 0xffffff9000347947 */ /* 0x000fea000383ffff */
.L_x_101:
[----:B--2---:R2:W4:Y:S02]  /*c710*/  SYNCS.PHASECHK.TRANS64.TRYWAIT P0, [R3+URZ+0x70], R0 ;  /* 0x00007000030075a7 */ /* 0x00452400080011ff */
[----:B----4-:R-:W-:Y:S05]  /*c720*/  @!P0 NANOSLEEP.SYNCS 0x989680 ;  /* 0x009896800000895d */ /* 0x010fea0003900000 */
[----:B------:R-:W4:Y:S02]  /*c730*/  @!P0 SYNCS.PHASECHK.TRANS64 P0, [R3+URZ+0x70], R0 ;  /* 0x00007000030085a7 */ /* 0x000f2400080010ff */
[----:B----4-:R-:W-:Y:S05]  /*c740*/  @!P0 BRA `(.L_x_101) ;  /* 0xfffffffc00f08947 */ /* 0x010fea000383ffff */
[----:B------:R-:W-:Y:S05]  /*c750*/  BRA `(.L_x_187) ;  /* 0xffffff9400007947 */ /* 0x000fea000383ffff */
.L_x_112:
[----:B-1----:R-:W-:Y:S04]  /*c760*/  MOV R2, UR44 ;  /* 0x0000002c00027c02 */ /* 0x002fe80008000f00 */
[----:B------:R1:W2:Y:S03]  /*c770*/  SYNCS.PHASECHK.TRANS64.TRYWAIT P0, [R2+URZ+0x20], R3 ;  /* 0x00002003020075a7 */ /* 0x0002a600080011ff */
[----:B--2---:R-:W-:Y:S05]  /*c780*/  @!P0 NANOSLEEP.SYNCS 0x989680 ;  /* 0x009896800000895d */ /* 0x004fea0003900000 */
[----:B------:R-:W2:Y:S02]  /*c790*/  @!P0 SYNCS.PHASECHK.TRANS64 P0, [R2+URZ+0x20], R3 ;  /* 0x00002003020085a7 */ /* 0x000ea400080010ff */
[----:B--2---:R-:W-:Y:S05]  /*c7a0*/  @!P0 BRA `(.L_x_112) ;  /* 0xfffffffc00ec8947 */ /* 0x004fea000383ffff */
[----:B------:R-:W-:Y:S05]  /*c7b0*/  BRA `(.L_x_111) ;  /* 0xffffffa000c87947 */ /* 0x000fea000383ffff */
.L_x_114:
[----:B-1----:R1:W3:Y:S02]  /*c7c0*/  SYNCS.PHASECHK.TRANS64.TRYWAIT P1, [R171+URZ+0x90], R0 ;  /* 0x00009000ab0075a7 */ /* 0x0022e400080211ff */
[----:B---3--:R-:W-:Y:S05]  /*c7d0*/  @!P1 NANOSLEEP.SYNCS 0x989680 ;  /* 0x009896800000995d */ /* 0x008fea0003900000 */
[----:B------:R-:W3:Y:S02]  /*c7e0*/  @!P1 SYNCS.PHASECHK.TRANS64 P1, [R171+URZ+0x90], R0 ;  /* 0x00009000ab0095a7 */ /* 0x000ee400080210ff */
[----:B---3--:R-:W-:Y:S05]  /*c7f0*/  @!P1 BRA `(.L_x_114) ;  /* 0xfffffffc00f09947 */ /* 0x008fea000383ffff */
[----:B------:R-:W-:Y:S05]  /*c800*/  BRA `(.L_x_113) ;  /* 0xffffffa400007947 */ /* 0x000fea000383ffff */
.L_x_123:
[----:B---3--:R3:W4:Y:S02]  /*c810*/  SYNCS.PHASECHK.TRANS64.TRYWAIT P0, [R3+URZ+0x20], R0 ;  /* 0x00002000030075a7 */ /* 0x00872400080011ff */
[----:B----4-:R-:W-:Y:S05]  /*c820*/  @!P0 NANOSLEEP.SYNCS 0x989680 ;  /* 0x009896800000895d */ /* 0x010fea0003900000 */
[----:B------:R-:W4:Y:S02]  /*c830*/  @!P0 SYNCS.PHASECHK.TRANS64 P0, [R3+URZ+0x20], R0 ;  /* 0x00002000030085a7 */ /* 0x000f2400080010ff */
[----:B----4-:R-:W-:Y:S05]  /*c840*/  @!P0 BRA `(.L_x_123) ;  /* 0xfffffffc00f08947 */ /* 0x010fea000383ffff */
[----:B------:R-:W-:Y:S05]  /*c850*/  BRA `(.L_x_122) ;  /* 0xffffffb400ac7947 */ /* 0x000fea000383ffff */
.L_x_131:
[----:B-1----:R1:W4:Y:S02]  /*c860*/  SYNCS.PHASECHK.TRANS64.TRYWAIT P0, [R0+URZ+0x20], R7 ;  /* 0x00002007000075a7 */ /* 0x00232400080011ff */
[----:B----4-:R-:W-:Y:S05]  /*c870*/  @!P0 NANOSLEEP.SYNCS 0x989680 ;  /* 0x009896800000895d */ /* 0x010fea0003900000 */
[----:B------:R-:W4:Y:S02]  /*c880*/  @!P0 SYNCS.PHASECHK.TRANS64 P0, [R0+URZ+0x20], R7 ;  /* 0x00002007000085a7 */ /* 0x000f2400080010ff */
[----:B----4-:R-:W-:Y:S05]  /*c890*/  @!P0 BRA `(.L_x_131) ;  /* 0xfffffffc00f08947 */ /* 0x010fea000383ffff */
[----:B------:R-:W-:Y:S05]  /*c8a0*/  BRA `(.L_x_130) ;  /* 0xffffffc800a47947 */ /* 0x000fea000383ffff */
.L_x_139:
[----:B-1----:R1:W2:Y:S02]  /*c8b0*/  SYNCS.PHASECHK.TRANS64.TRYWAIT P0, [R3+URZ+0x20], R0 ;  /* 0x00002000030075a7 */ /* 0x0022a400080011ff */
[----:B--2---:R-:W-:Y:S05]  /*c8c0*/  @!P0 NANOSLEEP.SYNCS 0x989680 ;  /* 0x009896800000895d */ /* 0x004fea0003900000 */
[----:B------:R-:W2:Y:S02]  /*c8d0*/  @!P0 SYNCS.PHASECHK.TRANS64 P0, [R3+URZ+0x20], R0 ;  /* 0x00002000030085a7 */ /* 0x000ea400080010ff */
[----:B--2---:R-:W-:Y:S05]  /*c8e0*/  @!P0 BRA `(.L_x_139) ;  /* 0xfffffffc00f08947 */ /* 0x004fea000383ffff */
[----:B------:R-:W-:Y:S05]  /*c8f0*/  BRA `(.L_x_138) ;  /* 0xffffffdc009c7947 */ /* 0x000fea000383ffff */
        .weak           $__internal_0_$__cuda_sm10x_tcgen05_guardrail_trap_col_being_dealloced_not_returned_by_alloc
        .type           $__internal_0_$__cuda_sm10x_tcgen05_guardrail_trap_col_being_dealloced_not_returned_by_alloc,@function
        .size           $__internal_0_$__cuda_sm10x_tcgen05_guardrail_trap_col_being_dealloced_not_returned_by_alloc,($__internal_1_$__cuda_sm10x_tcgen05_guardrail_trap_phase_invalid_during_alloc - $__internal_0_$__cuda_sm10x_tcgen05_guardrail_trap_col_being_dealloced_not_returned_by_alloc)
$__internal_0_$__cuda_sm10x_tcgen05_guardrail_trap_col_being_dealloced_not_returned_by_alloc:
[----:B------:R-:W-:Y:S05]  /*c900*/  BPT.TRAP 0x1 ;  /* 0x000000040000795c */ /* 0x000fea0000300000 */
[----:B------:R-:W-:-:S04]  /*c910*/  HFMA2 R3, -RZ, RZ, 0, 0 ;  /* 0x00000000ff037431 */ /* 0x000fc800000001ff */
[----:B------:R-:W-:Y:S05]  /*c920*/  RET.REL.NODEC R2 `(_ZN7cutlass13device_kernelINS_4gemm6kernel13GemmUniversalIN4cute5tupleIJiiiiEEENS1_10collective13CollectiveMmaINS1_35MainloopSm100TmaUmmaWarpSpecializedILi2ELi2ELi2ENS5_IJNS4_1CILi4EEENSA_ILi2EEENSA_ILi1EEEEEEEENS5_IJNSA_ILi256EEESG_NSA_ILi128EEEEEENS_10bfloat16_tENS5_IJlSD_lEEESJ_SK_NS4_8TiledMMAINS4_8MMA_AtomIJNS4_26SM100_MMA_F16BF16_2x1SM_SSISJ_SJ_fLi256ELi256ELNS4_4UMMA5MajorE0ELSP_0ELNSO_7ScaleInE0ELSQ_0EEEEEENS4_6LayoutINS5_IJSD_SD_SD_EEENS5_IJNSA_ILi0EEESV_SV_EEEEENS5_IJNS4_10UnderscoreESY_SY_EEEEENS4_28SM100_TMA_2SM_LOAD_MULTICASTENS4_14ComposedLayoutINS4_7SwizzleILi3ELi4ELi3EEENS4_18smem_ptr_flag_bitsILi16EEENST_INS5_IJNSA_ILi8EEENSA_ILi64EEEEEENS5_IJS18_SD_EEEEEEEvNS4_8identityES11_S1C_vS1D_EENS_8epilogue10collective18CollectiveEpilogueINS1F_23Sm100TmaWarpSpecializedILi4ELi2ELi64ELb1ELb0EEEJNS5_IJSH_SG_SH_EEENS5_IJNST_ISH_SD_EENST_IS18_SD_EEEEESJ_SK_SJ_SK_NS1F_6fusion15FusionCallbacksIS1J_NS1O_17LinearCombinationISJ_fSJ_fLNS_15FloatRoundStyleE2EEES1K_S1N_JEEENS4_5SM1004TMEM4LOAD26SM100_TMEM_LOAD_32dp32b64xENS4_13SM90_TMA_LOADES1C_NS4_39AutoVectorizingCopyWithAssumedAlignmentILi128EEENS4_14SM90_TMA_STOREES1C_S20_S20_EEEvvEEEEvNT_6ParamsE) ;  /* 0xffffff3402b47950 */ /* 0x000fea0003c3ffff */
        .weak           $__internal_1_$__cuda_sm10x_tcgen05_guardrail_trap_phase_invalid_during_alloc
        .type           $__internal_1_$__cuda_sm10x_tcgen05_guardrail_trap_phase_invalid_during_alloc,@function
        .size           $__internal_1_$__cuda_sm10x_tcgen05_guardrail_trap_phase_invalid_during_alloc,($__internal_2_$__cuda_sm10x_tcgen05_guardrail_trap_unallocated_columns_being_dealloced - $__internal_1_$__cuda_sm10x_tcgen05_guardrail_trap_phase_invalid_during_alloc)
$__internal_1_$__cuda_sm10x_tcgen05_guardrail_trap_phase_invalid_during_alloc:
[----:B------:R-:W-:Y:S05]  /*c930*/  BPT.TRAP 0x1 ;  /* 0x000000040000795c */ /* 0x000fea0000300000 */
[----:B------:R-:W-:-:S04]  /*c940*/  MOV R5, 0x0 ;  /* 0x0000000000057802 */ /* 0x000fc80000000f00 */
[----:B------:R-:W-:Y:S05]  /*c950*/  RET.REL.NODEC R4 `(_ZN7cutlass13device_kernelINS_4gemm6kernel13GemmUniversalIN4cute5tupleIJiiiiEEENS1_10collective13CollectiveMmaINS1_35MainloopSm100TmaUmmaWarpSpecializedILi2ELi2ELi2ENS5_IJNS4_1CILi4EEENSA_ILi2EEENSA_ILi1EEEEEEEENS5_IJNSA_ILi256EEESG_NSA_ILi128EEEEEENS_10bfloat16_tENS5_IJlSD_lEEESJ_SK_NS4_8TiledMMAINS4_8MMA_AtomIJNS4_26SM100_MMA_F16BF16_2x1SM_SSISJ_SJ_fLi256ELi256ELNS4_4UMMA5MajorE0ELSP_0ELNSO_7ScaleInE0ELSQ_0EEEEEENS4_6LayoutINS5_IJSD_SD_SD_EEENS5_IJNSA_ILi0EEESV_SV_EEEEENS5_IJNS4_10UnderscoreESY_SY_EEEEENS4_28SM100_TMA_2SM_LOAD_MULTICASTENS4_14ComposedLayoutINS4_7SwizzleILi3ELi4ELi3EEENS4_18smem_ptr_flag_bitsILi16EEENST_INS5_IJNSA_ILi8EEENSA_ILi64EEEEEENS5_IJS18_SD_EEEEEEEvNS4_8identityES11_S1C_vS1D_EENS_8epilogue10collective18CollectiveEpilogueINS1F_23Sm100TmaWarpSpecializedILi4ELi2ELi64ELb1ELb0EEEJNS5_IJSH_SG_SH_EEENS5_IJNST_ISH_SD_EENST_IS18_SD_EEEEESJ_SK_SJ_SK_NS1F_6fusion15FusionCallbacksIS1J_NS1O_17LinearCombinationISJ_fSJ_fLNS_15FloatRoundStyleE2EEES1K_S1N_JEEENS4_5SM1004TMEM4LOAD26SM100_TMEM_LOAD_32dp32b64xENS4_13SM90_TMA_LOADES1C_NS4_39AutoVectorizingCopyWithAssumedAlignmentILi128EEENS4_14SM90_TMA_STOREES1C_S20_S20_EEEvvEEEEvNT_6ParamsE) ;  /* 0xffffff3404a87950 */ /* 0x000fea0003c3ffff */
        .weak           $__internal_2_$__cuda_sm10x_tcgen05_guardrail_trap_unallocated_columns_being_dealloced
        .type           $__internal_2_$__cuda_sm10x_tcgen05_guardrail_trap_unallocated_columns_being_dealloced,@function
        .size           $__internal_2_$__cuda_sm10x_tcgen05_guardrail_trap_unallocated_columns_being_dealloced,(.L_x_189 - $__internal_2_$__cuda_sm10x_tcgen05_guardrail_trap_unallocated_columns_being_dealloced)
$__internal_2_$__cuda_sm10x_tcgen05_guardrail_trap_unallocated_columns_being_dealloced:
[----:B------:R-:W-:Y:S05]  /*c960*/  BPT.TRAP 0x1 ;  /* 0x000000040000795c */ /* 0x000fea0000300000 */
[----:B------:R-:W-:-:S04]  /*c970*/  HFMA2 R3, -RZ, RZ, 0, 0 ;  /* 0x00000000ff037431 */ /* 0x000fc800000001ff */
[----:B------:R-:W-:Y:S05]  /*c980*/  RET.REL.NODEC R2 `(_ZN7cutlass13device_kernelINS_4gemm6kernel13GemmUniversalIN4cute5tupleIJiiiiEEENS1_10collective13CollectiveMmaINS1_35MainloopSm100TmaUmmaWarpSpecializedILi2ELi2ELi2ENS5_IJNS4_1CILi4EEENSA_ILi2EEENSA_ILi1EEEEEEEENS5_IJNSA_ILi256EEESG_NSA_ILi128EEEEEENS_10bfloat16_tENS5_IJlSD_lEEESJ_SK_NS4_8TiledMMAINS4_8MMA_AtomIJNS4_26SM100_MMA_F16BF16_2x1SM_SSISJ_SJ_fLi256ELi256ELNS4_4UMMA5MajorE0ELSP_0ELNSO_7ScaleInE0ELSQ_0EEEEEENS4_6LayoutINS5_IJSD_SD_SD_EEENS5_IJNSA_ILi0EEESV_SV_EEEEENS5_IJNS4_10UnderscoreESY_SY_EEEEENS4_28SM100_TMA_2SM_LOAD_MULTICASTENS4_14ComposedLayoutINS4_7SwizzleILi3ELi4ELi3EEENS4_18smem_ptr_flag_bitsILi16EEENST_INS5_IJNSA_ILi8EEENSA_ILi64EEEEEENS5_IJS18_SD_EEEEEEEvNS4_8identityES11_S1C_vS1D_EENS_8epilogue10collective18CollectiveEpilogueINS1F_23Sm100TmaWarpSpecializedILi4ELi2ELi64ELb1ELb0EEEJNS5_IJSH_SG_SH_EEENS5_IJNST_ISH_SD_EENST_IS18_SD_EEEEESJ_SK_SJ_SK_NS1F_6fusion15FusionCallbacksIS1J_NS1O_17LinearCombinationISJ_fSJ_fLNS_15FloatRoundStyleE2EEES1K_S1N_JEEENS4_5SM1004TMEM4LOAD26SM100_TMEM_LOAD_32dp32b64xENS4_13SM90_TMA_LOADES1C_NS4_39AutoVectorizingCopyWithAssumedAlignmentILi128EEENS4_14SM90_TMA_STOREES1C_S20_S20_EEEvvEEEEvNT_6ParamsE) ;  /* 0xffffff34029c7950 */ /* 0x000fea0003c3ffff */
.L_x_188:
[----:B------:R-:W-:-:S00]  /*c990*/  BRA `(.L_x_188) ;  /* 0xfffffffc00fc7947 */ /* 0x000fc0000383ffff */
[----:B------:R-:W-:-:S00]  /*c9a0*/  NOP ;  /* 0x0000000000007918 */ /* 0x000fc00000000000 */
        /* <DEDUP_REMOVED lines=13> */
.L_x_189:


//--------------------- .nv.global.init           --------------------------
	.section	.nv.global.init,"aw",@progbits
.nv.global.init:
	.type		$str$27,@object
	.size		$str$27,($str$28 - $str$27)
$str$27:
        /*0000*/ 	.byte	0x28, 0x61, 0x64, 0x64, 0x72, 0x65, 0x73, 0x73, 0x20, 0x26, 0x20, 0x6d, 0x61, 0x73, 0x6b, 0x29
        /*0010*/ 	.byte	0x20, 0x3d, 0x3d, 0x20, 0x30, 0x00
	.type		$str$28,@object
	.size		$str$28,($str$26 - $str$28)
$str$28:
        /*0016*/ 	.byte	0x2f, 0x74, 0x6d, 0x70, 0x2f, 0x63, 0x75, 0x74, 0x6c, 0x61, 0x73, 0x73, 0x5f, 0x73, 0x77, 0x65
        /*0026*/ 	.byte	0x65, 0x70, 0x5f, 0x73, 0x72, 0x63, 0x2f, 0x69, 0x6e, 0x63, 0x6c, 0x75, 0x64, 0x65, 0x2f, 0x63
        /*0036*/ 	.byte	0x75, 0x74, 0x65, 0x2f, 0x70, 0x6f, 0x69, 0x6e, 0x74, 0x65, 0x72, 0x5f, 0x66, 0x6c, 0x61, 0x67
        /*0046*/ 	.byte	0x67, 0x65, 0x64, 0x2e, 0x68, 0x70, 0x70, 0x00
	.type		$str$26,@object
	.size		$str$26,($str$25 - $str$26)
$str$26:
        /*004e*/ 	.byte	0x2f, 0x74, 0x6d, 0x70, 0x2f, 0x63, 0x75, 0x74, 0x6c, 0x61, 0x73, 0x73, 0x5f, 0x73, 0x77, 0x65
        /*005e*/ 	.byte	0x65, 0x70, 0x5f, 0x73, 0x72, 0x63, 0x2f, 0x69, 0x6e, 0x63, 0x6c, 0x75, 0x64, 0x65, 0x2f, 0x63
        /*006e*/ 	.byte	0x75, 0x74, 0x65, 0x2f, 0x61, 0x74, 0x6f, 0x6d, 0x2f, 0x63, 0x6f, 0x70, 0x79, 0x5f, 0x74, 0x72
        /*007e*/ 	.byte	0x61, 0x69, 0x74, 0x73, 0x5f, 0x73, 0x6d, 0x31, 0x30, 0x30, 0x2e, 0x68, 0x70, 0x70, 0x00
	.type		$str$25,@object
	.size		$str$25,(__unnamed_1 - $str$25)
$str$25:
        /*008d*/ 	.byte	0x28, 0x28, 0x75, 0x69, 0x6e, 0x74, 0x33, 0x32, 0x5f, 0x74, 0x28, 0x74, 0x68, 0x72, 0x65, 0x61
        /*009d*/ 	.byte	0x64, 0x49, 0x64, 0x78, 0x2e, 0x78, 0x29, 0x20, 0x2f, 0x20, 0x33, 0x32, 0x29, 0x20, 0x25, 0x20
        /*00ad*/ 	.byte	0x34, 0x29, 0x20, 0x3d, 0x3d, 0x20, 0x28, 0x28, 0x28, 0x74, 0x6d, 0x65, 0x6d, 0x5f, 0x61, 0x64
        /*00bd*/ 	.byte	0x64, 0x72, 0x20, 0x3e, 0x3e, 0x20, 0x31, 0x36, 0x29, 0x20, 0x2f, 0x20, 0x33, 0x32, 0x29, 0x20
        /*00cd*/ 	.byte	0x25, 0x20, 0x34, 0x29, 0x00
	.type		__unnamed_1,@object
	.size		__unnamed_1,(__unnamed_2 - __unnamed_1)
__unnamed_1:
        /*00d2*/ 	.byte	0x61, 0x75, 0x74, 0x6f, 0x20, 0x63, 0x75, 0x74, 0x65, 0x3a, 0x3a, 0x61, 0x73, 0x5f, 0x70, 0x6f
        /* <DEDUP_REMOVED lines=24> */
        /*0262*/ 	.byte	0x38, 0x31, 0x39, 0x32, 0x3e, 0x3e, 0x3e, 0x3e, 0x5d, 0x00
	.type		__unnamed_2,@object
	.size		__unnamed_2,(.L_2 - __unnamed_2)
__unnamed_2:
        /* <DEDUP_REMOVED lines=43> */
        /*051c*/ 	.byte	0x74, 0x65, 0x3a, 0x3a, 0x43, 0x3c, 0x30, 0x3e, 0x3e, 0x3e, 0x3e, 0x5d, 0x00
.L_2:


//--------------------- .nv.shared._ZN7cutlass13device_kernelINS_4gemm6kernel13GemmUniversalIN4cute5tupleIJiiiiEEENS1_10collective13CollectiveMmaINS1_35MainloopSm100TmaUmmaWarpSpecializedILi2ELi2ELi2ENS5_IJNS4_1CILi4EEENSA_ILi2EEENSA_ILi1EEEEEEEENS5_IJNSA_ILi256EEESG_NSA_ILi128EEEEEENS_10bfloat16_tENS5_IJlSD_lEEESJ_SK_NS4_8TiledMMAINS4_8MMA_AtomIJNS4_26SM100_MMA_F16BF16_2x1SM_SSISJ_SJ_fLi256ELi256ELNS4_4UMMA5MajorE0ELSP_0ELNSO_7ScaleInE0ELSQ_0EEEEEENS4_6LayoutINS5_IJSD_SD_SD_EEENS5_IJNSA_ILi0EEESV_SV_EEEEENS5_IJNS4_10UnderscoreESY_SY_EEEEENS4_28SM100_TMA_2SM_LOAD_MULTICASTENS4_14ComposedLayoutINS4_7SwizzleILi3ELi4ELi3EEENS4_18smem_ptr_flag_bitsILi16EEENST_INS5_IJNSA_ILi8EEENSA_ILi64EEEEEENS5_IJS18_SD_EEEEEEEvNS4_8identityES11_S1C_vS1D_EENS_8epilogue10collective18CollectiveEpilogueINS1F_23Sm100TmaWarpSpecializedILi4ELi2ELi64ELb1ELb0EEEJNS5_IJSH_SG_SH_EEENS5_IJNST_ISH_SD_EENST_IS18_SD_EEEEESJ_SK_SJ_SK_NS1F_6fusion15FusionCallbacksIS1J_NS1O_17LinearCombinationISJ_fSJ_fLNS_15FloatRoundStyleE2EEES1K_S1N_JEEENS4_5SM1004TMEM4LOAD26SM100_TMEM_LOAD_32dp32b64xENS4_13SM90_TMA_LOADES1C_NS4_39AutoVectorizingCopyWithAssumedAlignmentILi128EEENS4_14SM90_TMA_STOREES1C_S20_S20_EEEvvEEEEvNT_6ParamsE --------------------------
	.section	.nv.shared._ZN7cutlass13device_kernelINS_4gemm6kernel13GemmUniversalIN4cute5tupleIJiiiiEEENS1_10collective13CollectiveMmaINS1_35MainloopSm100TmaUmmaWarpSpecializedILi2ELi2ELi2ENS5_IJNS4_1CILi4EEENSA_ILi2EEENSA_ILi1EEEEEEEENS5_IJNSA_ILi256EEESG_NSA_ILi128EEEEEENS_10bfloat16_tENS5_IJlSD_lEEESJ_SK_NS4_8TiledMMAINS4_8MMA_AtomIJNS4_26SM100_MMA_F16BF16_2x1SM_SSISJ_SJ_fLi256ELi256ELNS4_4UMMA5MajorE0ELSP_0ELNSO_7ScaleInE0ELSQ_0EEEEEENS4_6LayoutINS5_IJSD_SD_SD_EEENS5_IJNSA_ILi0EEESV_SV_EEEEENS5_IJNS4_10UnderscoreESY_SY_EEEEENS4_28SM100_TMA_2SM_LOAD_MULTICASTENS4_14ComposedLayoutINS4_7SwizzleILi3ELi4ELi3EEENS4_18smem_ptr_flag_bitsILi16EEENST_INS5_IJNSA_ILi8EEENSA_ILi64EEEEEENS5_IJS18_SD_EEEEEEEvNS4_8identityES11_S1C_vS1D_EENS_8epilogue10collective18CollectiveEpilogueINS1F_23Sm100TmaWarpSpecializedILi4ELi2ELi64ELb1ELb0EEEJNS5_IJSH_SG_SH_EEENS5_IJNST_ISH_SD_EENST_IS18_SD_EEEEESJ_SK_SJ_SK_NS1F_6fusion15FusionCallbacksIS1J_NS1O_17LinearCombinationISJ_fSJ_fLNS_15FloatRoundStyleE2EEES1K_S1N_JEEENS4_5SM1004TMEM4LOAD26SM100_TMEM_LOAD_32dp32b64xENS4_13SM90_TMA_LOADES1C_NS4_39AutoVectorizingCopyWithAssumedAlignmentILi128EEENS4_14SM90_TMA_STOREES1C_S20_S20_EEEvvEEEEvNT_6ParamsE,"aw",@nobits
	.sectionflags	@""
	.align	16
	.zero		1024


//--------------------- .nv.shared.reserved.0     --------------------------
	.section	.nv.shared.reserved.0,"aw",@nobits
	.weak		__nv_reservedSMEM_offset_0_alias
	.size		__nv_reservedSMEM_offset_0_alias, 0, 64
	.other		__nv_reservedSMEM_offset_0_alias,@"STO_CUDA_RESERVED_SHARED STV_DEFAULT"
__nv_reservedSMEM_offset_0_alias:
	.zero		0
.nv.shared.reserved.0:
	.zero		64
	.weak		__nv_reservedSMEM_tcgen05_partition
	.type		__nv_reservedSMEM_tcgen05_partition,@object
	.size		__nv_reservedSMEM_tcgen05_partition,(.L_0 - __nv_reservedSMEM_tcgen05_partition)
__nv_reservedSMEM_tcgen05_partition:
	.zero		32
.L_0:


//--------------------- .nv.global                --------------------------
	.section	.nv.global,"aw",@nobits
.nv.global:
	.type		_ZN40_INTERNAL_e179f071_4_k_cu_01c9890e_283254cute1_E,@object
	.size		_ZN40_INTERNAL_e179f071_4_k_cu_01c9890e_283254cute1_E,(_ZN40_INTERNAL_e179f071_4_k_cu_01c9890e_283254cuda3std3__45__cpo6cbeginE - _ZN40_INTERNAL_e179f071_4_k_cu_01c9890e_283254cute1_E)
_ZN40_INTERNAL_e179f071_4_k_cu_01c9890e_283254cute1_E:
	.zero		1
	.type		_ZN40_INTERNAL_e179f071_4_k_cu_01c9890e_283254cuda3std3__45__cpo6cbeginE,@object
	.size		_ZN40_INTERNAL_e179f071_4_k_cu_01c9890e_283254cuda3std3__45__cpo6cbeginE,(_ZN40_INTERNAL_e179f071_4_k_cu_01c9890e_283254cuda3std3__48in_placeE - _ZN40_INTERNAL_e179f071_4_k_cu_01c9890e_283254cuda3std3__45__cpo6cbeginE)
_ZN40_INTERNAL_e179f071_4_k_cu_01c9890e_283254cuda3std3__45__cpo6cbeginE:
	.zero		1
	.type		_ZN40_INTERNAL_e179f071_4_k_cu_01c9890e_283254cuda3std3__48in_placeE,@object
	.size		_ZN40_INTERNAL_e179f071_4_k_cu_01c9890e_283254cuda3std3__48in_placeE,(_ZN40_INTERNAL_e179f071_4_k_cu_01c9890e_283254cuda3std6ranges3__45__cpo9iter_moveE - _ZN40_INTERNAL_e179f071_4_k_cu_01c9890e_283254cuda3std3__48in_placeE)
_ZN40_INTERNAL_e179f071_4_k_cu_01c9890e_283254cuda3std3__48in_placeE:
	.zero		1
	.type		_ZN40_INTERNAL_e179f071_4_k_cu_01c9890e_283254cuda3std6ranges3__45__cpo9iter_moveE,@object
	.size		_ZN40_INTERNAL_e179f071_4_k_cu_01c9890e_283254cuda3std6ranges3__45__cpo9iter_moveE,(_ZN40_INTERNAL_e179f071_4_k_cu_01c9890e_283254cuda3std3__45__cpo5beginE - _ZN40_INTERNAL_e179f071_4_k_cu_01c9890e_283254cuda3std6ranges3__45__cpo9iter_moveE)
_ZN40_INTERNAL_e179f071_4_k_cu_01c9890e_283254cuda3std6ranges3__45__cpo9iter_moveE:
	.zero		1
	.type		_ZN40_INTERNAL_e179f071_4_k_cu_01c9890e_283254cuda3std3__45__cpo5beginE,@object
	.size		_ZN40_INTERNAL_e179f071_4_k_cu_01c9890e_283254cuda3std3__45__cpo5beginE,(_ZN40_INTERNAL_e179f071_4_k_cu_01c9890e_283254cuda3std3__442_GLOBAL__N__e179f071_4_k_cu_01c9890e_283256ignoreE - _ZN40_INTERNAL_e179f071_4_k_cu_01c9890e_283254cuda3std3__45__cpo5beginE)
_ZN40_INTERNAL_e179f071_4_k_cu_01c9890e_283254cuda3std3__45__cpo5beginE:
	.zero		1
	.type		_ZN40_INTERNAL_e179f071_4_k_cu_01c9890e_283254cuda3std3__442_GLOBAL__N__e179f071_4_k_cu_01c9890e_283256ignoreE,@object
	.size		_ZN40_INTERNAL_e179f071_4_k_cu_01c9890e_283254cuda3std3__442_GLOBAL__N__e179f071_4_k_cu_01c9890e_283256ignoreE,(_ZN40_INTERNAL_e179f071_4_k_cu_01c9890e_283254cute7productE - _ZN40_INTERNAL_e179f071_4_k_cu_01c9890e_283254cuda3std3__442_GLOBAL__N__e179f071_4_k_cu_01c9890e_283256ignoreE)
_ZN40_INTERNAL_e179f071_4_k_cu_01c9890e_283254cuda3std3__442_GLOBAL__N__e179f071_4_k_cu_01c9890e_283256ignoreE:
	.zero		1
	.type		_ZN40_INTERNAL_e179f071_4_k_cu_01c9890e_283254cute7productE,@object
	.size		_ZN40_INTERNAL_e179f071_4_k_cu_01c9890e_283254cute7productE,(_ZN40_INTERNAL_e179f071_4_k_cu_01c9890e_283254cuda3std3__45__cpo3endE - _ZN40_INTERNAL_e179f071_4_k_cu_01c9890e_283254cute7productE)
_ZN40_INTERNAL_e179f071_4_k_cu_01c9890e_283254cute7productE:
	.zero		1
	.type		_ZN40_INTERNAL_e179f071_4_k_cu_01c9890e_283254cuda3std3__45__cpo3endE,@object
	.size		_ZN40_INTERNAL_e179f071_4_k_cu_01c9890e_283254cuda3std3__45__cpo3endE,(_ZN40_INTERNAL_e179f071_4_k_cu_01c9890e_283254cuda3std3__419piecewise_constructE - _ZN40_INTERNAL_e179f071_4_k_cu_01c9890e_283254cuda3std3__45__cpo3endE)
_ZN40_INTERNAL_e179f071_4_k_cu_01c9890e_283254cuda3std3__45__cpo3endE:
	.zero		1
	.type		_ZN40_INTERNAL_e179f071_4_k_cu_01c9890e_283254cuda3std3__419piecewise_constructE,@object
	.size		_ZN40_INTERNAL_e179f071_4_k_cu_01c9890e_283254cuda3std3__419piecewise_constructE,(_ZN40_INTERNAL_e179f071_4_k_cu_01c9890e_283254cuda3std3__45__cpo4cendE - _ZN40_INTERNAL_e179f071_4_k_cu_01c9890e_283254cuda3std3__419piecewise_constructE)
_ZN40_INTERNAL_e179f071_4_k_cu_01c9890e_283254cuda3std3__419piecewise_constructE:
	.zero		1
	.type		_ZN40_INTERNAL_e179f071_4_k_cu_01c9890e_283254cuda3std3__45__cpo4cendE,@object
	.size		_ZN40_INTERNAL_e179f071_4_k_cu_01c9890e_283254cuda3std3__45__cpo4cendE,(_ZN40_INTERNAL_e179f071_4_k_cu_01c9890e_283254cuda3std6ranges3__45__cpo4swapE - _ZN40_INTERNAL_e179f071_4_k_cu_01c9890e_283254cuda3std3__45__cpo4cendE)
_ZN40_INTERNAL_e179f071_4_k_cu_01c9890e_283254cuda3std3__45__cpo4cendE:
	.zero		1
	.type		_ZN40_INTERNAL_e179f071_4_k_cu_01c9890e_283254cuda3std6ranges3__45__cpo4swapE,@object
	.size		_ZN40_INTERNAL_e179f071_4_k_cu_01c9890e_283254cuda3std6ranges3__45__cpo4swapE,(.L_10 - _ZN40_INTERNAL_e179f071_4_k_cu_01c9890e_283254cuda3std6ranges3__45__cpo4swapE)
_ZN40_INTERNAL_e179f071_4_k_cu_01c9890e_283254cuda3std6ranges3__45__cpo4swapE:
	.zero		1
.L_10:


//--------------------- .nv.constant0._ZN7cutlass13device_kernelINS_4gemm6kernel13GemmUniversalIN4cute5tupleIJiiiiEEENS1_10collective13CollectiveMmaINS1_35MainloopSm100TmaUmmaWarpSpecializedILi2ELi2ELi2ENS5_IJNS4_1CILi4EEENSA_ILi2EEENSA_ILi1EEEEEEEENS5_IJNSA_ILi256EEESG_NSA_ILi128EEEEEENS_10bfloat16_tENS5_IJlSD_lEEESJ_SK_NS4_8TiledMMAINS4_8MMA_AtomIJNS4_26SM100_MMA_F16BF16_2x1SM_SSISJ_SJ_fLi256ELi256ELNS4_4UMMA5MajorE0ELSP_0ELNSO_7ScaleInE0ELSQ_0EEEEEENS4_6LayoutINS5_IJSD_SD_SD_EEENS5_IJNSA_ILi0EEESV_SV_EEEEENS5_IJNS4_10UnderscoreESY_SY_EEEEENS4_28SM100_TMA_2SM_LOAD_MULTICASTENS4_14ComposedLayoutINS4_7SwizzleILi3ELi4ELi3EEENS4_18smem_ptr_flag_bitsILi16EEENST_INS5_IJNSA_ILi8EEENSA_ILi64EEEEEENS5_IJS18_SD_EEEEEEEvNS4_8identityES11_S1C_vS1D_EENS_8epilogue10collective18CollectiveEpilogueINS1F_23Sm100TmaWarpSpecializedILi4ELi2ELi64ELb1ELb0EEEJNS5_IJSH_SG_SH_EEENS5_IJNST_ISH_SD_EENST_IS18_SD_EEEEESJ_SK_SJ_SK_NS1F_6fusion15FusionCallbacksIS1J_NS1O_17LinearCombinationISJ_fSJ_fLNS_15FloatRoundStyleE2EEES1K_S1N_JEEENS4_5SM1004TMEM4LOAD26SM100_TMEM_LOAD_32dp32b64xENS4_13SM90_TMA_LOADES1C_NS4_39AutoVectorizingCopyWithAssumedAlignmentILi128EEENS4_14SM90_TMA_STOREES1C_S20_S20_EEEvvEEEEvNT_6ParamsE --------------------------
	.section	.nv.constant0._ZN7cutlass13device_kernelINS_4gemm6kernel13GemmUniversalIN4cute5tupleIJiiiiEEENS1_10collective13CollectiveMmaINS1_35MainloopSm100TmaUmmaWarpSpecializedILi2ELi2ELi2ENS5_IJNS4_1CILi4EEENSA_ILi2EEENSA_ILi1EEEEEEEENS5_IJNSA_ILi256EEESG_NSA_ILi128EEEEEENS_10bfloat16_tENS5_IJlSD_lEEESJ_SK_NS4_8TiledMMAINS4_8MMA_AtomIJNS4_26SM100_MMA_F16BF16_2x1SM_SSISJ_SJ_fLi256ELi256ELNS4_4UMMA5MajorE0ELSP_0ELNSO_7ScaleInE0ELSQ_0EEEEEENS4_6LayoutINS5_IJSD_SD_SD_EEENS5_IJNSA_ILi0EEESV_SV_EEEEENS5_IJNS4_10UnderscoreESY_SY_EEEEENS4_28SM100_TMA_2SM_LOAD_MULTICASTENS4_14ComposedLayoutINS4_7SwizzleILi3ELi4ELi3EEENS4_18smem_ptr_flag_bitsILi16EEENST_INS5_IJNSA_ILi8EEENSA_ILi64EEEEEENS5_IJS18_SD_EEEEEEEvNS4_8identityES11_S1C_vS1D_EENS_8epilogue10collective18CollectiveEpilogueINS1F_23Sm100TmaWarpSpecializedILi4ELi2ELi64ELb1ELb0EEEJNS5_IJSH_SG_SH_EEENS5_IJNST_ISH_SD_EENST_IS18_SD_EEEEESJ_SK_SJ_SK_NS1F_6fusion15FusionCallbacksIS1J_NS1O_17LinearCombinationISJ_fSJ_fLNS_15FloatRoundStyleE2EEES1K_S1N_JEEENS4_5SM1004TMEM4LOAD26SM100_TMEM_LOAD_32dp32b64xENS4_13SM90_TMA_LOADES1C_NS4_39AutoVectorizingCopyWithAssumedAlignmentILi128EEENS4_14SM90_TMA_STOREES1C_S20_S20_EEEvvEEEEvNT_6ParamsE,"a",@progbits
	.sectionflags	@""
	.align	4
.nv.constant0._ZN7cutlass13device_kernelINS_4gemm6kernel13GemmUniversalIN4cute5tupleIJiiiiEEENS1_10collective13CollectiveMmaINS1_35MainloopSm100TmaUmmaWarpSpecializedILi2ELi2ELi2ENS5_IJNS4_1CILi4EEENSA_ILi2EEENSA_ILi1EEEEEEEENS5_IJNSA_ILi256EEESG_NSA_ILi128EEEEEENS_10bfloat16_tENS5_IJlSD_lEEESJ_SK_NS4_8TiledMMAINS4_8MMA_AtomIJNS4_26SM100_MMA_F16BF16_2x1SM_SSISJ_SJ_fLi256ELi256ELNS4_4UMMA5MajorE0ELSP_0ELNSO_7ScaleInE0ELSQ_0EEEEEENS4_6LayoutINS5_IJSD_SD_SD_EEENS5_IJNSA_ILi0EEESV_SV_EEEEENS5_IJNS4_10UnderscoreESY_SY_EEEEENS4_28SM100_TMA_2SM_LOAD_MULTICASTENS4_14ComposedLayoutINS4_7SwizzleILi3ELi4ELi3EEENS4_18smem_ptr_flag_bitsILi16EEENST_INS5_IJNSA_ILi8EEENSA_ILi64EEEEEENS5_IJS18_SD_EEEEEEEvNS4_8identityES11_S1C_vS1D_EENS_8epilogue10collective18CollectiveEpilogueINS1F_23Sm100TmaWarpSpecializedILi4ELi2ELi64ELb1ELb0EEEJNS5_IJSH_SG_SH_EEENS5_IJNST_ISH_SD_EENST_IS18_SD_EEEEESJ_SK_SJ_SK_NS1F_6fusion15FusionCallbacksIS1J_NS1O_17LinearCombinationISJ_fSJ_fLNS_15FloatRoundStyleE2EEES1K_S1N_JEEENS4_5SM1004TMEM4LOAD26SM100_TMEM_LOAD_32dp32b64xENS4_13SM90_TMA_LOADES1C_NS4_39AutoVectorizingCopyWithAssumedAlignmentILi128EEENS4_14SM90_TMA_STOREES1C_S20_S20_EEEvvEEEEvNT_6ParamsE:
	.zero		2944


//--------------------- SYMBOLS --------------------------

	.type		.nv.reservedSmem.offset0,@object
	.size		.nv.reservedSmem.offset0,0x4
	.type		.nv.reservedSmem.cap,@object
	.size		.nv.reservedSmem.cap,0x4
	.type		__assertfail,@function
